	.target	sm_100a

	.elftype	@"ET_EXEC"


//--------------------- .note.nv.tkinfo           --------------------------
	.section	.note.nv.tkinfo,"",@"SHT_NOTE"
	.sectionflags	@"SHF_NOTE_NV_TKINFO"
	.tkinfo
        /*0018*/ 	.word	0x00000002
        /*0030*/ 	.string	""
        /*0030*/ 	.string	"ptxas"
        /*0030*/ 	.string	"Cuda compilation tools, release 13.0, V13.0.88"
        /*0030*/ 	.string	"Build cuda_13.0.r13.0/compiler.36424714_0"
        /*0030*/ 	.string	"-arch sm_100a -m 64 "



//--------------------- .note.nv.cuinfo           --------------------------
	.section	.note.nv.cuinfo,"",@"SHT_NOTE"
	.sectionflags	@"SHF_NOTE_NV_CUINFO"
        /*0018*/ 	.short	0x0002
        /*001a*/ 	.short	0x0064
        /*001c*/ 	.short	0x0082
	.zero		2


//--------------------- .nv.info                  --------------------------
	.section	.nv.info,"",@"SHT_CUDA_INFO"
	.align	4


	//----- nvinfo : EIATTR_REGCOUNT
	.align		4
        /*0000*/ 	.byte	0x04, 0x2f
        /*0002*/ 	.short	(.L_19 - .L_18)
	.align		4
.L_18:
        /*0004*/ 	.word	index@(_ZN7cutlass13device_kernelINS_4gemm6kernel13GemmUniversalINS1_17GroupProblemShapeIN4cute5tupleIJiiiEEEEENS1_10collective13CollectiveMmaINS1_40MainloopSm100ArrayTmaUmmaWarpSpecializedILi15ELi8ELi4ENS6_IJNS5_1CILi2EEENSC_ILi1EEESE_EEEEENS6_IJNSC_ILi128EEENSC_ILi256EEENSC_ILi64EEEEEENS_12float_e4m3_tEPNS6_IJlSE_NSC_ILi0EEEEEESL_SO_NS5_8TiledMMAINS5_8MMA_AtomIJNS5_10MMA_TraitsINS5_25SM100_MMA_F8F6F4_2x1SM_SSEJSL_SL_fSH_SI_NS5_17integral_constantINS5_4UMMA5MajorELSV_0EEESW_NST_INSU_7ScaleInELSX_0EEESY_EEEEEENS5_6LayoutINS6_IJSE_SE_SE_EEENS6_IJSM_SM_SM_EEEEENS6_IJNS5_10UnderscoreES15_S15_EEEEENS5_18SM100_TMA_2SM_LOADENS5_14ComposedLayoutINS5_7SwizzleILi2ELi4ELi3EEENS5_18smem_ptr_flag_bitsILi8EEENS11_INS6_IJNSC_ILi8EEESJ_EEENS6_IJSJ_SE_EEEEEEEvNS5_8identityES18_S1I_vS1J_EENS_8epilogue10collective18CollectiveEpilogueINS1L_31Sm100PtrArrayTmaWarpSpecializedILi4ELi2ELi32ELb1ELb0EEEJNS6_IJSJ_SI_SJ_EEENS6_IJNS11_ISJ_SE_EENS11_INS6_IJNSC_ILi32EEESD_EEENS6_IJSE_SH_EEEEEEEENS_6half_tEPNS6_IJSE_lSM_EEES1X_S1Z_NS1L_6fusion15FusionCallbacksIS1P_NS20_17LinearCombinationIS1X_fS1X_fLNS_15FloatRoundStyleE2EEES1Q_S1W_JEEENS5_5SM1004TMEM4LOAD26SM100_TMEM_LOAD_16dp256b4xENS5_13SM90_TMA_LOADENS19_INS1A_ILi3ELi4ELi3EEENS1C_ILi16EEENS11_INS6_IJSJ_S1E_EEENS6_IJSE_SJ_EEEEEEENS5_17SM75_U16x8_LDSM_TENS5_14SM90_TMA_STOREES2G_NS5_17SM90_U16x8_STSM_TENS5_39AutoVectorizingCopyWithAssumedAlignmentILi128EEEEEEvvEEEEvNT_6ParamsE)
        /*0008*/ 	.word	0x000000a8


	//----- nvinfo : EIATTR_FRAME_SIZE
	.align		4
.L_19:
        /*000c*/ 	.byte	0x04, 0x11
        /*000e*/ 	.short	(.L_21 - .L_20)
	.align		4
.L_20:
        /*0010*/ 	.word	index@($__internal_3_$__cuda_sm20_div_u64)
        /*0014*/ 	.word	0x00000000


	//----- nvinfo : EIATTR_FRAME_SIZE
	.align		4
.L_21:
        /*0018*/ 	.byte	0x04, 0x11
        /*001a*/ 	.short	(.L_23 - .L_22)
	.align		4
.L_22:
        /*001c*/ 	.word	index@($__internal_2_$__cuda_sm10x_tcgen05_guardrail_trap_unallocated_columns_being_dealloced)
        /*0020*/ 	.word	0x00000000


	//----- nvinfo : EIATTR_FRAME_SIZE
	.align		4
.L_23:
        /*0024*/ 	.byte	0x04, 0x11
        /*0026*/ 	.short	(.L_25 - .L_24)
	.align		4
.L_24:
        /*0028*/ 	.word	index@($__internal_1_$__cuda_sm10x_tcgen05_guardrail_trap_phase_invalid_during_alloc)
        /*002c*/ 	.word	0x00000000


	//----- nvinfo : EIATTR_FRAME_SIZE
	.align		4
.L_25:
        /*0030*/ 	.byte	0x04, 0x11
        /*0032*/ 	.short	(.L_27 - .L_26)
	.align		4
.L_26:
        /*0034*/ 	.word	index@($__internal_0_$__cuda_sm10x_tcgen05_guardrail_trap_col_being_dealloced_not_returned_by_alloc)
        /*0038*/ 	.word	0x00000000


	//----- nvinfo : EIATTR_FRAME_SIZE
	.align		4
.L_27:
        /*003c*/ 	.byte	0x04, 0x11
        /*003e*/ 	.short	(.L_29 - .L_28)
	.align		4
.L_28:
        /*0040*/ 	.word	index@(_ZN7cutlass13device_kernelINS_4gemm6kernel13GemmUniversalINS1_17GroupProblemShapeIN4cute5tupleIJiiiEEEEENS1_10collective13CollectiveMmaINS1_40MainloopSm100ArrayTmaUmmaWarpSpecializedILi15ELi8ELi4ENS6_IJNS5_1CILi2EEENSC_ILi1EEESE_EEEEENS6_IJNSC_ILi128EEENSC_ILi256EEENSC_ILi64EEEEEENS_12float_e4m3_tEPNS6_IJlSE_NSC_ILi0EEEEEESL_SO_NS5_8TiledMMAINS5_8MMA_AtomIJNS5_10MMA_TraitsINS5_25SM100_MMA_F8F6F4_2x1SM_SSEJSL_SL_fSH_SI_NS5_17integral_constantINS5_4UMMA5MajorELSV_0EEESW_NST_INSU_7ScaleInELSX_0EEESY_EEEEEENS5_6LayoutINS6_IJSE_SE_SE_EEENS6_IJSM_SM_SM_EEEEENS6_IJNS5_10UnderscoreES15_S15_EEEEENS5_18SM100_TMA_2SM_LOADENS5_14ComposedLayoutINS5_7SwizzleILi2ELi4ELi3EEENS5_18smem_ptr_flag_bitsILi8EEENS11_INS6_IJNSC_ILi8EEESJ_EEENS6_IJSJ_SE_EEEEEEEvNS5_8identityES18_S1I_vS1J_EENS_8epilogue10collective18CollectiveEpilogueINS1L_31Sm100PtrArrayTmaWarpSpecializedILi4ELi2ELi32ELb1ELb0EEEJNS6_IJSJ_SI_SJ_EEENS6_IJNS11_ISJ_SE_EENS11_INS6_IJNSC_ILi32EEESD_EEENS6_IJSE_SH_EEEEEEEENS_6half_tEPNS6_IJSE_lSM_EEES1X_S1Z_NS1L_6fusion15FusionCallbacksIS1P_NS20_17LinearCombinationIS1X_fS1X_fLNS_15FloatRoundStyleE2EEES1Q_S1W_JEEENS5_5SM1004TMEM4LOAD26SM100_TMEM_LOAD_16dp256b4xENS5_13SM90_TMA_LOADENS19_INS1A_ILi3ELi4ELi3EEENS1C_ILi16EEENS11_INS6_IJSJ_S1E_EEENS6_IJSE_SJ_EEEEEEENS5_17SM75_U16x8_LDSM_TENS5_14SM90_TMA_STOREES2G_NS5_17SM90_U16x8_STSM_TENS5_39AutoVectorizingCopyWithAssumedAlignmentILi128EEEEEEvvEEEEvNT_6ParamsE)
        /*0044*/ 	.word	0x00000000


	//----- nvinfo : EIATTR_MIN_STACK_SIZE
	.align		4
.L_29:
        /*0048*/ 	.byte	0x04, 0x12
        /*004a*/ 	.short	(.L_31 - .L_30)
	.align		4
.L_30:
        /*004c*/ 	.word	index@(_ZN7cutlass13device_kernelINS_4gemm6kernel13GemmUniversalINS1_17GroupProblemShapeIN4cute5tupleIJiiiEEEEENS1_10collective13CollectiveMmaINS1_40MainloopSm100ArrayTmaUmmaWarpSpecializedILi15ELi8ELi4ENS6_IJNS5_1CILi2EEENSC_ILi1EEESE_EEEEENS6_IJNSC_ILi128EEENSC_ILi256EEENSC_ILi64EEEEEENS_12float_e4m3_tEPNS6_IJlSE_NSC_ILi0EEEEEESL_SO_NS5_8TiledMMAINS5_8MMA_AtomIJNS5_10MMA_TraitsINS5_25SM100_MMA_F8F6F4_2x1SM_SSEJSL_SL_fSH_SI_NS5_17integral_constantINS5_4UMMA5MajorELSV_0EEESW_NST_INSU_7ScaleInELSX_0EEESY_EEEEEENS5_6LayoutINS6_IJSE_SE_SE_EEENS6_IJSM_SM_SM_EEEEENS6_IJNS5_10UnderscoreES15_S15_EEEEENS5_18SM100_TMA_2SM_LOADENS5_14ComposedLayoutINS5_7SwizzleILi2ELi4ELi3EEENS5_18smem_ptr_flag_bitsILi8EEENS11_INS6_IJNSC_ILi8EEESJ_EEENS6_IJSJ_SE_EEEEEEEvNS5_8identityES18_S1I_vS1J_EENS_8epilogue10collective18CollectiveEpilogueINS1L_31Sm100PtrArrayTmaWarpSpecializedILi4ELi2ELi32ELb1ELb0EEEJNS6_IJSJ_SI_SJ_EEENS6_IJNS11_ISJ_SE_EENS11_INS6_IJNSC_ILi32EEESD_EEENS6_IJSE_SH_EEEEEEEENS_6half_tEPNS6_IJSE_lSM_EEES1X_S1Z_NS1L_6fusion15FusionCallbacksIS1P_NS20_17LinearCombinationIS1X_fS1X_fLNS_15FloatRoundStyleE2EEES1Q_S1W_JEEENS5_5SM1004TMEM4LOAD26SM100_TMEM_LOAD_16dp256b4xENS5_13SM90_TMA_LOADENS19_INS1A_ILi3ELi4ELi3EEENS1C_ILi16EEENS11_INS6_IJSJ_S1E_EEENS6_IJSE_SJ_EEEEEEENS5_17SM75_U16x8_LDSM_TENS5_14SM90_TMA_STOREES2G_NS5_17SM90_U16x8_STSM_TENS5_39AutoVectorizingCopyWithAssumedAlignmentILi128EEEEEEvvEEEEvNT_6ParamsE)
        /*0050*/ 	.word	0x00000000
.L_31:


//--------------------- .nv.compat                --------------------------
	.section	.nv.compat,"",@"SHT_CUDA_COMPAT_INFO"
	.align	4
        /*0000*/ 	.byte	0x02, 0x09, 0x01, 0x00, 0x02, 0x02, 0x02, 0x00, 0x02, 0x05, 0x05, 0x00, 0x03, 0x07, 0x01, 0x01
        /*0010*/ 	.byte	0x02, 0x03, 0x03, 0x00, 0x02, 0x06, 0x01, 0x00, 0x04, 0x0b, 0x08, 0x00, 0x09, 0x00, 0x00, 0x00
        /*0020*/ 	.byte	0x00, 0x00, 0x00, 0x00


//--------------------- .nv.info._ZN7cutlass13device_kernelINS_4gemm6kernel13GemmUniversalINS1_17GroupProblemShapeIN4cute5tupleIJiiiEEEEENS1_10collective13CollectiveMmaINS1_40MainloopSm100ArrayTmaUmmaWarpSpecializedILi15ELi8ELi4ENS6_IJNS5_1CILi2EEENSC_ILi1EEESE_EEEEENS6_IJNSC_ILi128EEENSC_ILi256EEENSC_ILi64EEEEEENS_12float_e4m3_tEPNS6_IJlSE_NSC_ILi0EEEEEESL_SO_NS5_8TiledMMAINS5_8MMA_AtomIJNS5_10MMA_TraitsINS5_25SM100_MMA_F8F6F4_2x1SM_SSEJSL_SL_fSH_SI_NS5_17integral_constantINS5_4UMMA5MajorELSV_0EEESW_NST_INSU_7ScaleInELSX_0EEESY_EEEEEENS5_6LayoutINS6_IJSE_SE_SE_EEENS6_IJSM_SM_SM_EEEEENS6_IJNS5_10UnderscoreES15_S15_EEEEENS5_18SM100_TMA_2SM_LOADENS5_14ComposedLayoutINS5_7SwizzleILi2ELi4ELi3EEENS5_18smem_ptr_flag_bitsILi8EEENS11_INS6_IJNSC_ILi8EEESJ_EEENS6_IJSJ_SE_EEEEEEEvNS5_8identityES18_S1I_vS1J_EENS_8epilogue10collective18CollectiveEpilogueINS1L_31Sm100PtrArrayTmaWarpSpecializedILi4ELi2ELi32ELb1ELb0EEEJNS6_IJSJ_SI_SJ_EEENS6_IJNS11_ISJ_SE_EENS11_INS6_IJNSC_ILi32EEESD_EEENS6_IJSE_SH_EEEEEEEENS_6half_tEPNS6_IJSE_lSM_EEES1X_S1Z_NS1L_6fusion15FusionCallbacksIS1P_NS20_17LinearCombinationIS1X_fS1X_fLNS_15FloatRoundStyleE2EEES1Q_S1W_JEEENS5_5SM1004TMEM4LOAD26SM100_TMEM_LOAD_16dp256b4xENS5_13SM90_TMA_LOADENS19_INS1A_ILi3ELi4ELi3EEENS1C_ILi16EEENS11_INS6_IJSJ_S1E_EEENS6_IJSE_SJ_EEEEEEENS5_17SM75_U16x8_LDSM_TENS5_14SM90_TMA_STOREES2G_NS5_17SM90_U16x8_STSM_TENS5_39AutoVectorizingCopyWithAssumedAlignmentILi128EEEEEEvvEEEEvNT_6ParamsE --------------------------
	.section	.nv.info._ZN7cutlass13device_kernelINS_4gemm6kernel13GemmUniversalINS1_17GroupProblemShapeIN4cute5tupleIJiiiEEEEENS1_10collective13CollectiveMmaINS1_40MainloopSm100ArrayTmaUmmaWarpSpecializedILi15ELi8ELi4ENS6_IJNS5_1CILi2EEENSC_ILi1EEESE_EEEEENS6_IJNSC_ILi128EEENSC_ILi256EEENSC_ILi64EEEEEENS_12float_e4m3_tEPNS6_IJlSE_NSC_ILi0EEEEEESL_SO_NS5_8TiledMMAINS5_8MMA_AtomIJNS5_10MMA_TraitsINS5_25SM100_MMA_F8F6F4_2x1SM_SSEJSL_SL_fSH_SI_NS5_17integral_constantINS5_4UMMA5MajorELSV_0EEESW_NST_INSU_7ScaleInELSX_0EEESY_EEEEEENS5_6LayoutINS6_IJSE_SE_SE_EEENS6_IJSM_SM_SM_EEEEENS6_IJNS5_10UnderscoreES15_S15_EEEEENS5_18SM100_TMA_2SM_LOADENS5_14ComposedLayoutINS5_7SwizzleILi2ELi4ELi3EEENS5_18smem_ptr_flag_bitsILi8EEENS11_INS6_IJNSC_ILi8EEESJ_EEENS6_IJSJ_SE_EEEEEEEvNS5_8identityES18_S1I_vS1J_EENS_8epilogue10collective18CollectiveEpilogueINS1L_31Sm100PtrArrayTmaWarpSpecializedILi4ELi2ELi32ELb1ELb0EEEJNS6_IJSJ_SI_SJ_EEENS6_IJNS11_ISJ_SE_EENS11_INS6_IJNSC_ILi32EEESD_EEENS6_IJSE_SH_EEEEEEEENS_6half_tEPNS6_IJSE_lSM_EEES1X_S1Z_NS1L_6fusion15FusionCallbacksIS1P_NS20_17LinearCombinationIS1X_fS1X_fLNS_15FloatRoundStyleE2EEES1Q_S1W_JEEENS5_5SM1004TMEM4LOAD26SM100_TMEM_LOAD_16dp256b4xENS5_13SM90_TMA_LOADENS19_INS1A_ILi3ELi4ELi3EEENS1C_ILi16EEENS11_INS6_IJSJ_S1E_EEENS6_IJSE_SJ_EEEEEEENS5_17SM75_U16x8_LDSM_TENS5_14SM90_TMA_STOREES2G_NS5_17SM90_U16x8_STSM_TENS5_39AutoVectorizingCopyWithAssumedAlignmentILi128EEEEEEvvEEEEvNT_6ParamsE,"",@"SHT_CUDA_INFO"
	.sectionflags	@""
	.align	4


	//----- nvinfo : EIATTR_CUDA_API_VERSION
	.align		4
        /*0000*/ 	.byte	0x04, 0x37
        /*0002*/ 	.short	(.L_33 - .L_32)
.L_32:
        /*0004*/ 	.word	0x00000082


	//----- nvinfo : EIATTR_KPARAM_INFO
	.align		4
.L_33:
        /*0008*/ 	.byte	0x04, 0x17
        /*000a*/ 	.short	(.L_35 - .L_34)
.L_34:
        /*000c*/ 	.word	0x00000000
        /*0010*/ 	.short	0x0000
        /*0012*/ 	.short	0x0000
        /*0014*/ 	.byte	0x00, 0xf0, 0x01, 0x24


	//----- nvinfo : EIATTR_AT_ENTRY_FRAGMENTS
	.align		4
.L_35:
        /*0018*/ 	.byte	0x04, 0x4f
        /*001a*/ 	.short	(.L_37 - .L_36)


	//   ....[0]....
.L_36:
        /*001c*/ 	.word	0x00000007


	//----- nvinfo : EIATTR_RESERVED_SMEM_USED
	.align		4
.L_37:
        /*0020*/ 	.byte	0x01, 0x41
	.zero		2


	//----- nvinfo : EIATTR_SPARSE_MMA_MASK
	.align		4
        /*0024*/ 	.byte	0x03, 0x50
        /*0026*/ 	.short	0x0000


	//----- nvinfo : EIATTR_TCGEN05_2CTA_USED
	.align		4
        /*0028*/ 	.byte	0x01, 0x52
	.zero		2


	//----- nvinfo : EIATTR_MAXREG_COUNT
	.align		4
        /*002c*/ 	.byte	0x03, 0x1b
        /*002e*/ 	.short	0x00a8


	//----- nvinfo : EIATTR_NUM_BARRIERS
	.align		4
        /*0030*/ 	.byte	0x02, 0x4c
        /*0032*/ 	.byte	0x07
	.zero		1


	//----- nvinfo : EIATTR_EXTERNS
	.align		4
        /*0034*/ 	.byte	0x04, 0x0f
        /*0036*/ 	.short	(.L_39 - .L_38)


	//   ....[0]....
	.align		4
.L_38:
        /*0038*/ 	.word	index@(__assertfail)


	//----- nvinfo : EIATTR_MERCURY_ISA_VERSION
	.align		4
.L_39:
        /*003c*/ 	.byte	0x03, 0x5f
        /*003e*/ 	.short	0x0101


	//----- nvinfo : EIATTR_INT_WARP_WIDE_INSTR_OFFSETS
	.align		4
        /*0040*/ 	.byte	0x04, 0x31
        /*0042*/ 	.short	(.L_41 - .L_40)


	//   ....[0]....
.L_40:
        /*0044*/ 	.word	0x000012b0


	//   ....[1]....
        /*0048*/ 	.word	0x00001340


	//   ....[2]....
        /*004c*/ 	.word	0x00011fc0


	//   ....[3]....
        /*0050*/ 	.word	0x00011fe0


	//   ....[4]....
        /*0054*/ 	.word	0x00012010


	//----- nvinfo : EIATTR_COOP_GROUP_MASK_REGIDS
	.align		4
.L_41:
        /*0058*/ 	.byte	0x04, 0x29
        /*005a*/ 	.short	(.L_43 - .L_42)


	//   ....[0]....
.L_42:
        /*005c*/ 	.word	0xffffffff


	//   ....[1]....
        /*0060*/ 	.word	0xffffffff


	//   ....[2]....
        /*0064*/ 	.word	0xffffffff


	//   ....[3]....
        /*0068*/ 	.word	0xffffffff


	//   ....[4]....
        /*006c*/ 	.word	0xffffffff


	//   ....[5]....
        /*0070*/ 	.word	0xffffffff


	//   ....[6]....
        /*0074*/ 	.word	0xffffffff


	//   ....[7]....
        /*0078*/ 	.word	0xffffffff


	//   ....[8]....
        /*007c*/ 	.word	0xffffffff


	//   ....[9]....
        /*0080*/ 	.word	0xffffffff


	//   ....[10]....
        /*0084*/ 	.word	0xffffffff


	//   ....[11]....
        /*0088*/ 	.word	0xffffffff


	//   ....[12]....
        /*008c*/ 	.word	0xffffffff


	//   ....[13]....
        /*0090*/ 	.word	0xffffffff


	//   ....[14]....
        /*0094*/ 	.word	0xffffffff


	//   ....[15]....
        /*0098*/ 	.word	0xffffffff


	//   ....[16]....
        /*009c*/ 	.word	0xffffffff


	//   ....[17]....
        /*00a0*/ 	.word	0xffffffff


	//   ....[18]....
        /*00a4*/ 	.word	0xffffffff


	//   ....[19]....
        /*00a8*/ 	.word	0xffffffff


	//   ....[20]....
        /*00ac*/ 	.word	0xffffffff


	//   ....[21]....
        /*00b0*/ 	.word	0xffffffff


	//   ....[22]....
        /*00b4*/ 	.word	0xffffffff


	//   ....[23]....
        /*00b8*/ 	.word	0xffffffff


	//   ....[24]....
        /*00bc*/ 	.word	0xffffffff


	//   ....[25]....
        /*00c0*/ 	.word	0xffffffff


	//   ....[26]....
        /*00c4*/ 	.word	0xffffffff


	//   ....[27]....
        /*00c8*/ 	.word	0xffffffff


	//   ....[28]....
        /*00cc*/ 	.word	0xffffffff


	//   ....[29]....
        /*00d0*/ 	.word	0xffffffff


	//   ....[30]....
        /*00d4*/ 	.word	0xffffffff


	//   ....[31]....
        /*00d8*/ 	.word	0xffffffff


	//   ....[32]....
        /*00dc*/ 	.word	0xffffffff


	//   ....[33]....
        /*00e0*/ 	.word	0xffffffff


	//   ....[34]....
        /*00e4*/ 	.word	0xffffffff


	//   ....[35]....
        /*00e8*/ 	.word	0xffffffff


	//   ....[36]....
        /*00ec*/ 	.word	0xffffffff


	//   ....[37]....
        /*00f0*/ 	.word	0xffffffff


	//   ....[38]....
        /*00f4*/ 	.word	0xffffffff


	//   ....[39]....
        /*00f8*/ 	.word	0xffffffff


	//   ....[40]....
        /*00fc*/ 	.word	0xffffffff


	//   ....[41]....
        /*0100*/ 	.word	0xffffffff


	//   ....[42]....
        /*0104*/ 	.word	0xffffffff


	//   ....[43]....
        /*0108*/ 	.word	0xffffffff


	//   ....[44]....
        /*010c*/ 	.word	0xffffffff


	//   ....[45]....
        /*0110*/ 	.word	0xffffffff


	//   ....[46]....
        /*0114*/ 	.word	0xffffffff


	//   ....[47]....
        /*0118*/ 	.word	0xffffffff


	//   ....[48]....
        /*011c*/ 	.word	0xffffffff


	//   ....[49]....
        /*0120*/ 	.word	0xffffffff


	//   ....[50]....
        /*0124*/ 	.word	0xffffffff


	//   ....[51]....
        /*0128*/ 	.word	0xffffffff


	//   ....[52]....
        /*012c*/ 	.word	0xffffffff


	//   ....[53]....
        /*0130*/ 	.word	0xffffffff


	//   ....[54]....
        /*0134*/ 	.word	0xffffffff


	//   ....[55]....
        /*0138*/ 	.word	0xffffffff


	//   ....[56]....
        /*013c*/ 	.word	0xffffffff


	//   ....[57]....
        /*0140*/ 	.word	0xffffffff


	//   ....[58]....
        /*0144*/ 	.word	0xffffffff


	//   ....[59]....
        /*0148*/ 	.word	0xffffffff


	//   ....[60]....
        /*014c*/ 	.word	0xffffffff


	//   ....[61]....
        /*0150*/ 	.word	0xffffffff


	//   ....[62]....
        /*0154*/ 	.word	0xffffffff


	//   ....[63]....
        /*0158*/ 	.word	0xffffffff


	//   ....[64]....
        /*015c*/ 	.word	0xffffffff


	//   ....[65]....
        /*0160*/ 	.word	0xffffffff


	//   ....[66]....
        /*0164*/ 	.word	0xffffffff


	//   ....[67]....
        /*0168*/ 	.word	0xffffffff


	//   ....[68]....
        /*016c*/ 	.word	0xffffffff


	//   ....[69]....
        /*0170*/ 	.word	0xffffffff


	//   ....[70]....
        /*0174*/ 	.word	0xffffffff


	//   ....[71]....
        /*0178*/ 	.word	0xffffffff


	//   ....[72]....
        /*017c*/ 	.word	0xffffffff


	//   ....[73]....
        /*0180*/ 	.word	0xffffffff


	//   ....[74]....
        /*0184*/ 	.word	0xffffffff


	//   ....[75]....
        /*0188*/ 	.word	0xffffffff


	//   ....[76]....
        /*018c*/ 	.word	0xffffffff


	//   ....[77]....
        /*0190*/ 	.word	0xffffffff


	//   ....[78]....
        /*0194*/ 	.word	0xffffffff


	//   ....[79]....
        /*0198*/ 	.word	0xffffffff


	//   ....[80]....
        /*019c*/ 	.word	0xffffffff


	//   ....[81]....
        /*01a0*/ 	.word	0xffffffff


	//   ....[82]....
        /*01a4*/ 	.word	0xffffffff


	//   ....[83]....
        /*01a8*/ 	.word	0xffffffff


	//   ....[84]....
        /*01ac*/ 	.word	0xffffffff


	//   ....[85]....
        /*01b0*/ 	.word	0xffffffff


	//   ....[86]....
        /*01b4*/ 	.word	0xffffffff


	//   ....[87]....
        /*01b8*/ 	.word	0xffffffff


	//   ....[88]....
        /*01bc*/ 	.word	0xffffffff


	//   ....[89]....
        /*01c0*/ 	.word	0xffffffff


	//   ....[90]....
        /*01c4*/ 	.word	0xffffffff


	//   ....[91]....
        /*01c8*/ 	.word	0xffffffff


	//   ....[92]....
        /*01cc*/ 	.word	0xffffffff


	//   ....[93]....
        /*01d0*/ 	.word	0xffffffff


	//   ....[94]....
        /*01d4*/ 	.word	0xffffffff


	//   ....[95]....
        /*01d8*/ 	.word	0xffffffff


	//   ....[96]....
        /*01dc*/ 	.word	0xffffffff


	//   ....[97]....
        /*01e0*/ 	.word	0xffffffff


	//   ....[98]....
        /*01e4*/ 	.word	0xffffffff


	//   ....[99]....
        /*01e8*/ 	.word	0xffffffff


	//   ....[100]....
        /*01ec*/ 	.word	0xffffffff


	//   ....[101]....
        /*01f0*/ 	.word	0xffffffff


	//   ....[102]....
        /*01f4*/ 	.word	0xffffffff


	//   ....[103]....
        /*01f8*/ 	.word	0xffffffff


	//   ....[104]....
        /*01fc*/ 	.word	0xffffffff


	//   ....[105]....
        /*0200*/ 	.word	0xffffffff


	//   ....[106]....
        /*0204*/ 	.word	0xffffffff


	//   ....[107]....
        /*0208*/ 	.word	0xffffffff


	//   ....[108]....
        /*020c*/ 	.word	0xffffffff


	//   ....[109]....
        /*0210*/ 	.word	0xffffffff


	//   ....[110]....
        /*0214*/ 	.word	0xffffffff


	//   ....[111]....
        /*0218*/ 	.word	0xffffffff


	//   ....[112]....
        /*021c*/ 	.word	0xffffffff


	//   ....[113]....
        /*0220*/ 	.word	0xffffffff


	//   ....[114]....
        /*0224*/ 	.word	0xffffffff


	//   ....[115]....
        /*0228*/ 	.word	0xffffffff


	//   ....[116]....
        /*022c*/ 	.word	0xffffffff


	//   ....[117]....
        /*0230*/ 	.word	0xffffffff


	//   ....[118]....
        /*0234*/ 	.word	0xffffffff


	//   ....[119]....
        /*0238*/ 	.word	0xffffffff


	//   ....[120]....
        /*023c*/ 	.word	0xffffffff


	//----- nvinfo : EIATTR_COOP_GROUP_INSTR_OFFSETS
	.align		4
.L_43:
        /*0240*/ 	.byte	0x04, 0x28
        /*0242*/ 	.short	(.L_45 - .L_44)


	//   ....[0]....
.L_44:
        /*0244*/ 	.word	0x000000b0


	//   ....[1]....
        /*0248*/ 	.word	0x00000520


	//   ....[2]....
        /*024c*/ 	.word	0x00000730


	//   ....[3]....
        /*0250*/ 	.word	0x00000740


	//   ....[4]....
        /*0254*/ 	.word	0x00000a70


	//   ....[5]....
        /*0258*/ 	.word	0x00000c00


	//   ....[6]....
        /*025c*/ 	.word	0x00000cf0


	//   ....[7]....
        /*0260*/ 	.word	0x00000f00


	//   ....[8]....
        /*0264*/ 	.word	0x00001110


	//   ....[9]....
        /*0268*/ 	.word	0x000013b0


	//   ....[10]....
        /*026c*/ 	.word	0x00002750


	//   ....[11]....
        /*0270*/ 	.word	0x00002780


	//   ....[12]....
        /*0274*/ 	.word	0x00002800


	//   ....[13]....
        /*0278*/ 	.word	0x00002810


	//   ....[14]....
        /*027c*/ 	.word	0x00002860


	//   ....[15]....
        /*0280*/ 	.word	0x00002870


	//   ....[16]....
        /*0284*/ 	.word	0x000028b0


	//   ....[17]....
        /*0288*/ 	.word	0x000028d0


	//   ....[18]....
        /*028c*/ 	.word	0x00002910


	//   ....[19]....
        /*0290*/ 	.word	0x00002930


	//   ....[20]....
        /*0294*/ 	.word	0x000029e0


	//   ....[21]....
        /*0298*/ 	.word	0x00002af0


	//   ....[22]....
        /*029c*/ 	.word	0x00002b20


	//   ....[23]....
        /*02a0*/ 	.word	0x000030f0


	//   ....[24]....
        /*02a4*/ 	.word	0x00003100


	//   ....[25]....
        /*02a8*/ 	.word	0x00003150


	//   ....[26]....
        /*02ac*/ 	.word	0x00003160


	//   ....[27]....
        /*02b0*/ 	.word	0x000031b0


	//   ....[28]....
        /*02b4*/ 	.word	0x000031c0


	//   ....[29]....
        /*02b8*/ 	.word	0x00003210


	//   ....[30]....
        /*02bc*/ 	.word	0x00003220


	//   ....[31]....
        /*02c0*/ 	.word	0x00003280


	//   ....[32]....
        /*02c4*/ 	.word	0x00003290


	//   ....[33]....
        /*02c8*/ 	.word	0x00003320


	//   ....[34]....
        /*02cc*/ 	.word	0x00003370


	//   ....[35]....
        /*02d0*/ 	.word	0x000033f0


	//   ....[36]....
        /*02d4*/ 	.word	0x00003410


	//   ....[37]....
        /*02d8*/ 	.word	0x00003420


	//   ....[38]....
        /*02dc*/ 	.word	0x00003430


	//   ....[39]....
        /*02e0*/ 	.word	0x00003440


	//   ....[40]....
        /*02e4*/ 	.word	0x00003450


	//   ....[41]....
        /*02e8*/ 	.word	0x00004040


	//   ....[42]....
        /*02ec*/ 	.word	0x00004ab0


	//   ....[43]....
        /*02f0*/ 	.word	0x00005eb0


	//   ....[44]....
        /*02f4*/ 	.word	0x00005ee0


	//   ....[45]....
        /*02f8*/ 	.word	0x00005f60


	//   ....[46]....
        /*02fc*/ 	.word	0x00005f70


	//   ....[47]....
        /*0300*/ 	.word	0x00005fb0


	//   ....[48]....
        /*0304*/ 	.word	0x00005fd0


	//   ....[49]....
        /*0308*/ 	.word	0x00006020


	//   ....[50]....
        /*030c*/ 	.word	0x00006030


	//   ....[51]....
        /*0310*/ 	.word	0x00006080


	//   ....[52]....
        /*0314*/ 	.word	0x00006090


	//   ....[53]....
        /*0318*/ 	.word	0x00006130


	//   ....[54]....
        /*031c*/ 	.word	0x00006220


	//   ....[55]....
        /*0320*/ 	.word	0x00006250


	//   ....[56]....
        /*0324*/ 	.word	0x00006810


	//   ....[57]....
        /*0328*/ 	.word	0x00006840


	//   ....[58]....
        /*032c*/ 	.word	0x00006890


	//   ....[59]....
        /*0330*/ 	.word	0x000068a0


	//   ....[60]....
        /*0334*/ 	.word	0x000068f0


	//   ....[61]....
        /*0338*/ 	.word	0x00006900


	//   ....[62]....
        /*033c*/ 	.word	0x00006950


	//   ....[63]....
        /*0340*/ 	.word	0x00006960


	//   ....[64]....
        /*0344*/ 	.word	0x000069b0


	//   ....[65]....
        /*0348*/ 	.word	0x000069c0


	//   ....[66]....
        /*034c*/ 	.word	0x00006a60


	//   ....[67]....
        /*0350*/ 	.word	0x00006ab0


	//   ....[68]....
        /*0354*/ 	.word	0x00006b30


	//   ....[69]....
        /*0358*/ 	.word	0x00006b50


	//   ....[70]....
        /*035c*/ 	.word	0x00006b60


	//   ....[71]....
        /*0360*/ 	.word	0x00006b70


	//   ....[72]....
        /*0364*/ 	.word	0x00006b80


	//   ....[73]....
        /*0368*/ 	.word	0x00006b90


	//   ....[74]....
        /*036c*/ 	.word	0x00007aa0


	//   ....[75]....
        /*0370*/ 	.word	0x00007ad0


	//   ....[76]....
        /*0374*/ 	.word	0x00007b50


	//   ....[77]....
        /*0378*/ 	.word	0x00007b60


	//   ....[78]....
        /*037c*/ 	.word	0x00007ba0


	//   ....[79]....
        /*0380*/ 	.word	0x00007bc0


	//   ....[80]....
        /*0384*/ 	.word	0x00007c00


	//   ....[81]....
        /*0388*/ 	.word	0x00007c20


	//   ....[82]....
        /*038c*/ 	.word	0x00007c70


	//   ....[83]....
        /*0390*/ 	.word	0x00007c90


	//   ....[84]....
        /*0394*/ 	.word	0x00007d20


	//   ....[85]....
        /*0398*/ 	.word	0x00007e10


	//   ....[86]....
        /*039c*/ 	.word	0x00007e40


	//   ....[87]....
        /*03a0*/ 	.word	0x00008400


	//   ....[88]....
        /*03a4*/ 	.word	0x00008430


	//   ....[89]....
        /*03a8*/ 	.word	0x00008480


	//   ....[90]....
        /*03ac*/ 	.word	0x00008490


	//   ....[91]....
        /*03b0*/ 	.word	0x000084e0


	//   ....[92]....
        /*03b4*/ 	.word	0x000084f0


	//   ....[93]....
        /*03b8*/ 	.word	0x00008540


	//   ....[94]....
        /*03bc*/ 	.word	0x00008550


	//   ....[95]....
        /*03c0*/ 	.word	0x000085a0


	//   ....[96]....
        /*03c4*/ 	.word	0x000085b0


	//   ....[97]....
        /*03c8*/ 	.word	0x00008650


	//   ....[98]....
        /*03cc*/ 	.word	0x000086a0


	//   ....[99]....
        /*03d0*/ 	.word	0x00008720


	//   ....[100]....
        /*03d4*/ 	.word	0x00008740


	//   ....[101]....
        /*03d8*/ 	.word	0x00008750


	//   ....[102]....
        /*03dc*/ 	.word	0x00008760


	//   ....[103]....
        /*03e0*/ 	.word	0x00008770


	//   ....[104]....
        /*03e4*/ 	.word	0x00008780


	//   ....[105]....
        /*03e8*/ 	.word	0x000094d0


	//   ....[106]....
        /*03ec*/ 	.word	0x0000a310


	//   ....[107]....
        /*03f0*/ 	.word	0x0000a6f0


	//   ....[108]....
        /*03f4*/ 	.word	0x0000abf0


	//   ....[109]....
        /*03f8*/ 	.word	0x0000eff0


	//   ....[110]....
        /*03fc*/ 	.word	0x0000f440


	//   ....[111]....
        /*0400*/ 	.word	0x0000f690


	//   ....[112]....
        /*0404*/ 	.word	0x0000f830


	//   ....[113]....
        /*0408*/ 	.word	0x00010010


	//   ....[114]....
        /*040c*/ 	.word	0x000104f0


	//   ....[115]....
        /*0410*/ 	.word	0x000108c0


	//   ....[116]....
        /*0414*/ 	.word	0x00010c90


	//   ....[117]....
        /*0418*/ 	.word	0x00011180


	//   ....[118]....
        /*041c*/ 	.word	0x000111b0


	//   ....[119]....
        /*0420*/ 	.word	0x00011ec0


	//   ....[120]....
        /*0424*/ 	.word	0x000120d0


	//----- nvinfo : EIATTR_REG_RECONFIG
	.align		4
.L_45:
        /*0428*/ 	.byte	0x01, 0x54
	.zero		2


	//----- nvinfo : EIATTR_VRC_CTA_INIT_COUNT
	.align		4
        /*042c*/ 	.byte	0x02, 0x4a
        /*042e*/ 	.byte	0x80
	.zero		1


	//----- nvinfo : EIATTR_SYSCALL_OFFSETS
	.align		4
        /*0430*/ 	.byte	0x04, 0x46
        /*0432*/ 	.short	(.L_47 - .L_46)


	//   ....[0]....
.L_46:
        /*0434*/ 	.word	0x0000afb0


	//   ....[1]....
        /*0438*/ 	.word	0x0000b0a0


	//   ....[2]....
        /*043c*/ 	.word	0x0000b7f0


	//   ....[3]....
        /*0440*/ 	.word	0x0000b960


	//   ....[4]....
        /*0444*/ 	.word	0x0000c660


	//   ....[5]....
        /*0448*/ 	.word	0x0000c7d0


	//   ....[6]....
        /*044c*/ 	.word	0x0000d460


	//   ....[7]....
        /*0450*/ 	.word	0x0000d5d0


	//   ....[8]....
        /*0454*/ 	.word	0x0000e2a0


	//   ....[9]....
        /*0458*/ 	.word	0x0000e410


	//----- nvinfo : EIATTR_MBARRIER_INSTR_OFFSETS
	.align		4
.L_47:
        /*045c*/ 	.byte	0x04, 0x39
        /*045e*/ 	.short	(.L_49 - .L_48)


	//   ....[0]....
.L_48:
        /*0460*/ 	.word	0x00000870
        /*0464*/ 	.word	0x000000ff
        /*0468*/ 	.word	0x00000000
        /*046c*/ 	.short	0x0100
        /*046e*/ 	.byte	0x05
	.zero		1


	//   ....[1]....
        /*0470*/ 	.word	0x00000880
        /*0474*/ 	.word	0x000000ff
        /*0478*/ 	.word	0x00000078
        /*047c*/ 	.short	0x0100
        /*047e*/ 	.byte	0x05
	.zero		1


	//   ....[2]....
        /*0480*/ 	.word	0x00000890
        /*0484*/ 	.word	0x000000ff
        /*0488*/ 	.word	0x00000008
        /*048c*/ 	.short	0x0100
        /*048e*/ 	.byte	0x05
	.zero		1


	//   ....[3]....
        /*0490*/ 	.word	0x000008a0
        /*0494*/ 	.word	0x000000ff
        /*0498*/ 	.word	0x00000080
        /*049c*/ 	.short	0x0100
        /*049e*/ 	.byte	0x05
	.zero		1


	//   ....[4]....
        /*04a0*/ 	.word	0x000008b0
        /*04a4*/ 	.word	0x000000ff
        /*04a8*/ 	.word	0x00000010
        /*04ac*/ 	.short	0x0100
        /*04ae*/ 	.byte	0x05
	.zero		1


	//   ....[5]....
        /*04b0*/ 	.word	0x000008c0
        /*04b4*/ 	.word	0x000000ff
        /*04b8*/ 	.word	0x00000088
        /*04bc*/ 	.short	0x0100
        /*04be*/ 	.byte	0x05
	.zero		1


	//   ....[6]....
        /*04c0*/ 	.word	0x000008d0
        /*04c4*/ 	.word	0x000000ff
        /*04c8*/ 	.word	0x00000018
        /*04cc*/ 	.short	0x0100
        /*04ce*/ 	.byte	0x05
	.zero		1


	//   ....[7]....
        /*04d0*/ 	.word	0x000008e0
        /*04d4*/ 	.word	0x000000ff
        /*04d8*/ 	.word	0x00000090
        /*04dc*/ 	.short	0x0100
        /*04de*/ 	.byte	0x05
	.zero		1


	//   ....[8]....
        /*04e0*/ 	.word	0x000008f0
        /*04e4*/ 	.word	0x000000ff
        /*04e8*/ 	.word	0x00000020
        /*04ec*/ 	.short	0x0100
        /*04ee*/ 	.byte	0x05
	.zero		1


	//   ....[9]....
        /*04f0*/ 	.word	0x00000900
        /*04f4*/ 	.word	0x000000ff
        /*04f8*/ 	.word	0x00000098
        /*04fc*/ 	.short	0x0100
        /*04fe*/ 	.byte	0x05
	.zero		1


	//   ....[10]....
        /*0500*/ 	.word	0x00000910
        /*0504*/ 	.word	0x000000ff
        /*0508*/ 	.word	0x00000028
        /*050c*/ 	.short	0x0100
        /*050e*/ 	.byte	0x05
	.zero		1


	//   ....[11]....
        /*0510*/ 	.word	0x00000920
        /*0514*/ 	.word	0x000000ff
        /*0518*/ 	.word	0x000000a0
        /*051c*/ 	.short	0x0100
        /*051e*/ 	.byte	0x05
	.zero		1


	//   ....[12]....
        /*0520*/ 	.word	0x00000930
        /*0524*/ 	.word	0x000000ff
        /*0528*/ 	.word	0x00000030
        /*052c*/ 	.short	0x0100
        /*052e*/ 	.byte	0x05
	.zero		1


	//   ....[13]....
        /*0530*/ 	.word	0x00000940
        /*0534*/ 	.word	0x000000ff
        /*0538*/ 	.word	0x000000a8
        /*053c*/ 	.short	0x0100
        /*053e*/ 	.byte	0x05
	.zero		1


	//   ....[14]....
        /*0540*/ 	.word	0x00000950
        /*0544*/ 	.word	0x000000ff
        /*0548*/ 	.word	0x00000038
        /*054c*/ 	.short	0x0100
        /*054e*/ 	.byte	0x05
	.zero		1


	//   ....[15]....
        /*0550*/ 	.word	0x00000960
        /*0554*/ 	.word	0x000000ff
        /*0558*/ 	.word	0x000000b0
        /*055c*/ 	.short	0x0100
        /*055e*/ 	.byte	0x05
	.zero		1


	//   ....[16]....
        /*0560*/ 	.word	0x00000970
        /*0564*/ 	.word	0x000000ff
        /*0568*/ 	.word	0x00000040
        /*056c*/ 	.short	0x0100
        /*056e*/ 	.byte	0x05
	.zero		1


	//   ....[17]....
        /*0570*/ 	.word	0x00000980
        /*0574*/ 	.word	0x000000ff
        /*0578*/ 	.word	0x000000b8
        /*057c*/ 	.short	0x0100
        /*057e*/ 	.byte	0x05
	.zero		1


	//   ....[18]....
        /*0580*/ 	.word	0x00000990
        /*0584*/ 	.word	0x000000ff
        /*0588*/ 	.word	0x00000048
        /*058c*/ 	.short	0x0100
        /*058e*/ 	.byte	0x05
	.zero		1


	//   ....[19]....
        /*0590*/ 	.word	0x000009a0
        /*0594*/ 	.word	0x000000ff
        /*0598*/ 	.word	0x000000c0
        /*059c*/ 	.short	0x0100
        /*059e*/ 	.byte	0x05
	.zero		1


	//   ....[20]....
        /*05a0*/ 	.word	0x000009b0
        /*05a4*/ 	.word	0x000000ff
        /*05a8*/ 	.word	0x00000050
        /*05ac*/ 	.short	0x0100
        /*05ae*/ 	.byte	0x05
	.zero		1


	//   ....[21]....
        /*05b0*/ 	.word	0x000009c0
        /*05b4*/ 	.word	0x000000ff
        /*05b8*/ 	.word	0x000000c8
        /*05bc*/ 	.short	0x0100
        /*05be*/ 	.byte	0x05
	.zero		1


	//   ....[22]....
        /*05c0*/ 	.word	0x000009d0
        /*05c4*/ 	.word	0x000000ff
        /*05c8*/ 	.word	0x00000058
        /*05cc*/ 	.short	0x0100
        /*05ce*/ 	.byte	0x05
	.zero		1


	//   ....[23]....
        /*05d0*/ 	.word	0x000009e0
        /*05d4*/ 	.word	0x000000ff
        /*05d8*/ 	.word	0x000000d0
        /*05dc*/ 	.short	0x0100
        /*05de*/ 	.byte	0x05
	.zero		1


	//   ....[24]....
        /*05e0*/ 	.word	0x000009f0
        /*05e4*/ 	.word	0x000000ff
        /*05e8*/ 	.word	0x00000060
        /*05ec*/ 	.short	0x0100
        /*05ee*/ 	.byte	0x05
	.zero		1


	//   ....[25]....
        /*05f0*/ 	.word	0x00000a00
        /*05f4*/ 	.word	0x000000ff
        /*05f8*/ 	.word	0x000000d8
        /*05fc*/ 	.short	0x0100
        /*05fe*/ 	.byte	0x05
	.zero		1


	//   ....[26]....
        /*0600*/ 	.word	0x00000a10
        /*0604*/ 	.word	0x000000ff
        /*0608*/ 	.word	0x00000068
        /*060c*/ 	.short	0x0100
        /*060e*/ 	.byte	0x05
	.zero		1


	//   ....[27]....
        /*0610*/ 	.word	0x00000a20
        /*0614*/ 	.word	0x000000ff
        /*0618*/ 	.word	0x000000e0
        /*061c*/ 	.short	0x0100
        /*061e*/ 	.byte	0x05
	.zero		1


	//   ....[28]....
        /*0620*/ 	.word	0x00000a30
        /*0624*/ 	.word	0x000000ff
        /*0628*/ 	.word	0x00000070
        /*062c*/ 	.short	0x0100
        /*062e*/ 	.byte	0x05
	.zero		1


	//   ....[29]....
        /*0630*/ 	.word	0x00000a40
        /*0634*/ 	.word	0x000000ff
        /*0638*/ 	.word	0x000000e8
        /*063c*/ 	.short	0x0100
        /*063e*/ 	.byte	0x05
	.zero		1


	//   ....[30]....
        /*0640*/ 	.word	0x00000b70
        /*0644*/ 	.word	0x000000ff
        /*0648*/ 	.word	0x000000f0
        /*064c*/ 	.short	0x0100
        /*064e*/ 	.byte	0x06
	.zero		1


	//   ....[31]....
        /*0650*/ 	.word	0x00000b80
        /*0654*/ 	.word	0x000000ff
        /*0658*/ 	.word	0x00000110
        /*065c*/ 	.short	0x0100
        /*065e*/ 	.byte	0x06
	.zero		1


	//   ....[32]....
        /*0660*/ 	.word	0x00000b90
        /*0664*/ 	.word	0x000000ff
        /*0668*/ 	.word	0x000000f8
        /*066c*/ 	.short	0x0100
        /*066e*/ 	.byte	0x06
	.zero		1


	//   ....[33]....
        /*0670*/ 	.word	0x00000ba0
        /*0674*/ 	.word	0x000000ff
        /*0678*/ 	.word	0x00000118
        /*067c*/ 	.short	0x0100
        /*067e*/ 	.byte	0x06
	.zero		1


	//   ....[34]....
        /*0680*/ 	.word	0x00000bb0
        /*0684*/ 	.word	0x000000ff
        /*0688*/ 	.word	0x00000100
        /*068c*/ 	.short	0x0100
        /*068e*/ 	.byte	0x06
	.zero		1


	//   ....[35]....
        /*0690*/ 	.word	0x00000bc0
        /*0694*/ 	.word	0x000000ff
        /*0698*/ 	.word	0x00000120
        /*069c*/ 	.short	0x0100
        /*069e*/ 	.byte	0x06
	.zero		1


	//   ....[36]....
        /*06a0*/ 	.word	0x00000bd0
        /*06a4*/ 	.word	0x000000ff
        /*06a8*/ 	.word	0x00000108
        /*06ac*/ 	.short	0x0100
        /*06ae*/ 	.byte	0x06
	.zero		1


	//   ....[37]....
        /*06b0*/ 	.word	0x00000be0
        /*06b4*/ 	.word	0x000000ff
        /*06b8*/ 	.word	0x00000128
        /*06bc*/ 	.short	0x0100
        /*06be*/ 	.byte	0x06
	.zero		1


	//   ....[38]....
        /*06c0*/ 	.word	0x00000cc0
        /*06c4*/ 	.word	0x000000ff
        /*06c8*/ 	.word	0x00000130
        /*06cc*/ 	.short	0x0100
        /*06ce*/ 	.byte	0x05
	.zero		1


	//   ....[39]....
        /*06d0*/ 	.word	0x00000cd0
        /*06d4*/ 	.word	0x000000ff
        /*06d8*/ 	.word	0x00000138
        /*06dc*/ 	.short	0x0100
        /*06de*/ 	.byte	0x05
	.zero		1


	//   ....[40]....
        /*06e0*/ 	.word	0x00000df0
        /*06e4*/ 	.word	0x000000ff
        /*06e8*/ 	.word	0x00000140
        /*06ec*/ 	.short	0x0100
        /*06ee*/ 	.byte	0x06
	.zero		1


	//   ....[41]....
        /*06f0*/ 	.word	0x00000e00
        /*06f4*/ 	.word	0x000000ff
        /*06f8*/ 	.word	0x00000180
        /*06fc*/ 	.short	0x0100
        /*06fe*/ 	.byte	0x06
	.zero		1


	//   ....[42]....
        /*0700*/ 	.word	0x00000e10
        /*0704*/ 	.word	0x000000ff
        /*0708*/ 	.word	0x00000148
        /*070c*/ 	.short	0x0100
        /*070e*/ 	.byte	0x06
	.zero		1


	//   ....[43]....
        /*0710*/ 	.word	0x00000e20
        /*0714*/ 	.word	0x000000ff
        /*0718*/ 	.word	0x00000188
        /*071c*/ 	.short	0x0100
        /*071e*/ 	.byte	0x06
	.zero		1


	//   ....[44]....
        /*0720*/ 	.word	0x00000e30
        /*0724*/ 	.word	0x000000ff
        /*0728*/ 	.word	0x00000150
        /*072c*/ 	.short	0x0100
        /*072e*/ 	.byte	0x06
	.zero		1


	//   ....[45]....
        /*0730*/ 	.word	0x00000e40
        /*0734*/ 	.word	0x000000ff
        /*0738*/ 	.word	0x00000190
        /*073c*/ 	.short	0x0100
        /*073e*/ 	.byte	0x06
	.zero		1


	//   ....[46]....
        /*0740*/ 	.word	0x00000e50
        /*0744*/ 	.word	0x000000ff
        /*0748*/ 	.word	0x00000158
        /*074c*/ 	.short	0x0100
        /*074e*/ 	.byte	0x06
	.zero		1


	//   ....[47]....
        /*0750*/ 	.word	0x00000e60
        /*0754*/ 	.word	0x000000ff
        /*0758*/ 	.word	0x00000198
        /*075c*/ 	.short	0x0100
        /*075e*/ 	.byte	0x06
	.zero		1


	//   ....[48]....
        /*0760*/ 	.word	0x00000e70
        /*0764*/ 	.word	0x000000ff
        /*0768*/ 	.word	0x00000160
        /*076c*/ 	.short	0x0100
        /*076e*/ 	.byte	0x06
	.zero		1


	//   ....[49]....
        /*0770*/ 	.word	0x00000e80
        /*0774*/ 	.word	0x000000ff
        /*0778*/ 	.word	0x000001a0
        /*077c*/ 	.short	0x0100
        /*077e*/ 	.byte	0x06
	.zero		1


	//   ....[50]....
        /*0780*/ 	.word	0x00000e90
        /*0784*/ 	.word	0x000000ff
        /*0788*/ 	.word	0x00000168
        /*078c*/ 	.short	0x0100
        /*078e*/ 	.byte	0x06
	.zero		1


	//   ....[51]....
        /*0790*/ 	.word	0x00000ea0
        /*0794*/ 	.word	0x000000ff
        /*0798*/ 	.word	0x000001a8
        /*079c*/ 	.short	0x0100
        /*079e*/ 	.byte	0x06
	.zero		1


	//   ....[52]....
        /*07a0*/ 	.word	0x00000eb0
        /*07a4*/ 	.word	0x000000ff
        /*07a8*/ 	.word	0x00000170
        /*07ac*/ 	.short	0x0100
        /*07ae*/ 	.byte	0x06
	.zero		1


	//   ....[53]....
        /*07b0*/ 	.word	0x00000ec0
        /*07b4*/ 	.word	0x000000ff
        /*07b8*/ 	.word	0x000001b0
        /*07bc*/ 	.short	0x0100
        /*07be*/ 	.byte	0x06
	.zero		1


	//   ....[54]....
        /*07c0*/ 	.word	0x00000ed0
        /*07c4*/ 	.word	0x000000ff
        /*07c8*/ 	.word	0x00000178
        /*07cc*/ 	.short	0x0100
        /*07ce*/ 	.byte	0x06
	.zero		1


	//   ....[55]....
        /*07d0*/ 	.word	0x00000ee0
        /*07d4*/ 	.word	0x000000ff
        /*07d8*/ 	.word	0x000001b8
        /*07dc*/ 	.short	0x0100
        /*07de*/ 	.byte	0x06
	.zero		1


	//   ....[56]....
        /*07e0*/ 	.word	0x00001000
        /*07e4*/ 	.word	0x000000ff
        /*07e8*/ 	.word	0x00000220
        /*07ec*/ 	.short	0x0100
        /*07ee*/ 	.byte	0x06
	.zero		1


	//   ....[57]....
        /*07f0*/ 	.word	0x00001010
        /*07f4*/ 	.word	0x000000ff
        /*07f8*/ 	.word	0x00000260
        /*07fc*/ 	.short	0x0100
        /*07fe*/ 	.byte	0x06
	.zero		1


	//   ....[58]....
        /*0800*/ 	.word	0x00001020
        /*0804*/ 	.word	0x000000ff
        /*0808*/ 	.word	0x00000228
        /*080c*/ 	.short	0x0100
        /*080e*/ 	.byte	0x06
	.zero		1


	//   ....[59]....
        /*0810*/ 	.word	0x00001030
        /*0814*/ 	.word	0x000000ff
        /*0818*/ 	.word	0x00000268
        /*081c*/ 	.short	0x0100
        /*081e*/ 	.byte	0x06
	.zero		1


	//   ....[60]....
        /*0820*/ 	.word	0x00001040
        /*0824*/ 	.word	0x000000ff
        /*0828*/ 	.word	0x00000230
        /*082c*/ 	.short	0x0100
        /*082e*/ 	.byte	0x06
	.zero		1


	//   ....[61]....
        /*0830*/ 	.word	0x00001050
        /*0834*/ 	.word	0x000000ff
        /*0838*/ 	.word	0x00000270
        /*083c*/ 	.short	0x0100
        /*083e*/ 	.byte	0x06
	.zero		1


	//   ....[62]....
        /*0840*/ 	.word	0x00001060
        /*0844*/ 	.word	0x000000ff
        /*0848*/ 	.word	0x00000238
        /*084c*/ 	.short	0x0100
        /*084e*/ 	.byte	0x06
	.zero		1


	//   ....[63]....
        /*0850*/ 	.word	0x00001070
        /*0854*/ 	.word	0x000000ff
        /*0858*/ 	.word	0x00000278
        /*085c*/ 	.short	0x0100
        /*085e*/ 	.byte	0x06
	.zero		1


	//   ....[64]....
        /*0860*/ 	.word	0x00001080
        /*0864*/ 	.word	0x000000ff
        /*0868*/ 	.word	0x00000240
        /*086c*/ 	.short	0x0100
        /*086e*/ 	.byte	0x06
	.zero		1


	//   ....[65]....
        /*0870*/ 	.word	0x00001090
        /*0874*/ 	.word	0x000000ff
        /*0878*/ 	.word	0x00000280
        /*087c*/ 	.short	0x0100
        /*087e*/ 	.byte	0x06
	.zero		1


	//   ....[66]....
        /*0880*/ 	.word	0x000010a0
        /*0884*/ 	.word	0x000000ff
        /*0888*/ 	.word	0x00000248
        /*088c*/ 	.short	0x0100
        /*088e*/ 	.byte	0x06
	.zero		1


	//   ....[67]....
        /*0890*/ 	.word	0x000010b0
        /*0894*/ 	.word	0x000000ff
        /*0898*/ 	.word	0x00000288
        /*089c*/ 	.short	0x0100
        /*089e*/ 	.byte	0x06
	.zero		1


	//   ....[68]....
        /*08a0*/ 	.word	0x000010c0
        /*08a4*/ 	.word	0x000000ff
        /*08a8*/ 	.word	0x00000250
        /*08ac*/ 	.short	0x0100
        /*08ae*/ 	.byte	0x06
	.zero		1


	//   ....[69]....
        /*08b0*/ 	.word	0x000010d0
        /*08b4*/ 	.word	0x000000ff
        /*08b8*/ 	.word	0x00000290
        /*08bc*/ 	.short	0x0100
        /*08be*/ 	.byte	0x06
	.zero		1


	//   ....[70]....
        /*08c0*/ 	.word	0x000010e0
        /*08c4*/ 	.word	0x000000ff
        /*08c8*/ 	.word	0x00000258
        /*08cc*/ 	.short	0x0100
        /*08ce*/ 	.byte	0x06
	.zero		1


	//   ....[71]....
        /*08d0*/ 	.word	0x000010f0
        /*08d4*/ 	.word	0x000000ff
        /*08d8*/ 	.word	0x00000298
        /*08dc*/ 	.short	0x0100
        /*08de*/ 	.byte	0x06
	.zero		1


	//   ....[72]....
        /*08e0*/ 	.word	0x00001220
        /*08e4*/ 	.word	0x000000ff
        /*08e8*/ 	.word	0x000001c0
        /*08ec*/ 	.short	0x0100
        /*08ee*/ 	.byte	0x06
	.zero		1


	//   ....[73]....
        /*08f0*/ 	.word	0x00001230
        /*08f4*/ 	.word	0x000000ff
        /*08f8*/ 	.word	0x000001e0
        /*08fc*/ 	.short	0x0100
        /*08fe*/ 	.byte	0x06
	.zero		1


	//   ....[74]....
        /*0900*/ 	.word	0x00001240
        /*0904*/ 	.word	0x000000ff
        /*0908*/ 	.word	0x000001c8
        /*090c*/ 	.short	0x0100
        /*090e*/ 	.byte	0x06
	.zero		1


	//   ....[75]....
        /*0910*/ 	.word	0x00001250
        /*0914*/ 	.word	0x000000ff
        /*0918*/ 	.word	0x000001e8
        /*091c*/ 	.short	0x0100
        /*091e*/ 	.byte	0x06
	.zero		1


	//   ....[76]....
        /*0920*/ 	.word	0x00001260
        /*0924*/ 	.word	0x000000ff
        /*0928*/ 	.word	0x000001d0
        /*092c*/ 	.short	0x0100
        /*092e*/ 	.byte	0x06
	.zero		1


	//   ....[77]....
        /*0930*/ 	.word	0x00001270
        /*0934*/ 	.word	0x000000ff
        /*0938*/ 	.word	0x000001f0
        /*093c*/ 	.short	0x0100
        /*093e*/ 	.byte	0x06
	.zero		1


	//   ....[78]....
        /*0940*/ 	.word	0x00001280
        /*0944*/ 	.word	0x000000ff
        /*0948*/ 	.word	0x000001d8
        /*094c*/ 	.short	0x0100
        /*094e*/ 	.byte	0x06
	.zero		1


	//   ....[79]....
        /*0950*/ 	.word	0x00001290
        /*0954*/ 	.word	0x000000ff
        /*0958*/ 	.word	0x000001f8
        /*095c*/ 	.short	0x0100
        /*095e*/ 	.byte	0x06
	.zero		1


	//   ....[80]....
        /*0960*/ 	.word	0x00001360
        /*0964*/ 	.word	0x000000ff
        /*0968*/ 	.word	0x00000210
        /*096c*/ 	.short	0x0100
        /*096e*/ 	.byte	0x05
	.zero		1


	//   ....[81]....
        /*0970*/ 	.word	0x00004410
        /*0974*/ 	.word	0x000000ff
        /*0978*/ 	.word	0x00000078
        /*097c*/ 	.short	0x010a
        /*097e*/ 	.byte	0x05
	.zero		1


	//   ....[82]....
        /*0980*/ 	.word	0x00004590
        /*0984*/ 	.word	0x000000ff
        /*0988*/ 	.word	0x00000078
        /*098c*/ 	.short	0x010a
        /*098e*/ 	.byte	0x09
	.zero		1


	//   ....[83]....
        /*0990*/ 	.word	0x00004730
        /*0994*/ 	.word	0x000000ff
        /*0998*/ 	.word	0x00000078
        /*099c*/ 	.short	0x010a
        /*099e*/ 	.byte	0x04
	.zero		1


	//   ....[84]....
        /*09a0*/ 	.word	0x000047d0
        /*09a4*/ 	.word	0x000000ff
        /*09a8*/ 	.word	0x00000138
        /*09ac*/ 	.short	0x0101
        /*09ae*/ 	.byte	0x0c
	.zero		1


	//   ....[85]....
        /*09b0*/ 	.word	0x000047f0
        /*09b4*/ 	.word	0x000000ff
        /*09b8*/ 	.word	0x00000078
        /*09bc*/ 	.short	0x010a
        /*09be*/ 	.byte	0x04
	.zero		1


	//   ....[86]....
        /*09c0*/ 	.word	0x00004870
        /*09c4*/ 	.word	0x000000ff
        /*09c8*/ 	.word	0x00000078
        /*09cc*/ 	.short	0x010a
        /*09ce*/ 	.byte	0x09
	.zero		1


	//   ....[87]....
        /*09d0*/ 	.word	0x00004a10
        /*09d4*/ 	.word	0x000000ff
        /*09d8*/ 	.word	0x00000078
        /*09dc*/ 	.short	0x010a
        /*09de*/ 	.byte	0x04
	.zero		1


	//   ....[88]....
        /*09e0*/ 	.word	0x00004b00
        /*09e4*/ 	.word	0x000000ff
        /*09e8*/ 	.word	0x00000220
        /*09ec*/ 	.short	0x010a
        /*09ee*/ 	.byte	0x04
	.zero		1


	//   ....[89]....
        /*09f0*/ 	.word	0x00004c90
        /*09f4*/ 	.word	0x000000ff
        /*09f8*/ 	.word	0x00000000
        /*09fc*/ 	.short	0x0101
        /*09fe*/ 	.byte	0x04
	.zero		1


	//   ....[90]....
        /*0a00*/ 	.word	0x00004d00
        /*0a04*/ 	.word	0x000000ff
        /*0a08*/ 	.word	0x00000000
        /*0a0c*/ 	.short	0x010a
        /*0a0e*/ 	.byte	0x04
	.zero		1


	//   ....[91]....
        /*0a10*/ 	.word	0x00004d90
        /*0a14*/ 	.word	0x000000ff
        /*0a18*/ 	.word	0x00000000
        /*0a1c*/ 	.short	0x010a
        /*0a1e*/ 	.byte	0x04
	.zero		1


	//   ....[92]....
        /*0a20*/ 	.word	0x00004e20
        /*0a24*/ 	.word	0x000000ff
        /*0a28*/ 	.word	0x00000000
        /*0a2c*/ 	.short	0x010a
        /*0a2e*/ 	.byte	0x04
	.zero		1


	//   ....[93]....
        /*0a30*/ 	.word	0x00004eb0
        /*0a34*/ 	.word	0x000000ff
        /*0a38*/ 	.word	0x00000000
        /*0a3c*/ 	.short	0x010a
        /*0a3e*/ 	.byte	0x04
	.zero		1


	//   ....[94]....
        /*0a40*/ 	.word	0x00004f40
        /*0a44*/ 	.word	0x000000ff
        /*0a48*/ 	.word	0x00000000
        /*0a4c*/ 	.short	0x010a
        /*0a4e*/ 	.byte	0x04
	.zero		1


	//   ....[95]....
        /*0a50*/ 	.word	0x00004fd0
        /*0a54*/ 	.word	0x000000ff
        /*0a58*/ 	.word	0x00000000
        /*0a5c*/ 	.short	0x010a
        /*0a5e*/ 	.byte	0x04
	.zero		1


	//   ....[96]....
        /*0a60*/ 	.word	0x00005060
        /*0a64*/ 	.word	0x000000ff
        /*0a68*/ 	.word	0x00000000
        /*0a6c*/ 	.short	0x010a
        /*0a6e*/ 	.byte	0x04
	.zero		1


	//   ....[97]....
        /*0a70*/ 	.word	0x000050f0
        /*0a74*/ 	.word	0x000000ff
        /*0a78*/ 	.word	0x00000000
        /*0a7c*/ 	.short	0x010a
        /*0a7e*/ 	.byte	0x04
	.zero		1


	//   ....[98]....
        /*0a80*/ 	.word	0x00005180
        /*0a84*/ 	.word	0x000000ff
        /*0a88*/ 	.word	0x00000000
        /*0a8c*/ 	.short	0x010a
        /*0a8e*/ 	.byte	0x04
	.zero		1


	//   ....[99]....
        /*0a90*/ 	.word	0x00005210
        /*0a94*/ 	.word	0x000000ff
        /*0a98*/ 	.word	0x00000000
        /*0a9c*/ 	.short	0x010a
        /*0a9e*/ 	.byte	0x04
	.zero		1


	//   ....[100]....
        /*0aa0*/ 	.word	0x000052a0
        /*0aa4*/ 	.word	0x000000ff
        /*0aa8*/ 	.word	0x00000000
        /*0aac*/ 	.short	0x010a
        /*0aae*/ 	.byte	0x04
	.zero		1


	//   ....[101]....
        /*0ab0*/ 	.word	0x00005330
        /*0ab4*/ 	.word	0x000000ff
        /*0ab8*/ 	.word	0x00000000
        /*0abc*/ 	.short	0x010a
        /*0abe*/ 	.byte	0x04
	.zero		1


	//   ....[102]....
        /*0ac0*/ 	.word	0x000053c0
        /*0ac4*/ 	.word	0x000000ff
        /*0ac8*/ 	.word	0x00000000
        /*0acc*/ 	.short	0x010a
        /*0ace*/ 	.byte	0x04
	.zero		1


	//   ....[103]....
        /*0ad0*/ 	.word	0x00005450
        /*0ad4*/ 	.word	0x000000ff
        /*0ad8*/ 	.word	0x00000000
        /*0adc*/ 	.short	0x010a
        /*0ade*/ 	.byte	0x04
	.zero		1


	//   ....[104]....
        /*0ae0*/ 	.word	0x000054f0
        /*0ae4*/ 	.word	0x00000000
        /*0ae8*/ 	.word	0x00000000
        /*0aec*/ 	.short	0x010a
        /*0aee*/ 	.byte	0xff
	.zero		1


	//   ....[105]....
        /*0af0*/ 	.word	0x00007080
        /*0af4*/ 	.word	0x000000ff
        /*0af8*/ 	.word	0x00000180
        /*0afc*/ 	.short	0x010a
        /*0afe*/ 	.byte	0x04
	.zero		1


	//   ....[106]....
        /*0b00*/ 	.word	0x00007220
        /*0b04*/ 	.word	0x000000ff
        /*0b08*/ 	.word	0x00000140
        /*0b0c*/ 	.short	0x0101
        /*0b0e*/ 	.byte	0x04
	.zero		1


	//   ....[107]....
        /*0b10*/ 	.word	0x00008ca0
        /*0b14*/ 	.word	0x000000ff
        /*0b18*/ 	.word	0x00000180
        /*0b1c*/ 	.short	0x010a
        /*0b1e*/ 	.byte	0x04
	.zero		1


	//   ....[108]....
        /*0b20*/ 	.word	0x00008e20
        /*0b24*/ 	.word	0x000000ff
        /*0b28*/ 	.word	0x00000140
        /*0b2c*/ 	.short	0x0101
        /*0b2e*/ 	.byte	0x04
	.zero		1


	//   ....[109]....
        /*0b30*/ 	.word	0x00009540
        /*0b34*/ 	.word	0x0000000f
        /*0b38*/ 	.word	0x00000138
        /*0b3c*/ 	.short	0x010a
        /*0b3e*/ 	.byte	0xff
	.zero		1


	//   ....[110]....
        /*0b40*/ 	.word	0x000097b0
        /*0b44*/ 	.word	0x000000ff
        /*0b48*/ 	.word	0x00000110
        /*0b4c*/ 	.short	0x010a
        /*0b4e*/ 	.byte	0x18
	.zero		1


	//   ....[111]....
        /*0b50*/ 	.word	0x000098d0
        /*0b54*/ 	.word	0x000000ff
        /*0b58*/ 	.word	0x000000f0
        /*0b5c*/ 	.short	0x010b
        /*0b5e*/ 	.byte	0x18
	.zero		1


	//   ....[112]....
        /*0b60*/ 	.word	0x00009940
        /*0b64*/ 	.word	0x000000ff
        /*0b68*/ 	.word	0x00000000
        /*0b6c*/ 	.short	0x0101
        /*0b6e*/ 	.byte	0x04
	.zero		1


	//   ....[113]....
        /*0b70*/ 	.word	0x00009970
        /*0b74*/ 	.word	0x000000ff
        /*0b78*/ 	.word	0x00000118
        /*0b7c*/ 	.short	0x010a
        /*0b7e*/ 	.byte	0x18
	.zero		1


	//   ....[114]....
        /*0b80*/ 	.word	0x00009aa0
        /*0b84*/ 	.word	0x000000ff
        /*0b88*/ 	.word	0x000000f8
        /*0b8c*/ 	.short	0x010b
        /*0b8e*/ 	.byte	0x18
	.zero		1


	//   ....[115]....
        /*0b90*/ 	.word	0x00009b00
        /*0b94*/ 	.word	0x000000ff
        /*0b98*/ 	.word	0x00000000
        /*0b9c*/ 	.short	0x0101
        /*0b9e*/ 	.byte	0x04
	.zero		1


	//   ....[116]....
        /*0ba0*/ 	.word	0x00009b30
        /*0ba4*/ 	.word	0x000000ff
        /*0ba8*/ 	.word	0x00000120
        /*0bac*/ 	.short	0x010a
        /*0bae*/ 	.byte	0x18
	.zero		1


	//   ....[117]....
        /*0bb0*/ 	.word	0x00009c60
        /*0bb4*/ 	.word	0x000000ff
        /*0bb8*/ 	.word	0x00000100
        /*0bbc*/ 	.short	0x010b
        /*0bbe*/ 	.byte	0x18
	.zero		1


	//   ....[118]....
        /*0bc0*/ 	.word	0x00009cc0
        /*0bc4*/ 	.word	0x000000ff
        /*0bc8*/ 	.word	0x00000000
        /*0bcc*/ 	.short	0x0101
        /*0bce*/ 	.byte	0x04
	.zero		1


	//   ....[119]....
        /*0bd0*/ 	.word	0x00009cf0
        /*0bd4*/ 	.word	0x000000ff
        /*0bd8*/ 	.word	0x00000128
        /*0bdc*/ 	.short	0x010a
        /*0bde*/ 	.byte	0x18
	.zero		1


	//   ....[120]....
        /*0be0*/ 	.word	0x00009e20
        /*0be4*/ 	.word	0x000000ff
        /*0be8*/ 	.word	0x00000108
        /*0bec*/ 	.short	0x010b
        /*0bee*/ 	.byte	0x18
	.zero		1


	//   ....[121]....
        /*0bf0*/ 	.word	0x00009ea0
        /*0bf4*/ 	.word	0x000000ff
        /*0bf8*/ 	.word	0x00000000
        /*0bfc*/ 	.short	0x0101
        /*0bfe*/ 	.byte	0x04
	.zero		1


	//   ....[122]....
        /*0c00*/ 	.word	0x00009ef0
        /*0c04*/ 	.word	0x000000ff
        /*0c08*/ 	.word	0x00000220
        /*0c0c*/ 	.short	0x010a
        /*0c0e*/ 	.byte	0x08
	.zero		1


	//   ....[123]....
        /*0c10*/ 	.word	0x0000a050
        /*0c14*/ 	.word	0x000000ff
        /*0c18*/ 	.word	0x00000000
        /*0c1c*/ 	.short	0x0101
        /*0c1e*/ 	.byte	0x08
	.zero		1


	//   ....[124]....
        /*0c20*/ 	.word	0x0000a100
        /*0c24*/ 	.word	0x000000ff
        /*0c28*/ 	.word	0x00000110
        /*0c2c*/ 	.short	0x010a
        /*0c2e*/ 	.byte	0x18
	.zero		1


	//   ....[125]....
        /*0c30*/ 	.word	0x0000a140
        /*0c34*/ 	.word	0x000000ff
        /*0c38*/ 	.word	0x00000118
        /*0c3c*/ 	.short	0x010a
        /*0c3e*/ 	.byte	0x18
	.zero		1


	//   ....[126]....
        /*0c40*/ 	.word	0x0000a180
        /*0c44*/ 	.word	0x000000ff
        /*0c48*/ 	.word	0x00000120
        /*0c4c*/ 	.short	0x010a
        /*0c4e*/ 	.byte	0x18
	.zero		1


	//   ....[127]....
        /*0c50*/ 	.word	0x0000a1e0
        /*0c54*/ 	.word	0x00000000
        /*0c58*/ 	.word	0x00000128
        /*0c5c*/ 	.short	0x010a
        /*0c5e*/ 	.byte	0xff
	.zero		1


	//   ....[128]....
        /*0c60*/ 	.word	0x0000ac90
        /*0c64*/ 	.word	0x000000ff
        /*0c68*/ 	.word	0x00000220
        /*0c6c*/ 	.short	0x010a
        /*0c6e*/ 	.byte	0x06
	.zero		1


	//   ....[129]....
        /*0c70*/ 	.word	0x0000ae20
        /*0c74*/ 	.word	0x000000ff
        /*0c78*/ 	.word	0x00000000
        /*0c7c*/ 	.short	0x0101
        /*0c7e*/ 	.byte	0x04
	.zero		1


	//   ....[130]....
        /*0c80*/ 	.word	0x0000b390
        /*0c84*/ 	.word	0x000000ff
        /*0c88*/ 	.word	0x000000f0
        /*0c8c*/ 	.short	0x010a
        /*0c8e*/ 	.byte	0x2b
	.zero		1


	//   ....[131]....
        /*0c90*/ 	.word	0x0000b3f0
        /*0c94*/ 	.word	0x00000061
        /*0c98*/ 	.word	0x000001c0
        /*0c9c*/ 	.short	0x010a
        /*0c9e*/ 	.byte	0xff
	.zero		1


	//   ....[132]....
        /*0ca0*/ 	.word	0x0000b410
        /*0ca4*/ 	.word	0x000000ff
        /*0ca8*/ 	.word	0x000000f0
        /*0cac*/ 	.short	0x010a
        /*0cae*/ 	.byte	0x2b
	.zero		1


	//   ....[133]....
        /*0cb0*/ 	.word	0x0000b6c0
        /*0cb4*/ 	.word	0x00000061
        /*0cb8*/ 	.word	0x000001c0
        /*0cbc*/ 	.short	0x010a
        /*0cbe*/ 	.byte	0xff
	.zero		1


	//   ....[134]....
        /*0cc0*/ 	.word	0x0000c300
        /*0cc4*/ 	.word	0x000000ff
        /*0cc8*/ 	.word	0x00000000
        /*0ccc*/ 	.short	0x0101
        /*0cce*/ 	.byte	0x04
	.zero		1


	//   ....[135]....
        /*0cd0*/ 	.word	0x0000c350
        /*0cd4*/ 	.word	0x000000ff
        /*0cd8*/ 	.word	0x000000f8
        /*0cdc*/ 	.short	0x010a
        /*0cde*/ 	.byte	0x2b
	.zero		1


	//   ....[136]....
        /*0ce0*/ 	.word	0x0000c380
        /*0ce4*/ 	.word	0x000000ff
        /*0ce8*/ 	.word	0x000000f8
        /*0cec*/ 	.short	0x010a
        /*0cee*/ 	.byte	0x2b
	.zero		1


	//   ....[137]....
        /*0cf0*/ 	.word	0x0000d140
        /*0cf4*/ 	.word	0x000000ff
        /*0cf8*/ 	.word	0x00000000
        /*0cfc*/ 	.short	0x0101
        /*0cfe*/ 	.byte	0x04
	.zero		1


	//   ....[138]....
        /*0d00*/ 	.word	0x0000d160
        /*0d04*/ 	.word	0x000000ff
        /*0d08*/ 	.word	0x00000100
        /*0d0c*/ 	.short	0x010a
        /*0d0e*/ 	.byte	0x2b
	.zero		1


	//   ....[139]....
        /*0d10*/ 	.word	0x0000d180
        /*0d14*/ 	.word	0x000000ff
        /*0d18*/ 	.word	0x00000100
        /*0d1c*/ 	.short	0x010a
        /*0d1e*/ 	.byte	0x2b
	.zero		1


	//   ....[140]....
        /*0d20*/ 	.word	0x0000df80
        /*0d24*/ 	.word	0x000000ff
        /*0d28*/ 	.word	0x00000000
        /*0d2c*/ 	.short	0x0101
        /*0d2e*/ 	.byte	0x04
	.zero		1


	//   ....[141]....
        /*0d30*/ 	.word	0x0000dfa0
        /*0d34*/ 	.word	0x000000ff
        /*0d38*/ 	.word	0x00000108
        /*0d3c*/ 	.short	0x010a
        /*0d3e*/ 	.byte	0x2b
	.zero		1


	//   ....[142]....
        /*0d40*/ 	.word	0x0000dfc0
        /*0d44*/ 	.word	0x000000ff
        /*0d48*/ 	.word	0x00000108
        /*0d4c*/ 	.short	0x010a
        /*0d4e*/ 	.byte	0x2b
	.zero		1


	//   ....[143]....
        /*0d50*/ 	.word	0x0000e660
        /*0d54*/ 	.word	0x00000061
        /*0d58*/ 	.word	0x00000000
        /*0d5c*/ 	.short	0x0101
        /*0d5e*/ 	.byte	0xff
	.zero		1


	//   ....[144]....
        /*0d60*/ 	.word	0x0000eee0
        /*0d64*/ 	.word	0x000000ff
        /*0d68*/ 	.word	0x00000000
        /*0d6c*/ 	.short	0x0101
        /*0d6e*/ 	.byte	0x04
	.zero		1


	//   ....[145]....
        /*0d70*/ 	.word	0x0000ef80
        /*0d74*/ 	.word	0x000000ff
        /*0d78*/ 	.word	0x00000000
        /*0d7c*/ 	.short	0x0101
        /*0d7e*/ 	.byte	0x04
	.zero		1


	//   ....[146]....
        /*0d80*/ 	.word	0x0000f890
        /*0d84*/ 	.word	0x000000ff
        /*0d88*/ 	.word	0x00000140
        /*0d8c*/ 	.short	0x010a
        /*0d8e*/ 	.byte	0x18
	.zero		1


	//   ....[147]....
        /*0d90*/ 	.word	0x0000f9d0
        /*0d94*/ 	.word	0x000000ff
        /*0d98*/ 	.word	0x00000000
        /*0d9c*/ 	.short	0x0101
        /*0d9e*/ 	.byte	0x06
	.zero		1


	//   ....[148]....
        /*0da0*/ 	.word	0x0000fa40
        /*0da4*/ 	.word	0x000000ff
        /*0da8*/ 	.word	0x00000260
        /*0dac*/ 	.short	0x010a
        /*0dae*/ 	.byte	0x18
	.zero		1


	//   ....[149]....
        /*0db0*/ 	.word	0x00010b90
        /*0db4*/ 	.word	0x000000ff
        /*0db8*/ 	.word	0x00000220
        /*0dbc*/ 	.short	0x0101
        /*0dbe*/ 	.byte	0x18
	.zero		1


	//   ....[150]....
        /*0dc0*/ 	.word	0x00010e80
        /*0dc4*/ 	.word	0x000000ff
        /*0dc8*/ 	.word	0x00000008
        /*0dcc*/ 	.short	0x010a
        /*0dce*/ 	.byte	0x06
	.zero		1


	//   ....[151]....
        /*0dd0*/ 	.word	0x00010ea0
        /*0dd4*/ 	.word	0x000000ff
        /*0dd8*/ 	.word	0x00000008
        /*0ddc*/ 	.short	0x010a
        /*0dde*/ 	.byte	0x06
	.zero		1


	//   ....[152]....
        /*0de0*/ 	.word	0x00011030
        /*0de4*/ 	.word	0x000000ff
        /*0de8*/ 	.word	0x00000008
        /*0dec*/ 	.short	0x010a
        /*0dee*/ 	.byte	0x06
	.zero		1


	//   ....[153]....
        /*0df0*/ 	.word	0x00011050
        /*0df4*/ 	.word	0x000000ff
        /*0df8*/ 	.word	0x00000008
        /*0dfc*/ 	.short	0x010a
        /*0dfe*/ 	.byte	0x06
	.zero		1


	//   ....[154]....
        /*0e00*/ 	.word	0x00011110
        /*0e04*/ 	.word	0x000000ff
        /*0e08*/ 	.word	0x00000000
        /*0e0c*/ 	.short	0x0101
        /*0e0e*/ 	.byte	0x05
	.zero		1


	//   ....[155]....
        /*0e10*/ 	.word	0x00011400
        /*0e14*/ 	.word	0x000000ff
        /*0e18*/ 	.word	0x00000000
        /*0e1c*/ 	.short	0x010a
        /*0e1e*/ 	.byte	0x04
	.zero		1


	//   ....[156]....
        /*0e20*/ 	.word	0x00011460
        /*0e24*/ 	.word	0x000000ff
        /*0e28*/ 	.word	0x000001e0
        /*0e2c*/ 	.short	0x010a
        /*0e2e*/ 	.byte	0x0a
	.zero		1


	//   ....[157]....
        /*0e30*/ 	.word	0x00011580
        /*0e34*/ 	.word	0x000000ff
        /*0e38*/ 	.word	0x00000000
        /*0e3c*/ 	.short	0x010a
        /*0e3e*/ 	.byte	0x07
	.zero		1


	//   ....[158]....
        /*0e40*/ 	.word	0x000116c0
        /*0e44*/ 	.word	0x000000ff
        /*0e48*/ 	.word	0x00000000
        /*0e4c*/ 	.short	0x010a
        /*0e4e*/ 	.byte	0x04
	.zero		1


	//   ....[159]....
        /*0e50*/ 	.word	0x000118b0
        /*0e54*/ 	.word	0x000000ff
        /*0e58*/ 	.word	0x00000220
        /*0e5c*/ 	.short	0x010a
        /*0e5e*/ 	.byte	0x04
	.zero		1


	//   ....[160]....
        /*0e60*/ 	.word	0x000119e0
        /*0e64*/ 	.word	0x000000ff
        /*0e68*/ 	.word	0x00000000
        /*0e6c*/ 	.short	0x0101
        /*0e6e*/ 	.byte	0x04
	.zero		1


	//   ....[161]....
        /*0e70*/ 	.word	0x00011b30
        /*0e74*/ 	.word	0x000000ff
        /*0e78*/ 	.word	0x000001e0
        /*0e7c*/ 	.short	0x010a
        /*0e7e*/ 	.byte	0x06
	.zero		1


	//   ....[162]....
        /*0e80*/ 	.word	0x00011bf0
        /*0e84*/ 	.word	0x000000ff
        /*0e88*/ 	.word	0x000001e0
        /*0e8c*/ 	.short	0x010a
        /*0e8e*/ 	.byte	0x07
	.zero		1


	//   ....[163]....
        /*0e90*/ 	.word	0x00011cb0
        /*0e94*/ 	.word	0x000000ff
        /*0e98*/ 	.word	0x000001e0
        /*0e9c*/ 	.short	0x010a
        /*0e9e*/ 	.byte	0x07
	.zero		1


	//   ....[164]....
        /*0ea0*/ 	.word	0x00011d70
        /*0ea4*/ 	.word	0x00000000
        /*0ea8*/ 	.word	0x000001e0
        /*0eac*/ 	.short	0x010a
        /*0eae*/ 	.byte	0xff
	.zero		1


	//   ....[165]....
        /*0eb0*/ 	.word	0x00011db0
        /*0eb4*/ 	.word	0x00000000
        /*0eb8*/ 	.word	0x000001e0
        /*0ebc*/ 	.short	0x010a
        /*0ebe*/ 	.byte	0xff
	.zero		1


	//   ....[166]....
        /*0ec0*/ 	.word	0x00011e20
        /*0ec4*/ 	.word	0x000000ff
        /*0ec8*/ 	.word	0x00000000
        /*0ecc*/ 	.short	0x0101
        /*0ece*/ 	.byte	0x06
	.zero		1


	//   ....[167]....
        /*0ed0*/ 	.word	0x00011e60
        /*0ed4*/ 	.word	0x000000ff
        /*0ed8*/ 	.word	0x00000210
        /*0edc*/ 	.short	0x010a
        /*0ede*/ 	.byte	0x05
	.zero		1


	//   ....[168]....
        /*0ee0*/ 	.word	0x00011eb0
        /*0ee4*/ 	.word	0x000000ff
        /*0ee8*/ 	.word	0x00000000
        /*0eec*/ 	.short	0x0101
        /*0eee*/ 	.byte	0x06
	.zero		1


	//   ....[169]....
        /*0ef0*/ 	.word	0x00012100
        /*0ef4*/ 	.word	0x00000000
        /*0ef8*/ 	.word	0x00000078
        /*0efc*/ 	.short	0x010a
        /*0efe*/ 	.byte	0xff
	.zero		1


	//   ....[170]....
        /*0f00*/ 	.word	0x00012160
        /*0f04*/ 	.word	0x00000000
        /*0f08*/ 	.word	0x00000078
        /*0f0c*/ 	.short	0x010a
        /*0f0e*/ 	.byte	0xff
	.zero		1


	//   ....[171]....
        /*0f10*/ 	.word	0x000121c0
        /*0f14*/ 	.word	0x00000000
        /*0f18*/ 	.word	0x00000220
        /*0f1c*/ 	.short	0x010a
        /*0f1e*/ 	.byte	0xff
	.zero		1


	//   ....[172]....
        /*0f20*/ 	.word	0x00012220
        /*0f24*/ 	.word	0x00000000
        /*0f28*/ 	.word	0x00000000
        /*0f2c*/ 	.short	0x010a
        /*0f2e*/ 	.byte	0xff
	.zero		1


	//   ....[173]....
        /*0f30*/ 	.word	0x00012280
        /*0f34*/ 	.word	0x00000000
        /*0f38*/ 	.word	0x00000000
        /*0f3c*/ 	.short	0x010a
        /*0f3e*/ 	.byte	0xff
	.zero		1


	//   ....[174]....
        /*0f40*/ 	.word	0x000122e0
        /*0f44*/ 	.word	0x00000000
        /*0f48*/ 	.word	0x00000000
        /*0f4c*/ 	.short	0x010a
        /*0f4e*/ 	.byte	0xff
	.zero		1


	//   ....[175]....
        /*0f50*/ 	.word	0x00012340
        /*0f54*/ 	.word	0x00000000
        /*0f58*/ 	.word	0x00000000
        /*0f5c*/ 	.short	0x010a
        /*0f5e*/ 	.byte	0xff
	.zero		1


	//   ....[176]....
        /*0f60*/ 	.word	0x000123a0
        /*0f64*/ 	.word	0x00000000
        /*0f68*/ 	.word	0x00000000
        /*0f6c*/ 	.short	0x010a
        /*0f6e*/ 	.byte	0xff
	.zero		1


	//   ....[177]....
        /*0f70*/ 	.word	0x00012400
        /*0f74*/ 	.word	0x00000000
        /*0f78*/ 	.word	0x00000000
        /*0f7c*/ 	.short	0x010a
        /*0f7e*/ 	.byte	0xff
	.zero		1


	//   ....[178]....
        /*0f80*/ 	.word	0x00012460
        /*0f84*/ 	.word	0x00000000
        /*0f88*/ 	.word	0x00000000
        /*0f8c*/ 	.short	0x010a
        /*0f8e*/ 	.byte	0xff
	.zero		1


	//   ....[179]....
        /*0f90*/ 	.word	0x000124c0
        /*0f94*/ 	.word	0x00000000
        /*0f98*/ 	.word	0x00000000
        /*0f9c*/ 	.short	0x010a
        /*0f9e*/ 	.byte	0xff
	.zero		1


	//   ....[180]....
        /*0fa0*/ 	.word	0x00012520
        /*0fa4*/ 	.word	0x00000000
        /*0fa8*/ 	.word	0x00000000
        /*0fac*/ 	.short	0x010a
        /*0fae*/ 	.byte	0xff
	.zero		1


	//   ....[181]....
        /*0fb0*/ 	.word	0x00012580
        /*0fb4*/ 	.word	0x00000000
        /*0fb8*/ 	.word	0x00000000
        /*0fbc*/ 	.short	0x010a
        /*0fbe*/ 	.byte	0xff
	.zero		1


	//   ....[182]....
        /*0fc0*/ 	.word	0x000125e0
        /*0fc4*/ 	.word	0x00000000
        /*0fc8*/ 	.word	0x00000000
        /*0fcc*/ 	.short	0x010a
        /*0fce*/ 	.byte	0xff
	.zero		1


	//   ....[183]....
        /*0fd0*/ 	.word	0x00012640
        /*0fd4*/ 	.word	0x00000000
        /*0fd8*/ 	.word	0x00000000
        /*0fdc*/ 	.short	0x010a
        /*0fde*/ 	.byte	0xff
	.zero		1


	//   ....[184]....
        /*0fe0*/ 	.word	0x000126a0
        /*0fe4*/ 	.word	0x00000000
        /*0fe8*/ 	.word	0x00000000
        /*0fec*/ 	.short	0x010a
        /*0fee*/ 	.byte	0xff
	.zero		1


	//   ....[185]....
        /*0ff0*/ 	.word	0x00012700
        /*0ff4*/ 	.word	0x00000000
        /*0ff8*/ 	.word	0x00000000
        /*0ffc*/ 	.short	0x010a
        /*0ffe*/ 	.byte	0xff
	.zero		1


	//   ....[186]....
        /*1000*/ 	.word	0x00012760
        /*1004*/ 	.word	0x00000011
        /*1008*/ 	.word	0x00000180
        /*100c*/ 	.short	0x010a
        /*100e*/ 	.byte	0xff
	.zero		1


	//   ....[187]....
        /*1010*/ 	.word	0x000127c0
        /*1014*/ 	.word	0x0000000b
        /*1018*/ 	.word	0x00000180
        /*101c*/ 	.short	0x010a
        /*101e*/ 	.byte	0xff
	.zero		1


	//   ....[188]....
        /*1020*/ 	.word	0x00012810
        /*1024*/ 	.word	0x0000000f
        /*1028*/ 	.word	0x00000138
        /*102c*/ 	.short	0x010a
        /*102e*/ 	.byte	0xff
	.zero		1


	//   ....[189]....
        /*1030*/ 	.word	0x00012870
        /*1034*/ 	.word	0x00000000
        /*1038*/ 	.word	0x00000110
        /*103c*/ 	.short	0x010a
        /*103e*/ 	.byte	0xff
	.zero		1


	//   ....[190]....
        /*1040*/ 	.word	0x000128d0
        /*1044*/ 	.word	0x00000000
        /*1048*/ 	.word	0x00000118
        /*104c*/ 	.short	0x010a
        /*104e*/ 	.byte	0xff
	.zero		1


	//   ....[191]....
        /*1050*/ 	.word	0x00012930
        /*1054*/ 	.word	0x00000000
        /*1058*/ 	.word	0x00000120
        /*105c*/ 	.short	0x010a
        /*105e*/ 	.byte	0xff
	.zero		1


	//   ....[192]....
        /*1060*/ 	.word	0x00012990
        /*1064*/ 	.word	0x00000000
        /*1068*/ 	.word	0x00000128
        /*106c*/ 	.short	0x010a
        /*106e*/ 	.byte	0xff
	.zero		1


	//   ....[193]....
        /*1070*/ 	.word	0x000129f0
        /*1074*/ 	.word	0x00000000
        /*1078*/ 	.word	0x00000220
        /*107c*/ 	.short	0x010a
        /*107e*/ 	.byte	0xff
	.zero		1


	//   ....[194]....
        /*1080*/ 	.word	0x00012a50
        /*1084*/ 	.word	0x00000000
        /*1088*/ 	.word	0x00000110
        /*108c*/ 	.short	0x010a
        /*108e*/ 	.byte	0xff
	.zero		1


	//   ....[195]....
        /*1090*/ 	.word	0x00012ab0
        /*1094*/ 	.word	0x00000000
        /*1098*/ 	.word	0x00000118
        /*109c*/ 	.short	0x010a
        /*109e*/ 	.byte	0xff
	.zero		1


	//   ....[196]....
        /*10a0*/ 	.word	0x00012b10
        /*10a4*/ 	.word	0x00000000
        /*10a8*/ 	.word	0x00000120
        /*10ac*/ 	.short	0x010a
        /*10ae*/ 	.byte	0xff
	.zero		1


	//   ....[197]....
        /*10b0*/ 	.word	0x00012b70
        /*10b4*/ 	.word	0x00000000
        /*10b8*/ 	.word	0x00000220
        /*10bc*/ 	.short	0x010a
        /*10be*/ 	.byte	0xff
	.zero		1


	//   ....[198]....
        /*10c0*/ 	.word	0x00012c30
        /*10c4*/ 	.word	0x00000003
        /*10c8*/ 	.word	0x000000f0
        /*10cc*/ 	.short	0x010a
        /*10ce*/ 	.byte	0xff
	.zero		1


	//   ....[199]....
        /*10d0*/ 	.word	0x00012c80
        /*10d4*/ 	.word	0x00000061
        /*10d8*/ 	.word	0x000001c0
        /*10dc*/ 	.short	0x010a
        /*10de*/ 	.byte	0xff
	.zero		1


	//   ....[200]....
        /*10e0*/ 	.word	0x00012ce0
        /*10e4*/ 	.word	0x00000003
        /*10e8*/ 	.word	0x000000f8
        /*10ec*/ 	.short	0x010a
        /*10ee*/ 	.byte	0xff
	.zero		1


	//   ....[201]....
        /*10f0*/ 	.word	0x00012d40
        /*10f4*/ 	.word	0x00000000
        /*10f8*/ 	.word	0x00000100
        /*10fc*/ 	.short	0x010a
        /*10fe*/ 	.byte	0xff
	.zero		1


	//   ....[202]....
        /*1100*/ 	.word	0x00012da0
        /*1104*/ 	.word	0x00000000
        /*1108*/ 	.word	0x00000108
        /*110c*/ 	.short	0x010a
        /*110e*/ 	.byte	0xff
	.zero		1


	//   ....[203]....
        /*1110*/ 	.word	0x00012e00
        /*1114*/ 	.word	0x00000004
        /*1118*/ 	.word	0x00000140
        /*111c*/ 	.short	0x010a
        /*111e*/ 	.byte	0xff
	.zero		1


	//   ....[204]....
        /*1120*/ 	.word	0x00012e60
        /*1124*/ 	.word	0x00000004
        /*1128*/ 	.word	0x00000260
        /*112c*/ 	.short	0x010a
        /*112e*/ 	.byte	0xff
	.zero		1


	//   ....[205]....
        /*1130*/ 	.word	0x00012ec0
        /*1134*/ 	.word	0x00000000
        /*1138*/ 	.word	0x00000008
        /*113c*/ 	.short	0x010a
        /*113e*/ 	.byte	0xff
	.zero		1


	//   ....[206]....
        /*1140*/ 	.word	0x00012fa0
        /*1144*/ 	.word	0x00000000
        /*1148*/ 	.word	0x00000008
        /*114c*/ 	.short	0x010a
        /*114e*/ 	.byte	0xff
	.zero		1


	//   ....[207]....
        /*1150*/ 	.word	0x00013000
        /*1154*/ 	.word	0x00000003
        /*1158*/ 	.word	0x000001e0
        /*115c*/ 	.short	0x010a
        /*115e*/ 	.byte	0xff
	.zero		1


	//   ....[208]....
        /*1160*/ 	.word	0x00013060
        /*1164*/ 	.word	0x00000003
        /*1168*/ 	.word	0x00000000
        /*116c*/ 	.short	0x010a
        /*116e*/ 	.byte	0xff
	.zero		1


	//   ....[209]....
        /*1170*/ 	.word	0x000130c0
        /*1174*/ 	.word	0x00000003
        /*1178*/ 	.word	0x00000220
        /*117c*/ 	.short	0x010a
        /*117e*/ 	.byte	0xff
	.zero		1


	//   ....[210]....
        /*1180*/ 	.word	0x00013120
        /*1184*/ 	.word	0x00000000
        /*1188*/ 	.word	0x000001e0
        /*118c*/ 	.short	0x010a
        /*118e*/ 	.byte	0xff
	.zero		1


	//   ....[211]....
        /*1190*/ 	.word	0x00013180
        /*1194*/ 	.word	0x00000000
        /*1198*/ 	.word	0x000001e0
        /*119c*/ 	.short	0x010a
        /*119e*/ 	.byte	0xff
	.zero		1


	//   ....[212]....
        /*11a0*/ 	.word	0x000131e0
        /*11a4*/ 	.word	0x00000000
        /*11a8*/ 	.word	0x000001e0
        /*11ac*/ 	.short	0x010a
        /*11ae*/ 	.byte	0xff
	.zero		1


	//   ....[213]....
        /*11b0*/ 	.word	0x00013240
        /*11b4*/ 	.word	0x00000000
        /*11b8*/ 	.word	0x00000210
        /*11bc*/ 	.short	0x010a
        /*11be*/ 	.byte	0xff
	.zero		1


	//----- nvinfo : EIATTR_NUM_MBARRIERS
	.align		4
.L_49:
        /*11c0*/ 	.byte	0x03, 0x38
        /*11c2*/ 	.short	0x0051


	//----- nvinfo : EIATTR_EXIT_INSTR_OFFSETS
	.align		4
        /*11c4*/ 	.byte	0x04, 0x1c
        /*11c6*/ 	.short	(.L_51 - .L_50)


	//   ....[0]....
.L_50:
        /*11c8*/ 	.word	0x00003980


	//   ....[1]....
        /*11cc*/ 	.word	0x00005520


	//   ....[2]....
        /*11d0*/ 	.word	0x00008ec0


	//   ....[3]....
        /*11d4*/ 	.word	0x0000a210


	//   ....[4]....
        /*11d8*/ 	.word	0x0000ef90


	//   ....[5]....
        /*11dc*/ 	.word	0x0000efc0


	//   ....[6]....
        /*11e0*/ 	.word	0x00010c60


	//   ....[7]....
        /*11e4*/ 	.word	0x000120e0


	//----- nvinfo : EIATTR_INDIRECT_BRANCH_TARGETS
	.align		4
.L_51:
        /*11e8*/ 	.byte	0x04, 0x34
        /*11ea*/ 	.short	(.L_53 - .L_52)


	//   ....[0]....
.L_52:
        /*11ec*/ 	.word	.L_x_328@srel
        /*11f0*/ 	.short	0x0
        /*11f2*/ 	.short	0x0
        /*11f4*/ 	.word	0xa
        /*11f8*/ 	.word	.L_x_329@srel
        /* <DEDUP_REMOVED lines=9> */


	//----- nvinfo : EIATTR_MAX_THREADS
	.align		4
.L_53:
        /*1220*/ 	.byte	0x04, 0x05
        /*1222*/ 	.short	(.L_55 - .L_54)
.L_54:
        /*1224*/ 	.word	0x00000180
        /*1228*/ 	.word	0x00000001
        /*122c*/ 	.word	0x00000001


	//----- nvinfo : EIATTR_CRS_STACK_SIZE
	.align		4
.L_55:
        /*1230*/ 	.byte	0x04, 0x1e
        /*1232*/ 	.short	(.L_57 - .L_56)
.L_56:
        /*1234*/ 	.word	0x00000000


	//----- nvinfo : EIATTR_CBANK_PARAM_SIZE
	.align		4
.L_57:
        /*1238*/ 	.byte	0x03, 0x19
        /*123a*/ 	.short	0x0900


	//----- nvinfo : EIATTR_PARAM_CBANK
	.align		4
        /*123c*/ 	.byte	0x04, 0x0a
        /*123e*/ 	.short	(.L_59 - .L_58)
	.align		4
.L_58:
        /*1240*/ 	.word	index@(.nv.constant0._ZN7cutlass13device_kernelINS_4gemm6kernel13GemmUniversalINS1_17GroupProblemShapeIN4cute5tupleIJiiiEEEEENS1_10collective13CollectiveMmaINS1_40MainloopSm100ArrayTmaUmmaWarpSpecializedILi15ELi8ELi4ENS6_IJNS5_1CILi2EEENSC_ILi1EEESE_EEEEENS6_IJNSC_ILi128EEENSC_ILi256EEENSC_ILi64EEEEEENS_12float_e4m3_tEPNS6_IJlSE_NSC_ILi0EEEEEESL_SO_NS5_8TiledMMAINS5_8MMA_AtomIJNS5_10MMA_TraitsINS5_25SM100_MMA_F8F6F4_2x1SM_SSEJSL_SL_fSH_SI_NS5_17integral_constantINS5_4UMMA5MajorELSV_0EEESW_NST_INSU_7ScaleInELSX_0EEESY_EEEEEENS5_6LayoutINS6_IJSE_SE_SE_EEENS6_IJSM_SM_SM_EEEEENS6_IJNS5_10UnderscoreES15_S15_EEEEENS5_18SM100_TMA_2SM_LOADENS5_14ComposedLayoutINS5_7SwizzleILi2ELi4ELi3EEENS5_18smem_ptr_flag_bitsILi8EEENS11_INS6_IJNSC_ILi8EEESJ_EEENS6_IJSJ_SE_EEEEEEEvNS5_8identityES18_S1I_vS1J_EENS_8epilogue10collective18CollectiveEpilogueINS1L_31Sm100PtrArrayTmaWarpSpecializedILi4ELi2ELi32ELb1ELb0EEEJNS6_IJSJ_SI_SJ_EEENS6_IJNS11_ISJ_SE_EENS11_INS6_IJNSC_ILi32EEESD_EEENS6_IJSE_SH_EEEEEEEENS_6half_tEPNS6_IJSE_lSM_EEES1X_S1Z_NS1L_6fusion15FusionCallbacksIS1P_NS20_17LinearCombinationIS1X_fS1X_fLNS_15FloatRoundStyleE2EEES1Q_S1W_JEEENS5_5SM1004TMEM4LOAD26SM100_TMEM_LOAD_16dp256b4xENS5_13SM90_TMA_LOADENS19_INS1A_ILi3ELi4ELi3EEENS1C_ILi16EEENS11_INS6_IJSJ_S1E_EEENS6_IJSE_SJ_EEEEEEENS5_17SM75_U16x8_LDSM_TENS5_14SM90_TMA_STOREES2G_NS5_17SM90_U16x8_STSM_TENS5_39AutoVectorizingCopyWithAssumedAlignmentILi128EEEEEEvvEEEEvNT_6ParamsE)
        /*1244*/ 	.short	0x0380
        /*1246*/ 	.short	0x0900


	//----- nvinfo : EIATTR_SW_WAR
	.align		4
.L_59:
        /*1248*/ 	.byte	0x04, 0x36
        /*124a*/ 	.short	(.L_61 - .L_60)
.L_60:
        /*124c*/ 	.word	0x00000008
.L_61:


//--------------------- .nv.callgraph             --------------------------
	.section	.nv.callgraph,"",@"SHT_CUDA_CALLGRAPH"
	.align	4
	.sectionentsize	8
	.align		4
        /*0000*/ 	.word	0x00000000
	.align		4
        /*0004*/ 	.word	0xffffffff
	.align		4
        /*0008*/ 	.word	index@(_ZN7cutlass13device_kernelINS_4gemm6kernel13GemmUniversalINS1_17GroupProblemShapeIN4cute5tupleIJiiiEEEEENS1_10collective13CollectiveMmaINS1_40MainloopSm100ArrayTmaUmmaWarpSpecializedILi15ELi8ELi4ENS6_IJNS5_1CILi2EEENSC_ILi1EEESE_EEEEENS6_IJNSC_ILi128EEENSC_ILi256EEENSC_ILi64EEEEEENS_12float_e4m3_tEPNS6_IJlSE_NSC_ILi0EEEEEESL_SO_NS5_8TiledMMAINS5_8MMA_AtomIJNS5_10MMA_TraitsINS5_25SM100_MMA_F8F6F4_2x1SM_SSEJSL_SL_fSH_SI_NS5_17integral_constantINS5_4UMMA5MajorELSV_0EEESW_NST_INSU_7ScaleInELSX_0EEESY_EEEEEENS5_6LayoutINS6_IJSE_SE_SE_EEENS6_IJSM_SM_SM_EEEEENS6_IJNS5_10UnderscoreES15_S15_EEEEENS5_18SM100_TMA_2SM_LOADENS5_14ComposedLayoutINS5_7SwizzleILi2ELi4ELi3EEENS5_18smem_ptr_flag_bitsILi8EEENS11_INS6_IJNSC_ILi8EEESJ_EEENS6_IJSJ_SE_EEEEEEEvNS5_8identityES18_S1I_vS1J_EENS_8epilogue10collective18CollectiveEpilogueINS1L_31Sm100PtrArrayTmaWarpSpecializedILi4ELi2ELi32ELb1ELb0EEEJNS6_IJSJ_SI_SJ_EEENS6_IJNS11_ISJ_SE_EENS11_INS6_IJNSC_ILi32EEESD_EEENS6_IJSE_SH_EEEEEEEENS_6half_tEPNS6_IJSE_lSM_EEES1X_S1Z_NS1L_6fusion15FusionCallbacksIS1P_NS20_17LinearCombinationIS1X_fS1X_fLNS_15FloatRoundStyleE2EEES1Q_S1W_JEEENS5_5SM1004TMEM4LOAD26SM100_TMEM_LOAD_16dp256b4xENS5_13SM90_TMA_LOADENS19_INS1A_ILi3ELi4ELi3EEENS1C_ILi16EEENS11_INS6_IJSJ_S1E_EEENS6_IJSE_SJ_EEEEEEENS5_17SM75_U16x8_LDSM_TENS5_14SM90_TMA_STOREES2G_NS5_17SM90_U16x8_STSM_TENS5_39AutoVectorizingCopyWithAssumedAlignmentILi128EEEEEEvvEEEEvNT_6ParamsE)
	.align		4
        /*000c*/ 	.word	index@(__assertfail)
	.align		4
        /*0010*/ 	.word	0x00000000
	.align		4
        /*0014*/ 	.word	0xfffffffe
	.align		4
        /*0018*/ 	.word	0x00000000
	.align		4
        /*001c*/ 	.word	0xfffffffd
	.align		4
        /*0020*/ 	.word	0x00000000
	.align		4
        /*0024*/ 	.word	0xfffffffc


//--------------------- .nv.constant4             --------------------------
	.section	.nv.constant4,"a",@progbits
	.align	8
	.align		8
.nv.constant4:
        /*0000*/ 	.dword	__assertfail
	.align		8
        /*0008*/ 	.dword	__unnamed_1
	.align		8
        /*0010*/ 	.dword	__unnamed_2
	.align		8
        /*0018*/ 	.dword	_ZN39_INTERNAL_dc804a56_4_k_cu_d1109ad2_26504cuda3std3__45__cpo5beginE
	.align		8
        /*0020*/ 	.dword	_ZN39_INTERNAL_dc804a56_4_k_cu_d1109ad2_26504cuda3std3__45__cpo3endE
	.align		8
        /*0028*/ 	.dword	_ZN39_INTERNAL_dc804a56_4_k_cu_d1109ad2_26504cuda3std3__45__cpo6cbeginE
	.align		8
        /*0030*/ 	.dword	_ZN39_INTERNAL_dc804a56_4_k_cu_d1109ad2_26504cuda3std3__45__cpo4cendE
	.align		8
        /*0038*/ 	.dword	_ZN39_INTERNAL_dc804a56_4_k_cu_d1109ad2_26504cuda3std3__441_GLOBAL__N__dc804a56_4_k_cu_d1109ad2_26506ignoreE
	.align		8
        /*0040*/ 	.dword	_ZN39_INTERNAL_dc804a56_4_k_cu_d1109ad2_26504cuda3std3__419piecewise_constructE
	.align		8
        /*0048*/ 	.dword	_ZN39_INTERNAL_dc804a56_4_k_cu_d1109ad2_26504cuda3std3__48in_placeE
	.align		8
        /*0050*/ 	.dword	_ZN39_INTERNAL_dc804a56_4_k_cu_d1109ad2_26504cuda3std6ranges3__45__cpo4swapE
	.align		8
        /*0058*/ 	.dword	_ZN39_INTERNAL_dc804a56_4_k_cu_d1109ad2_26504cuda3std6ranges3__45__cpo9iter_moveE
	.align		8
        /*0060*/ 	.dword	_ZN39_INTERNAL_dc804a56_4_k_cu_d1109ad2_26504cute7productE
	.align		8
        /*0068*/ 	.dword	_ZN39_INTERNAL_dc804a56_4_k_cu_d1109ad2_26504cute1_E
	.align		8
        /*0070*/ 	.dword	$str$24
	.align		8
        /*0078*/ 	.dword	$str$25
	.align		8
        /*0080*/ 	.dword	$str$26
	.align		8
        /*0088*/ 	.dword	$str$27


//--------------------- .nv.constant2._ZN7cutlass13device_kernelINS_4gemm6kernel13GemmUniversalINS1_17GroupProblemShapeIN4cute5tupleIJiiiEEEEENS1_10collective13CollectiveMmaINS1_40MainloopSm100ArrayTmaUmmaWarpSpecializedILi15ELi8ELi4ENS6_IJNS5_1CILi2EEENSC_ILi1EEESE_EEEEENS6_IJNSC_ILi128EEENSC_ILi256EEENSC_ILi64EEEEEENS_12float_e4m3_tEPNS6_IJlSE_NSC_ILi0EEEEEESL_SO_NS5_8TiledMMAINS5_8MMA_AtomIJNS5_10MMA_TraitsINS5_25SM100_MMA_F8F6F4_2x1SM_SSEJSL_SL_fSH_SI_NS5_17integral_constantINS5_4UMMA5MajorELSV_0EEESW_NST_INSU_7ScaleInELSX_0EEESY_EEEEEENS5_6LayoutINS6_IJSE_SE_SE_EEENS6_IJSM_SM_SM_EEEEENS6_IJNS5_10UnderscoreES15_S15_EEEEENS5_18SM100_TMA_2SM_LOADENS5_14ComposedLayoutINS5_7SwizzleILi2ELi4ELi3EEENS5_18smem_ptr_flag_bitsILi8EEENS11_INS6_IJNSC_ILi8EEESJ_EEENS6_IJSJ_SE_EEEEEEEvNS5_8identityES18_S1I_vS1J_EENS_8epilogue10collective18CollectiveEpilogueINS1L_31Sm100PtrArrayTmaWarpSpecializedILi4ELi2ELi32ELb1ELb0EEEJNS6_IJSJ_SI_SJ_EEENS6_IJNS11_ISJ_SE_EENS11_INS6_IJNSC_ILi32EEESD_EEENS6_IJSE_SH_EEEEEEEENS_6half_tEPNS6_IJSE_lSM_EEES1X_S1Z_NS1L_6fusion15FusionCallbacksIS1P_NS20_17LinearCombinationIS1X_fS1X_fLNS_15FloatRoundStyleE2EEES1Q_S1W_JEEENS5_5SM1004TMEM4LOAD26SM100_TMEM_LOAD_16dp256b4xENS5_13SM90_TMA_LOADENS19_INS1A_ILi3ELi4ELi3EEENS1C_ILi16EEENS11_INS6_IJSJ_S1E_EEENS6_IJSE_SJ_EEEEEEENS5_17SM75_U16x8_LDSM_TENS5_14SM90_TMA_STOREES2G_NS5_17SM90_U16x8_STSM_TENS5_39AutoVectorizingCopyWithAssumedAlignmentILi128EEEEEEvvEEEEvNT_6ParamsE --------------------------
	.section	.nv.constant2._ZN7cutlass13device_kernelINS_4gemm6kernel13GemmUniversalINS1_17GroupProblemShapeIN4cute5tupleIJiiiEEEEENS1_10collective13CollectiveMmaINS1_40MainloopSm100ArrayTmaUmmaWarpSpecializedILi15ELi8ELi4ENS6_IJNS5_1CILi2EEENSC_ILi1EEESE_EEEEENS6_IJNSC_ILi128EEENSC_ILi256EEENSC_ILi64EEEEEENS_12float_e4m3_tEPNS6_IJlSE_NSC_ILi0EEEEEESL_SO_NS5_8TiledMMAINS5_8MMA_AtomIJNS5_10MMA_TraitsINS5_25SM100_MMA_F8F6F4_2x1SM_SSEJSL_SL_fSH_SI_NS5_17integral_constantINS5_4UMMA5MajorELSV_0EEESW_NST_INSU_7ScaleInELSX_0EEESY_EEEEEENS5_6LayoutINS6_IJSE_SE_SE_EEENS6_IJSM_SM_SM_EEEEENS6_IJNS5_10UnderscoreES15_S15_EEEEENS5_18SM100_TMA_2SM_LOADENS5_14ComposedLayoutINS5_7SwizzleILi2ELi4ELi3EEENS5_18smem_ptr_flag_bitsILi8EEENS11_INS6_IJNSC_ILi8EEESJ_EEENS6_IJSJ_SE_EEEEEEEvNS5_8identityES18_S1I_vS1J_EENS_8epilogue10collective18CollectiveEpilogueINS1L_31Sm100PtrArrayTmaWarpSpecializedILi4ELi2ELi32ELb1ELb0EEEJNS6_IJSJ_SI_SJ_EEENS6_IJNS11_ISJ_SE_EENS11_INS6_IJNSC_ILi32EEESD_EEENS6_IJSE_SH_EEEEEEEENS_6half_tEPNS6_IJSE_lSM_EEES1X_S1Z_NS1L_6fusion15FusionCallbacksIS1P_NS20_17LinearCombinationIS1X_fS1X_fLNS_15FloatRoundStyleE2EEES1Q_S1W_JEEENS5_5SM1004TMEM4LOAD26SM100_TMEM_LOAD_16dp256b4xENS5_13SM90_TMA_LOADENS19_INS1A_ILi3ELi4ELi3EEENS1C_ILi16EEENS11_INS6_IJSJ_S1E_EEENS6_IJSE_SJ_EEEEEEENS5_17SM75_U16x8_LDSM_TENS5_14SM90_TMA_STOREES2G_NS5_17SM90_U16x8_STSM_TENS5_39AutoVectorizingCopyWithAssumedAlignmentILi128EEEEEEvvEEEEvNT_6ParamsE,"a",@progbits
	.sectionflags	@""
	.align	4
.nv.constant2._ZN7cutlass13device_kernelINS_4gemm6kernel13GemmUniversalINS1_17GroupProblemShapeIN4cute5tupleIJiiiEEEEENS1_10collective13CollectiveMmaINS1_40MainloopSm100ArrayTmaUmmaWarpSpecializedILi15ELi8ELi4ENS6_IJNS5_1CILi2EEENSC_ILi1EEESE_EEEEENS6_IJNSC_ILi128EEENSC_ILi256EEENSC_ILi64EEEEEENS_12float_e4m3_tEPNS6_IJlSE_NSC_ILi0EEEEEESL_SO_NS5_8TiledMMAINS5_8MMA_AtomIJNS5_10MMA_TraitsINS5_25SM100_MMA_F8F6F4_2x1SM_SSEJSL_SL_fSH_SI_NS5_17integral_constantINS5_4UMMA5MajorELSV_0EEESW_NST_INSU_7ScaleInELSX_0EEESY_EEEEEENS5_6LayoutINS6_IJSE_SE_SE_EEENS6_IJSM_SM_SM_EEEEENS6_IJNS5_10UnderscoreES15_S15_EEEEENS5_18SM100_TMA_2SM_LOADENS5_14ComposedLayoutINS5_7SwizzleILi2ELi4ELi3EEENS5_18smem_ptr_flag_bitsILi8EEENS11_INS6_IJNSC_ILi8EEESJ_EEENS6_IJSJ_SE_EEEEEEEvNS5_8identityES18_S1I_vS1J_EENS_8epilogue10collective18CollectiveEpilogueINS1L_31Sm100PtrArrayTmaWarpSpecializedILi4ELi2ELi32ELb1ELb0EEEJNS6_IJSJ_SI_SJ_EEENS6_IJNS11_ISJ_SE_EENS11_INS6_IJNSC_ILi32EEESD_EEENS6_IJSE_SH_EEEEEEEENS_6half_tEPNS6_IJSE_lSM_EEES1X_S1Z_NS1L_6fusion15FusionCallbacksIS1P_NS20_17LinearCombinationIS1X_fS1X_fLNS_15FloatRoundStyleE2EEES1Q_S1W_JEEENS5_5SM1004TMEM4LOAD26SM100_TMEM_LOAD_16dp256b4xENS5_13SM90_TMA_LOADENS19_INS1A_ILi3ELi4ELi3EEENS1C_ILi16EEENS11_INS6_IJSJ_S1E_EEENS6_IJSE_SJ_EEEEEEENS5_17SM75_U16x8_LDSM_TENS5_14SM90_TMA_STOREES2G_NS5_17SM90_U16x8_STSM_TENS5_39AutoVectorizingCopyWithAssumedAlignmentILi128EEEEEEvvEEEEvNT_6ParamsE:
        /*0000*/ 	.byte	0x80, 0x0c, 0x01, 0x00, 0xa0, 0x55, 0x00, 0x00, 0xa0, 0x55, 0x00, 0x00, 0xa0, 0x55, 0x00, 0x00
        /*0010*/ 	.byte	0xa0, 0x55, 0x00, 0x00, 0xa0, 0x55, 0x00, 0x00, 0xa0, 0x55, 0x00, 0x00, 0xa0, 0x55, 0x00, 0x00
        /*0020*/ 	.byte	0xd0, 0xef, 0x00, 0x00, 0xa0, 0x55, 0x00, 0x00


//--------------------- .text._ZN7cutlass13device_kernelINS_4gemm6kernel13GemmUniversalINS1_17GroupProblemShapeIN4cute5tupleIJiiiEEEEENS1_10collective13CollectiveMmaINS1_40MainloopSm100ArrayTmaUmmaWarpSpecializedILi15ELi8ELi4ENS6_IJNS5_1CILi2EEENSC_ILi1EEESE_EEEEENS6_IJNSC_ILi128EEENSC_ILi256EEENSC_ILi64EEEEEENS_12float_e4m3_tEPNS6_IJlSE_NSC_ILi0EEEEEESL_SO_NS5_8TiledMMAINS5_8MMA_AtomIJNS5_10MMA_TraitsINS5_25SM100_MMA_F8F6F4_2x1SM_SSEJSL_SL_fSH_SI_NS5_17integral_constantINS5_4UMMA5MajorELSV_0EEESW_NST_INSU_7ScaleInELSX_0EEESY_EEEEEENS5_6LayoutINS6_IJSE_SE_SE_EEENS6_IJSM_SM_SM_EEEEENS6_IJNS5_10UnderscoreES15_S15_EEEEENS5_18SM100_TMA_2SM_LOADENS5_14ComposedLayoutINS5_7SwizzleILi2ELi4ELi3EEENS5_18smem_ptr_flag_bitsILi8EEENS11_INS6_IJNSC_ILi8EEESJ_EEENS6_IJSJ_SE_EEEEEEEvNS5_8identityES18_S1I_vS1J_EENS_8epilogue10collective18CollectiveEpilogueINS1L_31Sm100PtrArrayTmaWarpSpecializedILi4ELi2ELi32ELb1ELb0EEEJNS6_IJSJ_SI_SJ_EEENS6_IJNS11_ISJ_SE_EENS11_INS6_IJNSC_ILi32EEESD_EEENS6_IJSE_SH_EEEEEEEENS_6half_tEPNS6_IJSE_lSM_EEES1X_S1Z_NS1L_6fusion15FusionCallbacksIS1P_NS20_17LinearCombinationIS1X_fS1X_fLNS_15FloatRoundStyleE2EEES1Q_S1W_JEEENS5_5SM1004TMEM4LOAD26SM100_TMEM_LOAD_16dp256b4xENS5_13SM90_TMA_LOADENS19_INS1A_ILi3ELi4ELi3EEENS1C_ILi16EEENS11_INS6_IJSJ_S1E_EEENS6_IJSE_SJ_EEEEEEENS5_17SM75_U16x8_LDSM_TENS5_14SM90_TMA_STOREES2G_NS5_17SM90_U16x8_STSM_TENS5_39AutoVectorizingCopyWithAssumedAlignmentILi128EEEEEEvvEEEEvNT_6ParamsE --------------------------
	.section	.text._ZN7cutlass13device_kernelINS_4gemm6kernel13GemmUniversalINS1_17GroupProblemShapeIN4cute5tupleIJiiiEEEEENS1_10collective13CollectiveMmaINS1_40MainloopSm100ArrayTmaUmmaWarpSpecializedILi15ELi8ELi4ENS6_IJNS5_1CILi2EEENSC_ILi1EEESE_EEEEENS6_IJNSC_ILi128EEENSC_ILi256EEENSC_ILi64EEEEEENS_12float_e4m3_tEPNS6_IJlSE_NSC_ILi0EEEEEESL_SO_NS5_8TiledMMAINS5_8MMA_AtomIJNS5_10MMA_TraitsINS5_25SM100_MMA_F8F6F4_2x1SM_SSEJSL_SL_fSH_SI_NS5_17integral_constantINS5_4UMMA5MajorELSV_0EEESW_NST_INSU_7ScaleInELSX_0EEESY_EEEEEENS5_6LayoutINS6_IJSE_SE_SE_EEENS6_IJSM_SM_SM_EEEEENS6_IJNS5_10UnderscoreES15_S15_EEEEENS5_18SM100_TMA_2SM_LOADENS5_14ComposedLayoutINS5_7SwizzleILi2ELi4ELi3EEENS5_18smem_ptr_flag_bitsILi8EEENS11_INS6_IJNSC_ILi8EEESJ_EEENS6_IJSJ_SE_EEEEEEEvNS5_8identityES18_S1I_vS1J_EENS_8epilogue10collective18CollectiveEpilogueINS1L_31Sm100PtrArrayTmaWarpSpecializedILi4ELi2ELi32ELb1ELb0EEEJNS6_IJSJ_SI_SJ_EEENS6_IJNS11_ISJ_SE_EENS11_INS6_IJNSC_ILi32EEESD_EEENS6_IJSE_SH_EEEEEEEENS_6half_tEPNS6_IJSE_lSM_EEES1X_S1Z_NS1L_6fusion15FusionCallbacksIS1P_NS20_17LinearCombinationIS1X_fS1X_fLNS_15FloatRoundStyleE2EEES1Q_S1W_JEEENS5_5SM1004TMEM4LOAD26SM100_TMEM_LOAD_16dp256b4xENS5_13SM90_TMA_LOADENS19_INS1A_ILi3ELi4ELi3EEENS1C_ILi16EEENS11_INS6_IJSJ_S1E_EEENS6_IJSE_SJ_EEEEEEENS5_17SM75_U16x8_LDSM_TENS5_14SM90_TMA_STOREES2G_NS5_17SM90_U16x8_STSM_TENS5_39AutoVectorizingCopyWithAssumedAlignmentILi128EEEEEEvvEEEEvNT_6ParamsE,"ax",@progbits
	.align	128
.text._ZN7cutlass13device_kernelINS_4gemm6kernel13GemmUniversalINS1_17GroupProblemShapeIN4cute5tupleIJiiiEEEEENS1_10collective13CollectiveMmaINS1_40MainloopSm100ArrayTmaUmmaWarpSpecializedILi15ELi8ELi4ENS6_IJNS5_1CILi2EEENSC_ILi1EEESE_EEEEENS6_IJNSC_ILi128EEENSC_ILi256EEENSC_ILi64EEEEEENS_12float_e4m3_tEPNS6_IJlSE_NSC_ILi0EEEEEESL_SO_NS5_8TiledMMAINS5_8MMA_AtomIJNS5_10MMA_TraitsINS5_25SM100_MMA_F8F6F4_2x1SM_SSEJSL_SL_fSH_SI_NS5_17integral_constantINS5_4UMMA5MajorELSV_0EEESW_NST_INSU_7ScaleInELSX_0EEESY_EEEEEENS5_6LayoutINS6_IJSE_SE_SE_EEENS6_IJSM_SM_SM_EEEEENS6_IJNS5_10UnderscoreES15_S15_EEEEENS5_18SM100_TMA_2SM_LOADENS5_14ComposedLayoutINS5_7SwizzleILi2ELi4ELi3EEENS5_18smem_ptr_flag_bitsILi8EEENS11_INS6_IJNSC_ILi8EEESJ_EEENS6_IJSJ_SE_EEEEEEEvNS5_8identityES18_S1I_vS1J_EENS_8epilogue10collective18CollectiveEpilogueINS1L_31Sm100PtrArrayTmaWarpSpecializedILi4ELi2ELi32ELb1ELb0EEEJNS6_IJSJ_SI_SJ_EEENS6_IJNS11_ISJ_SE_EENS11_INS6_IJNSC_ILi32EEESD_EEENS6_IJSE_SH_EEEEEEEENS_6half_tEPNS6_IJSE_lSM_EEES1X_S1Z_NS1L_6fusion15FusionCallbacksIS1P_NS20_17LinearCombinationIS1X_fS1X_fLNS_15FloatRoundStyleE2EEES1Q_S1W_JEEENS5_5SM1004TMEM4LOAD26SM100_TMEM_LOAD_16dp256b4xENS5_13SM90_TMA_LOADENS19_INS1A_ILi3ELi4ELi3EEENS1C_ILi16EEENS11_INS6_IJSJ_S1E_EEENS6_IJSE_SJ_EEEEEEENS5_17SM75_U16x8_LDSM_TENS5_14SM90_TMA_STOREES2G_NS5_17SM90_U16x8_STSM_TENS5_39AutoVectorizingCopyWithAssumedAlignmentILi128EEEEEEvvEEEEvNT_6ParamsE:
        .type           _ZN7cutlass13device_kernelINS_4gemm6kernel13GemmUniversalINS1_17GroupProblemShapeIN4cute5tupleIJiiiEEEEENS1_10collective13CollectiveMmaINS1_40MainloopSm100ArrayTmaUmmaWarpSpecializedILi15ELi8ELi4ENS6_IJNS5_1CILi2EEENSC_ILi1EEESE_EEEEENS6_IJNSC_ILi128EEENSC_ILi256EEENSC_ILi64EEEEEENS_12float_e4m3_tEPNS6_IJlSE_NSC_ILi0EEEEEESL_SO_NS5_8TiledMMAINS5_8MMA_AtomIJNS5_10MMA_TraitsINS5_25SM100_MMA_F8F6F4_2x1SM_SSEJSL_SL_fSH_SI_NS5_17integral_constantINS5_4UMMA5MajorELSV_0EEESW_NST_INSU_7ScaleInELSX_0EEESY_EEEEEENS5_6LayoutINS6_IJSE_SE_SE_EEENS6_IJSM_SM_SM_EEEEENS6_IJNS5_10UnderscoreES15_S15_EEEEENS5_18SM100_TMA_2SM_LOADENS5_14ComposedLayoutINS5_7SwizzleILi2ELi4ELi3EEENS5_18smem_ptr_flag_bitsILi8EEENS11_INS6_IJNSC_ILi8EEESJ_EEENS6_IJSJ_SE_EEEEEEEvNS5_8identityES18_S1I_vS1J_EENS_8epilogue10collective18CollectiveEpilogueINS1L_31Sm100PtrArrayTmaWarpSpecializedILi4ELi2ELi32ELb1ELb0EEEJNS6_IJSJ_SI_SJ_EEENS6_IJNS11_ISJ_SE_EENS11_INS6_IJNSC_ILi32EEESD_EEENS6_IJSE_SH_EEEEEEEENS_6half_tEPNS6_IJSE_lSM_EEES1X_S1Z_NS1L_6fusion15FusionCallbacksIS1P_NS20_17LinearCombinationIS1X_fS1X_fLNS_15FloatRoundStyleE2EEES1Q_S1W_JEEENS5_5SM1004TMEM4LOAD26SM100_TMEM_LOAD_16dp256b4xENS5_13SM90_TMA_LOADENS19_INS1A_ILi3ELi4ELi3EEENS1C_ILi16EEENS11_INS6_IJSJ_S1E_EEENS6_IJSE_SJ_EEEEEEENS5_17SM75_U16x8_LDSM_TENS5_14SM90_TMA_STOREES2G_NS5_17SM90_U16x8_STSM_TENS5_39AutoVectorizingCopyWithAssumedAlignmentILi128EEEEEEvvEEEEvNT_6ParamsE,@function
        .size           _ZN7cutlass13device_kernelINS_4gemm6kernel13GemmUniversalINS1_17GroupProblemShapeIN4cute5tupleIJiiiEEEEENS1_10collective13CollectiveMmaINS1_40MainloopSm100ArrayTmaUmmaWarpSpecializedILi15ELi8ELi4ENS6_IJNS5_1CILi2EEENSC_ILi1EEESE_EEEEENS6_IJNSC_ILi128EEENSC_ILi256EEENSC_ILi64EEEEEENS_12float_e4m3_tEPNS6_IJlSE_NSC_ILi0EEEEEESL_SO_NS5_8TiledMMAINS5_8MMA_AtomIJNS5_10MMA_TraitsINS5_25SM100_MMA_F8F6F4_2x1SM_SSEJSL_SL_fSH_SI_NS5_17integral_constantINS5_4UMMA5MajorELSV_0EEESW_NST_INSU_7ScaleInELSX_0EEESY_EEEEEENS5_6LayoutINS6_IJSE_SE_SE_EEENS6_IJSM_SM_SM_EEEEENS6_IJNS5_10UnderscoreES15_S15_EEEEENS5_18SM100_TMA_2SM_LOADENS5_14ComposedLayoutINS5_7SwizzleILi2ELi4ELi3EEENS5_18smem_ptr_flag_bitsILi8EEENS11_INS6_IJNSC_ILi8EEESJ_EEENS6_IJSJ_SE_EEEEEEEvNS5_8identityES18_S1I_vS1J_EENS_8epilogue10collective18CollectiveEpilogueINS1L_31Sm100PtrArrayTmaWarpSpecializedILi4ELi2ELi32ELb1ELb0EEEJNS6_IJSJ_SI_SJ_EEENS6_IJNS11_ISJ_SE_EENS11_INS6_IJNSC_ILi32EEESD_EEENS6_IJSE_SH_EEEEEEEENS_6half_tEPNS6_IJSE_lSM_EEES1X_S1Z_NS1L_6fusion15FusionCallbacksIS1P_NS20_17LinearCombinationIS1X_fS1X_fLNS_15FloatRoundStyleE2EEES1Q_S1W_JEEENS5_5SM1004TMEM4LOAD26SM100_TMEM_LOAD_16dp256b4xENS5_13SM90_TMA_LOADENS19_INS1A_ILi3ELi4ELi3EEENS1C_ILi16EEENS11_INS6_IJSJ_S1E_EEENS6_IJSE_SJ_EEEEEEENS5_17SM75_U16x8_LDSM_TENS5_14SM90_TMA_STOREES2G_NS5_17SM90_U16x8_STSM_TENS5_39AutoVectorizingCopyWithAssumedAlignmentILi128EEEEEEvvEEEEvNT_6ParamsE,(.L_x_339 - _ZN7cutlass13device_kernelINS_4gemm6kernel13GemmUniversalINS1_17GroupProblemShapeIN4cute5tupleIJiiiEEEEENS1_10collective13CollectiveMmaINS1_40MainloopSm100ArrayTmaUmmaWarpSpecializedILi15ELi8ELi4ENS6_IJNS5_1CILi2EEENSC_ILi1EEESE_EEEEENS6_IJNSC_ILi128EEENSC_ILi256EEENSC_ILi64EEEEEENS_12float_e4m3_tEPNS6_IJlSE_NSC_ILi0EEEEEESL_SO_NS5_8TiledMMAINS5_8MMA_AtomIJNS5_10MMA_TraitsINS5_25SM100_MMA_F8F6F4_2x1SM_SSEJSL_SL_fSH_SI_NS5_17integral_constantINS5_4UMMA5MajorELSV_0EEESW_NST_INSU_7ScaleInELSX_0EEESY_EEEEEENS5_6LayoutINS6_IJSE_SE_SE_EEENS6_IJSM_SM_SM_EEEEENS6_IJNS5_10UnderscoreES15_S15_EEEEENS5_18SM100_TMA_2SM_LOADENS5_14ComposedLayoutINS5_7SwizzleILi2ELi4ELi3EEENS5_18smem_ptr_flag_bitsILi8EEENS11_INS6_IJNSC_ILi8EEESJ_EEENS6_IJSJ_SE_EEEEEEEvNS5_8identityES18_S1I_vS1J_EENS_8epilogue10collective18CollectiveEpilogueINS1L_31Sm100PtrArrayTmaWarpSpecializedILi4ELi2ELi32ELb1ELb0EEEJNS6_IJSJ_SI_SJ_EEENS6_IJNS11_ISJ_SE_EENS11_INS6_IJNSC_ILi32EEESD_EEENS6_IJSE_SH_EEEEEEEENS_6half_tEPNS6_IJSE_lSM_EEES1X_S1Z_NS1L_6fusion15FusionCallbacksIS1P_NS20_17LinearCombinationIS1X_fS1X_fLNS_15FloatRoundStyleE2EEES1Q_S1W_JEEENS5_5SM1004TMEM4LOAD26SM100_TMEM_LOAD_16dp256b4xENS5_13SM90_TMA_LOADENS19_INS1A_ILi3ELi4ELi3EEENS1C_ILi16EEENS11_INS6_IJSJ_S1E_EEENS6_IJSE_SJ_EEEEEEENS5_17SM75_U16x8_LDSM_TENS5_14SM90_TMA_STOREES2G_NS5_17SM90_U16x8_STSM_TENS5_39AutoVectorizingCopyWithAssumedAlignmentILi128EEEEEEvvEEEEvNT_6ParamsE)
        .other          _ZN7cutlass13device_kernelINS_4gemm6kernel13GemmUniversalINS1_17GroupProblemShapeIN4cute5tupleIJiiiEEEEENS1_10collective13CollectiveMmaINS1_40MainloopSm100ArrayTmaUmmaWarpSpecializedILi15ELi8ELi4ENS6_IJNS5_1CILi2EEENSC_ILi1EEESE_EEEEENS6_IJNSC_ILi128EEENSC_ILi256EEENSC_ILi64EEEEEENS_12float_e4m3_tEPNS6_IJlSE_NSC_ILi0EEEEEESL_SO_NS5_8TiledMMAINS5_8MMA_AtomIJNS5_10MMA_TraitsINS5_25SM100_MMA_F8F6F4_2x1SM_SSEJSL_SL_fSH_SI_NS5_17integral_constantINS5_4UMMA5MajorELSV_0EEESW_NST_INSU_7ScaleInELSX_0EEESY_EEEEEENS5_6LayoutINS6_IJSE_SE_SE_EEENS6_IJSM_SM_SM_EEEEENS6_IJNS5_10UnderscoreES15_S15_EEEEENS5_18SM100_TMA_2SM_LOADENS5_14ComposedLayoutINS5_7SwizzleILi2ELi4ELi3EEENS5_18smem_ptr_flag_bitsILi8EEENS11_INS6_IJNSC_ILi8EEESJ_EEENS6_IJSJ_SE_EEEEEEEvNS5_8identityES18_S1I_vS1J_EENS_8epilogue10collective18CollectiveEpilogueINS1L_31Sm100PtrArrayTmaWarpSpecializedILi4ELi2ELi32ELb1ELb0EEEJNS6_IJSJ_SI_SJ_EEENS6_IJNS11_ISJ_SE_EENS11_INS6_IJNSC_ILi32EEESD_EEENS6_IJSE_SH_EEEEEEEENS_6half_tEPNS6_IJSE_lSM_EEES1X_S1Z_NS1L_6fusion15FusionCallbacksIS1P_NS20_17LinearCombinationIS1X_fS1X_fLNS_15FloatRoundStyleE2EEES1Q_S1W_JEEENS5_5SM1004TMEM4LOAD26SM100_TMEM_LOAD_16dp256b4xENS5_13SM90_TMA_LOADENS19_INS1A_ILi3ELi4ELi3EEENS1C_ILi16EEENS11_INS6_IJSJ_S1E_EEENS6_IJSE_SJ_EEEEEEENS5_17SM75_U16x8_LDSM_TENS5_14SM90_TMA_STOREES2G_NS5_17SM90_U16x8_STSM_TENS5_39AutoVectorizingCopyWithAssumedAlignmentILi128EEEEEEvvEEEEvNT_6ParamsE,@"STO_CUDA_ENTRY STV_DEFAULT"
_ZN7cutlass13device_kernelINS_4gemm6kernel13GemmUniversalINS1_17GroupProblemShapeIN4cute5tupleIJiiiEEEEENS1_10collective13CollectiveMmaINS1_40MainloopSm100ArrayTmaUmmaWarpSpecializedILi15ELi8ELi4ENS6_IJNS5_1CILi2EEENSC_ILi1EEESE_EEEEENS6_IJNSC_ILi128EEENSC_ILi256EEENSC_ILi64EEEEEENS_12float_e4m3_tEPNS6_IJlSE_NSC_ILi0EEEEEESL_SO_NS5_8TiledMMAINS5_8MMA_AtomIJNS5_10MMA_TraitsINS5_25SM100_MMA_F8F6F4_2x1SM_SSEJSL_SL_fSH_SI_NS5_17integral_constantINS5_4UMMA5MajorELSV_0EEESW_NST_INSU_7ScaleInELSX_0EEESY_EEEEEENS5_6LayoutINS6_IJSE_SE_SE_EEENS6_IJSM_SM_SM_EEEEENS6_IJNS5_10UnderscoreES15_S15_EEEEENS5_18SM100_TMA_2SM_LOADENS5_14ComposedLayoutINS5_7SwizzleILi2ELi4ELi3EEENS5_18smem_ptr_flag_bitsILi8EEENS11_INS6_IJNSC_ILi8EEESJ_EEENS6_IJSJ_SE_EEEEEEEvNS5_8identityES18_S1I_vS1J_EENS_8epilogue10collective18CollectiveEpilogueINS1L_31Sm100PtrArrayTmaWarpSpecializedILi4ELi2ELi32ELb1ELb0EEEJNS6_IJSJ_SI_SJ_EEENS6_IJNS11_ISJ_SE_EENS11_INS6_IJNSC_ILi32EEESD_EEENS6_IJSE_SH_EEEEEEEENS_6half_tEPNS6_IJSE_lSM_EEES1X_S1Z_NS1L_6fusion15FusionCallbacksIS1P_NS20_17LinearCombinationIS1X_fS1X_fLNS_15FloatRoundStyleE2EEES1Q_S1W_JEEENS5_5SM1004TMEM4LOAD26SM100_TMEM_LOAD_16dp256b4xENS5_13SM90_TMA_LOADENS19_INS1A_ILi3ELi4ELi3EEENS1C_ILi16EEENS11_INS6_IJSJ_S1E_EEENS6_IJSE_SJ_EEEEEEENS5_17SM75_U16x8_LDSM_TENS5_14SM90_TMA_STOREES2G_NS5_17SM90_U16x8_STSM_TENS5_39AutoVectorizingCopyWithAssumedAlignmentILi128EEEEEEvvEEEEvNT_6ParamsE:
[----:B------:R-:W1:Y:S01]  /*0000*/  LDC R1, c[0x0][0x37c] ;  /* 0x0000df00ff017b82 */ /* 0x000e620000000800 */
[----:B------:R-:W2:Y:S07]  /*0010*/  S2R R0, SR_TID.X ;  /* 0x0000000000007919 */ /* 0x000eae0000002100 */
[----:B------:R-:W3:Y:S01]  /*0020*/  S2UR UR31, SR_CgaCtaId ;  /* 0x00000000001f79c3 */ /* 0x000ee20000008800 */
[----:B------:R-:W-:Y:S01]  /*0030*/  UMOV UR37, 0x4 ;  /* 0x0000000400257882 */ /* 0x000fe20000000000 */
[----:B------:R-:W4:Y:S01]  /*0040*/  LDCU UR30, c[0x0][0x370] ;  /* 0x00006e00ff1e77ac */ /* 0x000f220008000800 */
[----:B------:R-:W-:-:S05]  /*0050*/  ELECT P3, URZ, PT ;  /* 0x0000000000ff782f */ /* 0x000fca0003860000 */
[----:B------:R-:W-:Y:S08]  /*0060*/  S2UR UR42, SR_CTAID.X ;  /* 0x00000000002a79c3 */ /* 0x000ff00000002500 */
[----:B------:R-:W4:Y:S01]  /*0070*/  S2UR UR58, SR_CTAID.Y ;  /* 0x00000000003a79c3 */ /* 0x000f220000002600 */
[----:B---3--:R-:W-:Y:S02]  /*0080*/  ULOP3.LUT UR44, UR31, 0x1, URZ, 0xc0, !UPT ;  /* 0x000000011f2c7892 */ /* 0x008fe4000f8ec0ff */
[----:B------:R-:W-:Y:S01]  /*0090*/  ULOP3.LUT UR43, UR31, 0x1, URZ, 0x3c, !UPT ;  /* 0x000000011f2b7892 */ /* 0x000fe2000f8e3cff */
[----:B--2---:R-:W-:-:S05]  /*00a0*/  SHF.R.U32.HI R80, RZ, 0x5, R0 ;  /* 0x00000005ff507819 */ /* 0x004fca0000011600 */
[----:B------:R-:W2:Y:S01]  /*00b0*/  SHFL.IDX PT, R2, R80, RZ, 0x1f ;  /* 0x00001fff50027589 */ /* 0x000ea200000e0000 */
[----:B----4-:R-:W-:Y:S01]  /*00c0*/  UIMAD UR28, UR58, UR30, UR42 ;  /* 0x0000001e3a1c72a4 */ /* 0x010fe2000f8e022a */
[----:B--2---:R-:W-:-:S13]  /*00d0*/  R2UR UR21, R2 ;  /* 0x00000000021572ca */ /* 0x004fda00000e0000 */
[----:B------:R-:W-:Y:S02]  /*00e0*/  UISETP.GE.AND UP0, UPT, UR21, 0x8, UPT ;  /* 0x000000081500788c */ /* 0x000fe4000bf06270 */
[----:B------:R-:W-:Y:S02]  /*00f0*/  UISETP.GT.AND UP1, UPT, UR21, 0x3, UPT ;  /* 0x000000031500788c */ /* 0x000fe4000bf24270 */
[----:B------:R-:W-:-:S04]  /*0100*/  USEL UR37, UR37, 0x8, !UP0 ;  /* 0x0000000825257887 */ /* 0x000fc8000c000000 */
[----:B------:R-:W-:Y:S02]  /*0110*/  USEL UR37, UR37, UR21, UP1 ;  /* 0x0000001525257287 */ /* 0x000fe40008800000 */
[----:B------:R-:W-:Y:S02]  /*0120*/  ULOP3.LUT UR21, UR21, 0xfffffffc, URZ, 0xc0, !UPT ;  /* 0xfffffffc15157892 */ /* 0x000fe4000f8ec0ff */
[----:B------:R-:W-:-:S09]  /*0130*/  UISETP.NE.AND UP0, UPT, UR37, 0x2, UPT ;  /* 0x000000022500788c */ /* 0x000fd2000bf05270 */
[----:B-1----:R-:W-:Y:S05]  /*0140*/  BRA.U UP0, `(.L_x_0) ;  /* 0x0000000100f87547 */ /* 0x002fea000b800000 */
[----:B------:R-:W1:Y:S01]  /*0150*/  LDCU UR34, c[0x0][0xc1c] ;  /* 0x00018380ff2277ac */ /* 0x000e620008000800 */
[----:B------:R-:W-:Y:S01]  /*0160*/  BSSY.RECONVERGENT B0, `(.L_x_1) ;  /* 0x000003b000007945 */ /* 0x000fe20003800200 */
[----:B------:R-:W2:Y:S01]  /*0170*/  LDCU.64 UR4, c[0x0][0x820] ;  /* 0x00010400ff0477ac */ /* 0x000ea20008000a00 */
[----:B------:R-:W-:Y:S01]  /*0180*/  ELECT P0, URZ, PT ;  /* 0x0000000000ff782f */ /* 0x000fe20003800000 */
[----:B------:R-:W-:Y:S02]  /*0190*/  UIMAD UR38, UR28, 0x19, URZ ;  /* 0x000000191c2678a4 */ /* 0x000fe4000f8e02ff */
[----:B-1----:R-:W-:-:S04]  /*01a0*/  UIADD3 UR34, UPT, UPT, UR28, UR34, URZ ;  /* 0x000000221c227290 */ /* 0x002fc8000fffe0ff */
[----:B------:R-:W-:Y:S02]  /*01b0*/  UIMAD UR34, UR34, 0x19, URZ ;  /* 0x00000019222278a4 */ /* 0x000fe4000f8e02ff */
[----:B--2---:R-:W-:Y:S02]  /*01c0*/  UIMAD.WIDE.U32 UR38, UR38, 0x80, UR4 ;  /* 0x00000080262678a5 */ /* 0x004fe4000f8e0004 */
[----:B------:R-:W-:Y:S02]  /*01d0*/  UIMAD.WIDE.U32 UR34, UR34, 0x80, UR4 ;  /* 0x00000080222278a5 */ /* 0x000fe4000f8e0004 */
[----:B------:R-:W-:Y:S10]  /*01e0*/  @!P0 BRA `(.L_x_2) ;  /* 0x0000000000c88947 */ /* 0x000ff40003800000 */
[----:B------:R-:W1:Y:S01]  /*01f0*/  LDC.64 R64, c[0x0][0x400] ;  /* 0x00010000ff407b82 */ /* 0x000e620000000a00 */
[----:B------:R-:W-:Y:S02]  /*0200*/  UMOV UR4, 0x400 ;  /* 0x0000040000047882 */ /* 0x000fe40000000000 */
[----:B------:R-:W-:-:S05]  /*0210*/  ULEA UR4, UR31, UR4, 0x18 ;  /* 0x000000041f047291 */ /* 0x000fca000f8ec0ff */
[----:B------:R-:W1:Y:S08]  /*0220*/  LDC.64 R66, c[0x0][0x408] ;  /* 0x00010200ff427b82 */ /* 0x000e700000000a00 */
[----:B------:R-:W2:Y:S08]  /*0230*/  LDC.64 R60, c[0x0][0x410] ;  /* 0x00010400ff3c7b82 */ /* 0x000eb00000000a00 */
[----:B------:R-:W2:Y:S08]  /*0240*/  LDC.64 R62, c[0x0][0x418] ;  /* 0x00010600ff3e7b82 */ /* 0x000eb00000000a00 */
[----:B------:R-:W3:Y:S01]  /*0250*/  LDC.64 R56, c[0x0][0x420] ;  /* 0x00010800ff387b82 */ /* 0x000ee20000000a00 */
[----:B-1----:R1:W-:Y:S07]  /*0260*/  STS.128 [UR4+0x500], R64 ;  /* 0x00050040ff007988 */ /* 0x0023ee0008000c04 */
[----:B------:R-:W3:Y:S08]  /*0270*/  LDC.64 R58, c[0x0][0x428] ;  /* 0x00010a00ff3a7b82 */ /* 0x000ef00000000a00 */
[----:B------:R-:W4:Y:S01]  /*0280*/  LDC.64 R52, c[0x0][0x430] ;  /* 0x00010c00ff347b82 */ /* 0x000f220000000a00 */
[----:B--2---:R1:W-:Y:S07]  /*0290*/  STS.128 [UR4+0x510], R60 ;  /* 0x0005103cff007988 */ /* 0x0043ee0008000c04 */
[----:B------:R-:W4:Y:S08]  /*02a0*/  LDC.64 R54, c[0x0][0x438] ;  /* 0x00010e00ff367b82 */ /* 0x000f300000000a00 */
[----:B------:R-:W2:Y:S01]  /*02b0*/  LDC.64 R48, c[0x0][0x440] ;  /* 0x00011000ff307b82 */ /* 0x000ea20000000a00 */
[----:B---3--:R1:W-:Y:S07]  /*02c0*/  STS.128 [UR4+0x520], R56 ;  /* 0x00052038ff007988 */ /* 0x0083ee0008000c04 */
[----:B------:R-:W2:Y:S08]  /*02d0*/  LDC.64 R50, c[0x0][0x448] ;  /* 0x00011200ff327b82 */ /* 0x000eb00000000a00 */
[----:B------:R-:W3:Y:S01]  /*02e0*/  LDC.64 R44, c[0x0][0x450] ;  /* 0x00011400ff2c7b82 */ /* 0x000ee20000000a00 */
[----:B----4-:R1:W-:Y:S07]  /*02f0*/  STS.128 [UR4+0x530], R52 ;  /* 0x00053034ff007988 */ /* 0x0103ee0008000c04 */
        /* <DEDUP_REMOVED lines=30> */
[----:B------:R-:W4:Y:S01]  /*04e0*/  LDC.64 R6, c[0x0][0x578] ;  /* 0x00015e00ff067b82 */ /* 0x000f220000000a00 */
[----:B---3--:R1:W-:Y:S04]  /*04f0*/  STS.128 [UR4+0x5e0], R8 ;  /* 0x0005e008ff007988 */ /* 0x0083e80008000c04 */
[----:B----4-:R1:W-:Y:S02]  /*0500*/  STS.128 [UR4+0x5f0], R4 ;  /* 0x0005f004ff007988 */ /* 0x0103e40008000c04 */
.L_x_2:
[----:B------:R-:W-:Y:S05]  /*0510*/  BSYNC.RECONVERGENT B0 ;  /* 0x0000000000007941 */ /* 0x000fea0003800200 */
.L_x_1:
[----:B------:R-:W-:Y:S01]  /*0520*/  NOP ;  /* 0x0000000000007918 */ /* 0x000fe20000000000 */
.L_x_0:
[----:B------:R-:W-:-:S09]  /*0530*/  UISETP.NE.AND UP0, UPT, UR37, 0x3, UPT ;  /* 0x000000032500788c */ /* 0x000fd2000bf05270 */
[----:B------:R-:W-:Y:S05]  /*0540*/  BRA.U UP0, `(.L_x_3) ;  /* 0x00000001007c7547 */ /* 0x000fea000b800000 */
[----:B-1----:R-:W1:Y:S01]  /*0550*/  LDC.64 R32, c[0x0][0x900] ;  /* 0x00024000ff207b82 */ /* 0x002e620000000a00 */
[----:B------:R-:W2:Y:S01]  /*0560*/  LDCU.64 UR6, c[0x0][0xb00] ;  /* 0x00016000ff0677ac */ /* 0x000ea20008000a00 */
[----:B------:R-:W-:Y:S01]  /*0570*/  ELECT P0, URZ, PT ;  /* 0x0000000000ff782f */ /* 0x000fe20003800000 */
[----:B------:R-:W-:-:S05]  /*0580*/  UMOV UR4, 0x400 ;  /* 0x0000040000047882 */ /* 0x000fca0000000000 */
[----:B------:R-:W1:Y:S01]  /*0590*/  LDC.64 R34, c[0x0][0x908] ;  /* 0x00024200ff227b82 */ /* 0x000e620000000a00 */
[----:B------:R-:W-:Y:S02]  /*05a0*/  ULEA UR4, UR31, UR4, 0x18 ;  /* 0x000000041f047291 */ /* 0x000fe4000f8ec0ff */
[----:B------:R-:W-:-:S05]  /*05b0*/  UIMAD UR22, UR28, 0xe, URZ ;  /* 0x0000000e1c1678a4 */ /* 0x000fca000f8e02ff */
[----:B------:R-:W3:Y:S01]  /*05c0*/  LDC.64 R28, c[0x0][0x910] ;  /* 0x00024400ff1c7b82 */ /* 0x000ee20000000a00 */
[----:B--2---:R-:W-:-:S07]  /*05d0*/  UIMAD.WIDE.U32 UR22, UR22, 0x80, UR6 ;  /* 0x00000080161678a5 */ /* 0x004fce000f8e0006 */
[----:B------:R-:W3:Y:S08]  /*05e0*/  LDC.64 R30, c[0x0][0x918] ;  /* 0x00024600ff1e7b82 */ /* 0x000ef00000000a00 */
[----:B------:R-:W2:Y:S01]  /*05f0*/  LDC.64 R24, c[0x0][0x920] ;  /* 0x00024800ff187b82 */ /* 0x000ea20000000a00 */
[----:B-1----:R4:W-:Y:S07]  /*0600*/  @P0 STS.128 [UR4+0x400], R32 ;  /* 0x00040020ff000988 */ /* 0x0029ee0008000c04 */
[----:B------:R-:W2:Y:S08]  /*0610*/  LDC.64 R26, c[0x0][0x928] ;  /* 0x00024a00ff1a7b82 */ /* 0x000eb00000000a00 */
[----:B------:R-:W1:Y:S01]  /*0620*/  LDC.64 R20, c[0x0][0x930] ;  /* 0x00024c00ff147b82 */ /* 0x000e620000000a00 */
[----:B---3--:R4:W-:Y:S07]  /*0630*/  @P0 STS.128 [UR4+0x410], R28 ;  /* 0x0004101cff000988 */ /* 0x0089ee0008000c04 */
[----:B------:R-:W1:Y:S08]  /*0640*/  LDC.64 R22, c[0x0][0x938] ;  /* 0x00024e00ff167b82 */ /* 0x000e700000000a00 */
[----:B------:R-:W3:Y:S01]  /*0650*/  LDC.64 R16, c[0x0][0x940] ;  /* 0x00025000ff107b82 */ /* 0x000ee20000000a00 */
[----:B--2---:R4:W-:Y:S07]  /*0660*/  @P0 STS.128 [UR4+0x420], R24 ;  /* 0x00042018ff000988 */ /* 0x0049ee0008000c04 */
        /* <DEDUP_REMOVED lines=9> */
[----:B------:R-:W3:Y:S01]  /*0700*/  LDC.64 R6, c[0x0][0x978] ;  /* 0x00025e00ff067b82 */ /* 0x000ee20000000a00 */
[----:B-1----:R4:W-:Y:S04]  /*0710*/  @P0 STS.128 [UR4+0x460], R8 ;  /* 0x00046008ff000988 */ /* 0x0029e80008000c04 */
[----:B---3--:R4:W-:Y:S01]  /*0720*/  @P0 STS.128 [UR4+0x470], R4 ;  /* 0x00047004ff000988 */ /* 0x0089e20008000c04 */
[----:B------:R-:W-:Y:S01]  /*0730*/  NOP ;  /* 0x0000000000007918 */ /* 0x000fe20000000000 */
.L_x_3:
[----:B------:R-:W2:Y:S01]  /*0740*/  SHFL.IDX PT, R2, R80, RZ, 0x1f ;  /* 0x00001fff50027589 */ /* 0x000ea200000e0000 */
[----:B------:R-:W-:Y:S02]  /*0750*/  UISETP.NE.AND UP1, UPT, UR37, 0x2, UPT ;  /* 0x000000022500788c */ /* 0x000fe4000bf25270 */
[----:B------:R-:W-:Y:S02]  /*0760*/  UISETP.NE.AND UP0, UPT, UR37, URZ, UPT ;  /* 0x000000ff2500728c */ /* 0x000fe4000bf05270 */
[----:B------:R-:W-:Y:S02]  /*0770*/  UISETP.EQ.AND UP2, UPT, UR44, URZ, !UP1 ;  /* 0x000000ff2c00728c */ /* 0x000fe4000cf42270 */
[----:B------:R-:W-:-:S04]  /*0780*/  USEL UR20, URZ, 0x1, UP1 ;  /* 0x00000001ff147887 */ /* 0x000fc80008800000 */
[----:B------:R-:W-:Y:S01]  /*0790*/  USEL UR29, UR20, 0x2, UP0 ;  /* 0x00000002141d7887 */ /* 0x000fe20008000000 */
[----:B------:R-:W-:Y:S02]  /*07a0*/  PLOP3.LUT P2, PT, P3, PT, UP2, 0x80, 0x8 ;  /* 0x000000000008781c */ /* 0x000fe40001f4f028 */
[----:B--2---:R-:W-:-:S13]  /*07b0*/  ISETP.NE.AND P0, PT, R2, RZ, PT ;  /* 0x000000ff0200720c */ /* 0x004fda0003f05270 */
[----:B------:R-:W-:Y:S05]  /*07c0*/  @P0 BRA `(.L_x_4) ;  /* 0x0000000000a80947 */ /* 0x000fea0003800000 */
[----:B------:R-:W-:Y:S01]  /*07d0*/  ELECT P0, URZ, PT ;  /* 0x0000000000ff782f */ /* 0x000fe20003800000 */
[----:B------:R-:W-:-:S12]  /*07e0*/  BSSY.RECONVERGENT B0, `(.L_x_4) ;  /* 0x0000028000007945 */ /* 0x000fd80003800200 */
[----:B------:R-:W-:Y:S05]  /*07f0*/  @!P0 BRA `(.L_x_5) ;  /* 0x0000000000988947 */ /* 0x000fea0003800000 */
[----:B------:R-:W-:Y:S01]  /*0800*/  UMOV UR5, 0x400 ;  /* 0x0000040000057882 */ /* 0x000fe20000000000 */
[----:B------:R-:W-:Y:S01]  /*0810*/  UMOV UR4, 0x1 ;  /* 0x0000000100047882 */ /* 0x000fe20000000000 */
[----:B------:R-:W-:Y:S02]  /*0820*/  ULEA UR5, UR31, UR5, 0x18 ;  /* 0x000000051f057291 */ /* 0x000fe4000f8ec0ff */
[----:B------:R-:W-:-:S04]  /*0830*/  UIADD3 UR6, UPT, UPT, -UR4, 0x100000, URZ ;  /* 0x0010000004067890 */ /* 0x000fc8000fffe1ff */
[----:B------:R-:W-:Y:S02]  /*0840*/  USHF.L.U32 UR7, UR6, 0xb, URZ ;  /* 0x0000000b06077899 */ /* 0x000fe400080006ff */
[----:B------:R-:W-:Y:S01]  /*0850*/  USHF.L.U32 UR6, UR6, 0x1, URZ ;  /* 0x0000000106067899 */ /* 0x000fe200080006ff */
[----:B------:R-:W2:Y:S11]  /*0860*/  FENCE.VIEW.ASYNC.S ;  /* 0x00000000000073c6 */ /* 0x000eb60000000000 */
[----:B--2---:R2:W3:Y:S01]  /*0870*/  SYNCS.EXCH.64 URZ, [UR5], UR6 ;  /* 0x0000000605ff75b2 */ /* 0x0044e20008000100 */
[----:B------:R2:W1:Y:S01]  /*0880*/  SYNCS.EXCH.64 URZ, [UR5+0x78], UR6 ;  /* 0x0000780605ff75b2 */ /* 0x0004620008000100 */
        /* <DEDUP_REMOVED lines=27> */
[----:B------:R2:W1:Y:S02]  /*0a40*/  SYNCS.EXCH.64 URZ, [UR5+0xe8], UR6 ;  /* 0x0000e80605ff75b2 */ /* 0x0004640008000100 */
[----:B--23--:R-:W-:Y:S01]  /*0a50*/  NOP ;  /* 0x0000000000007918 */ /* 0x00cfe20000000000 */
.L_x_5:
[----:B------:R-:W-:Y:S05]  /*0a60*/  BSYNC.RECONVERGENT B0 ;  /* 0x0000000000007941 */ /* 0x000fea0003800200 */
.L_x_4:
[----:B------:R-:W2:Y:S01]  /*0a70*/  SHFL.IDX PT, R2, R80, RZ, 0x1f ;  /* 0x00001fff50027589 */ /* 0x000ea200000e0000 */
[----:B------:R-:W-:Y:S01]  /*0a80*/  NOP ;  /* 0x0000000000007918 */ /* 0x000fe20000000000 */
[----:B--2---:R-:W-:-:S13]  /*0a90*/  ISETP.NE.AND P0, PT, R2, 0x1, PT ;  /* 0x000000010200780c */ /* 0x004fda0003f05270 */
[----:B------:R-:W-:Y:S05]  /*0aa0*/  @P0 BRA `(.L_x_6) ;  /* 0x0000000000540947 */ /* 0x000fea0003800000 */
[----:B------:R-:W-:Y:S01]  /*0ab0*/  UMOV UR6, 0x400 ;  /* 0x0000040000067882 */ /* 0x000fe20000000000 */
[----:B------:R-:W-:Y:S01]  /*0ac0*/  UMOV UR5, 0x20 ;  /* 0x0000002000057882 */ /* 0x000fe20000000000 */
[----:B------:R-:W-:Y:S01]  /*0ad0*/  UMOV UR4, 0x80 ;  /* 0x0000008000047882 */ /* 0x000fe20000000000 */
[----:B------:R-:W-:Y:S02]  /*0ae0*/  ULEA UR6, UR31, UR6, 0x18 ;  /* 0x000000061f067291 */ /* 0x000fe4000f8ec0ff */
[----:B------:R-:W-:-:S04]  /*0af0*/  UIADD3 UR8, UPT, UPT, -UR5, 0x100000, URZ ;  /* 0x0010000005087890 */ /* 0x000fc8000fffe1ff */
[----:B------:R-:W-:Y:S02]  /*0b00*/  USHF.L.U32 UR9, UR8, 0xb, URZ ;  /* 0x0000000b08097899 */ /* 0x000fe400080006ff */
[----:B------:R-:W-:Y:S02]  /*0b10*/  USHF.L.U32 UR8, UR8, 0x1, URZ ;  /* 0x0000000108087899 */ /* 0x000fe400080006ff */
[----:B------:R-:W-:-:S04]  /*0b20*/  UIADD3 UR4, UPT, UPT, -UR4, 0x100000, URZ ;  /* 0x0010000004047890 */ /* 0x000fc8000fffe1ff */
[----:B------:R-:W-:Y:S02]  /*0b30*/  USHF.L.U32 UR5, UR4, 0xb, URZ ;  /* 0x0000000b04057899 */ /* 0x000fe400080006ff */
[----:B------:R-:W-:Y:S01]  /*0b40*/  USHF.L.U32 UR4, UR4, 0x1, URZ ;  /* 0x0000000104047899 */ /* 0x000fe200080006ff */
[----:B------:R-:W-:Y:S01]  /*0b50*/  ELECT P0, URZ, PT ;  /* 0x0000000000ff782f */ /* 0x000fe20003800000 */
[----:B------:R-:W2:Y:S02]  /*0b60*/  FENCE.VIEW.ASYNC.S ;  /* 0x00000000000073c6 */ /* 0x000ea40000000000 */
[----:B--2---:R2:W3:Y:S08]  /*0b70*/  SYNCS.EXCH.64 URZ, [UR6+0xf0], UR8 ;  /* 0x0000f00806ff75b2 */ /* 0x0044f00008000100 */
[----:B------:R2:W1:Y:S01]  /*0b80*/  SYNCS.EXCH.64 URZ, [UR6+0x110], UR4 ;  /* 0x0001100406ff75b2 */ /* 0x0004620008000100 */
[----:B------:R2:W1:Y:S01]  /*0b90*/  SYNCS.EXCH.64 URZ, [UR6+0xf8], UR8 ;  /* 0x0000f80806ff75b2 */ /* 0x0004620008000100 */
[----:B------:R2:W1:Y:S01]  /*0ba0*/  SYNCS.EXCH.64 URZ, [UR6+0x118], UR4 ;  /* 0x0001180406ff75b2 */ /* 0x0004620008000100 */
[----:B------:R2:W1:Y:S01]  /*0bb0*/  SYNCS.EXCH.64 URZ, [UR6+0x100], UR8 ;  /* 0x0001000806ff75b2 */ /* 0x0004620008000100 */
[----:B------:R2:W1:Y:S01]  /*0bc0*/  SYNCS.EXCH.64 URZ, [UR6+0x120], UR4 ;  /* 0x0001200406ff75b2 */ /* 0x0004620008000100 */
[----:B------:R2:W1:Y:S01]  /*0bd0*/  SYNCS.EXCH.64 URZ, [UR6+0x108], UR8 ;  /* 0x0001080806ff75b2 */ /* 0x0004620008000100 */
[----:B------:R2:W1:Y:S01]  /*0be0*/  SYNCS.EXCH.64 URZ, [UR6+0x128], UR4 ;  /* 0x0001280406ff75b2 */ /* 0x0004620008000100 */
[----:B------:R-:W-:Y:S01]  /*0bf0*/  NOP ;  /* 0x0000000000007918 */ /* 0x000fe20000000000 */
.L_x_6:
[----:B------:R-:W5:Y:S01]  /*0c00*/  SHFL.IDX PT, R2, R80, RZ, 0x1f ;  /* 0x00001fff50027589 */ /* 0x000f6200000e0000 */
[----:B------:R-:W-:Y:S01]  /*0c10*/  NOP ;  /* 0x0000000000007918 */ /* 0x000fe20000000000 */
[----:B-----5:R-:W-:-:S13]  /*0c20*/  ISETP.NE.AND P0, PT, R2, 0x3, PT ;  /* 0x000000030200780c */ /* 0x020fda0003f05270 */
[----:B------:R-:W-:Y:S05]  /*0c30*/  @P0 BRA `(.L_x_7) ;  /* 0x00000000002c0947 */ /* 0x000fea0003800000 */
[----:B--2---:R-:W-:Y:S01]  /*0c40*/  UMOV UR5, 0x400 ;  /* 0x0000040000057882 */ /* 0x004fe20000000000 */
[----:B------:R-:W-:Y:S01]  /*0c50*/  UMOV UR4, 0x20 ;  /* 0x0000002000047882 */ /* 0x000fe20000000000 */
[----:B------:R-:W-:Y:S02]  /*0c60*/  ULEA UR5, UR31, UR5, 0x18 ;  /* 0x000000051f057291 */ /* 0x000fe4000f8ec0ff */
[----:B------:R-:W-:-:S04]  /*0c70*/  UIADD3 UR6, UPT, UPT, -UR4, 0x100000, URZ ;  /* 0x0010000004067890 */ /* 0x000fc8000fffe1ff */
[----:B------:R-:W-:Y:S02]  /*0c80*/  USHF.L.U32 UR7, UR6, 0xb, URZ ;  /* 0x0000000b06077899 */ /* 0x000fe400080006ff */
[----:B------:R-:W-:Y:S01]  /*0c90*/  USHF.L.U32 UR6, UR6, 0x1, URZ ;  /* 0x0000000106067899 */ /* 0x000fe200080006ff */
[----:B------:R-:W-:Y:S01]  /*0ca0*/  ELECT P0, URZ, PT ;  /* 0x0000000000ff782f */ /* 0x000fe20003800000 */
[----:B------:R-:W2:Y:S10]  /*0cb0*/  FENCE.VIEW.ASYNC.S ;  /* 0x00000000000073c6 */ /* 0x000eb40000000000 */
[----:B--2---:R2:W1:Y:S01]  /*0cc0*/  SYNCS.EXCH.64 URZ, [UR5+0x130], UR6 ;  /* 0x0001300605ff75b2 */ /* 0x0044620008000100 */
[----:B------:R2:W1:Y:S01]  /*0cd0*/  SYNCS.EXCH.64 URZ, [UR5+0x138], UR6 ;  /* 0x0001380605ff75b2 */ /* 0x0004620008000100 */
[----:B------:R-:W-:Y:S01]  /*0ce0*/  NOP ;  /* 0x0000000000007918 */ /* 0x000fe20000000000 */
.L_x_7:
[----:B------:R-:W5:Y:S01]  /*0cf0*/  SHFL.IDX PT, R2, R80, RZ, 0x1f ;  /* 0x00001fff50027589 */ /* 0x000f6200000e0000 */
[----:B------:R-:W-:Y:S01]  /*0d00*/  NOP ;  /* 0x0000000000007918 */ /* 0x000fe20000000000 */
[----:B-----5:R-:W-:-:S13]  /*0d10*/  ISETP.NE.AND P0, PT, R2, 0x4, PT ;  /* 0x000000040200780c */ /* 0x020fda0003f05270 */
[----:B------:R-:W-:Y:S05]  /*0d20*/  @P0 BRA `(.L_x_8) ;  /* 0x0000000000740947 */ /* 0x000fea0003800000 */
[----:B--2---:R-:W-:Y:S01]  /*0d30*/  UMOV UR6, 0x400 ;  /* 0x0000040000067882 */ /* 0x004fe20000000000 */
        /* <DEDUP_REMOVED lines=11> */
[----:B--2---:R2:W1:Y:S08]  /*0df0*/  SYNCS.EXCH.64 URZ, [UR6+0x140], UR8 ;  /* 0x0001400806ff75b2 */ /* 0x0044700008000100 */
        /* <DEDUP_REMOVED lines=15> */
[----:B--2---:R-:W-:Y:S01]  /*0ef0*/  NOP ;  /* 0x0000000000007918 */ /* 0x004fe20000000000 */
.L_x_8:
        /* <DEDUP_REMOVED lines=33> */
.L_x_9:
[----:B------:R-:W5:Y:S01]  /*1110*/  SHFL.IDX PT, R2, R80, RZ, 0x1f ;  /* 0x00001fff50027589 */ /* 0x000f6200000e0000 */
[----:B------:R-:W-:Y:S01]  /*1120*/  ISETP.NE.OR P0, PT, RZ, UR37, !P3 ;  /* 0x00000025ff007c0c */ /* 0x000fe2000df05670 */
        /* <DEDUP_REMOVED lines=24> */
.L_x_10:
[----:B------:R-:W-:Y:S01]  /*12b0*/  VOTEU.ALL UP0, P0 ;  /* 0x0000000000ff7886 */ /* 0x000fe20000000000 */
[----:B--2---:R-:W-:Y:S01]  /*12c0*/  UMOV UR4, 0x20 ;  /* 0x0000002000047882 */ /* 0x004fe20000000000 */
[----:B------:R-:W-:-:S03]  /*12d0*/  NOP ;  /* 0x0000000000007918 */ /* 0x000fc60000000000 */
[----:B------:R-:W-:-:S04]  /*12e0*/  @!UP0 UIADD3 UR6, UPT, UPT, -UR4, 0x100000, URZ ;  /* 0x0010000004068890 */ /* 0x000fc8000fffe1ff */
[----:B------:R-:W-:Y:S02]  /*12f0*/  @!UP0 USHF.L.U32 UR7, UR6, 0xb, URZ ;  /* 0x0000000b06078899 */ /* 0x000fe400080006ff */
[----:B------:R-:W-:Y:S01]  /*1300*/  @!UP0 USHF.L.U32 UR6, UR6, 0x1, URZ ;  /* 0x0000000106068899 */ /* 0x000fe200080006ff */
[----:B------:R-:W2:Y:S01]  /*1310*/  LDCU UR4, c[0x0][0x36c] ;  /* 0x00006d80ff0477ac */ /* 0x000ea20008000800 */
[----:B------:R-:W-:Y:S02]  /*1320*/  @!UP0 UMOV UR5, 0x400 ;  /* 0x0000040000058882 */ /* 0x000fe40000000000 */
[----:B------:R-:W-:Y:S01]  /*1330*/  @!UP0 ULEA UR5, UR31, UR5, 0x18 ;  /* 0x000000051f058291 */ /* 0x000fe2000f8ec0ff */
[----:B------:R-:W-:Y:S01]  /*1340*/  VOTEU.ALL UP0, P0 ;  /* 0x0000000000ff7886 */ /* 0x000fe20000000000 */
[----:B------:R-:W5:Y:S10]  /*1350*/  FENCE.VIEW.ASYNC.S ;  /* 0x00000000000073c6 */ /* 0x000f740000000000 */
[----:B-----5:R1:W1:Y:S01]  /*1360*/  @!UP0 SYNCS.EXCH.64 URZ, [UR5+0x210], UR6 ;  /* 0x0002100605ff85b2 */ /* 0x0202620008000100 */
[----:B--2---:R-:W-:-:S09]  /*1370*/  UISETP.EQ.U32.AND UP0, UPT, UR4, 0x1, UPT ;  /* 0x000000010400788c */ /* 0x004fd2000bf02070 */
[----:B------:R-:W-:Y:S05]  /*1380*/  BRA.U !UP0, `(.L_x_11) ;  /* 0x0000000108087547 */ /* 0x000fea000b800000 */
[----:B-1-3--:R-:W-:Y:S01]  /*1390*/  UCGABAR_ARV ;  /* 0x00000000000079c7 */ /* 0x00afe20008000000 */
[----:B------:R-:W-:Y:S05]  /*13a0*/  BRA `(.L_x_12) ;  /* 0x0000000000047947 */ /* 0x000fea0003800000 */
.L_x_11:
[----:B-1-3--:R-:W-:Y:S01]  /*13b0*/  NOP ;  /* 0x0000000000007918 */ /* 0x00afe20000000000 */
.L_x_12:
[----:B----4-:R-:W1:Y:S01]  /*13c0*/  LDC.64 R4, c[0x0][0xbf0] ;  /* 0x0002fc00ff047b82 */ /* 0x010e620000000a00 */
[----:B------:R-:W1:Y:S01]  /*13d0*/  LDCU.64 UR50, c[0x0][0x358] ;  /* 0x00006b00ff3277ac */ /* 0x000e620008000a00 */
[----:B------:R-:W2:Y:S01]  /*13e0*/  LDCU UR27, c[0x0][0xc0c] ;  /* 0x00018180ff1b77ac */ /* 0x000ea20008000800 */
[----:B------:R-:W2:Y:S01]  /*13f0*/  LDCU UR4, c[0x0][0xbdc] ;  /* 0x00017b80ff0477ac */ /* 0x000ea20008000800 */
[----:B------:R-:W3:Y:S01]  /*1400*/  LDCU UR26, c[0x0][0xc10] ;  /* 0x00018200ff1a77ac */ /* 0x000ee20008000800 */
[----:B------:R-:W4:Y:S01]  /*1410*/  LDCU.128 UR12, c[0x0][0xba0] ;  /* 0x00017400ff0c77ac */ /* 0x000f220008000c00 */
[----:B------:R-:W4:Y:S01]  /*1420*/  LDCU.128 UR8, c[0x0][0xbb0] ;  /* 0x00017600ff0877ac */ /* 0x000f220008000c00 */
[----:B-1----:R-:W4:Y:S01]  /*1430*/  LDG.E R9, desc[UR50][R4.64] ;  /* 0x0000003204097981 */ /* 0x002f22000c1e1900 */
[----:B------:R-:W1:Y:S03]  /*1440*/  LDCU UR45, c[0x0][0xbe8] ;  /* 0x00017d00ff2d77ac */ /* 0x000e660008000800 */
[----:B------:R1:W4:Y:S01]  /*1450*/  LDG.E R3, desc[UR50][R4.64+0x4] ;  /* 0x0000043204037981 */ /* 0x000322000c1e1900 */
[----:B--2---:R-:W-:Y:S01]  /*1460*/  USHF.L.U32 UR27, UR27, UR4, URZ ;  /* 0x000000041b1b7299 */ /* 0x004fe200080006ff */
[----:B------:R-:W-:Y:S01]  /*1470*/  LOP3.LUT R8, R0, 0x1f, RZ, 0xc0, !PT ;  /* 0x0000001f00087812 */ /* 0x000fe200078ec0ff */
[----:B---3--:R-:W-:Y:S01]  /*1480*/  USHF.L.U32 UR26, UR26, UR4, URZ ;  /* 0x000000041a1a7299 */ /* 0x008fe200080006ff */
[----:B------:R-:W-:Y:S01]  /*1490*/  CS2R R6, SRZ ;  /* 0x0000000000067805 */ /* 0x000fe2000001ff00 */
[----:B------:R-:W2:Y:S01]  /*14a0*/  LDCU.128 UR4, c[0x0][0xbc0] ;  /* 0x00017800ff0477ac */ /* 0x000ea20008000c00 */
[----:B----4-:R-:W-:Y:S01]  /*14b0*/  UISETP.NE.U32.AND UP3, UPT, UR14, URZ, UPT ;  /* 0x000000ff0e00728c */ /* 0x010fe2000bf65070 */
[----:B------:R-:W-:Y:S01]  /*14c0*/  UMOV UR36, 0x400 ;  /* 0x0000040000247882 */ /* 0x000fe20000000000 */
[----:B------:R-:W-:Y:S01]  /*14d0*/  UISETP.NE.AND UP5, UPT, UR37, 0x8, UPT ;  /* 0x000000082500788c */ /* 0x000fe2000bfa5270 */
[----:B------:R-:W3:Y:S01]  /*14e0*/  LDCU UR40, c[0x0][0xbe0] ;  /* 0x00017c00ff2877ac */ /* 0x000ee20008000800 */
[----:B-1----:R-:W-:Y:S01]  /*14f0*/  ISETP.GE.AND P0, PT, R8, UR45, PT ;  /* 0x0000002d08007c0c */ /* 0x002fe2000bf06270 */
[----:B------:R-:W-:Y:S01]  /*1500*/  UISETP.NE.AND UP1, UPT, UR37, 0x1, UPT ;  /* 0x000000012500788c */ /* 0x000fe2000bf25270 */
[----:B------:R-:W-:-:S05]  /*1510*/  CS2R.32 R21, SR_CgaSize ;  /* 0x0000000000157805 */ /* 0x000fca0000008a00 */
[----:B------:R-:W-:-:S05]  /*1520*/  IMAD R21, R21, -0xa0, RZ ;  /* 0xffffff6015157824 */ /* 0x000fca00078e02ff */
[----:B------:R-:W-:-:S14]  /*1530*/  R2UR UR33, R21 ;  /* 0x00000000152172ca */ /* 0x000fdc00000e0000 */
[----:B------:R-:W1:Y:S01]  /*1540*/  LDCU UR33, c[0x0][UR33+0x2b0] ;  /* 0x00005600212177ac */ /* 0x000e620008000800 */
[----:B------:R-:W-:-:S05]  /*1550*/  CS2R.32 R21, SR_CgaSize ;  /* 0x0000000000157805 */ /* 0x000fca0000008a00 */
[----:B------:R-:W-:-:S05]  /*1560*/  IMAD R21, R21, -0xa0, RZ ;  /* 0xffffff6015157824 */ /* 0x000fca00078e02ff */
[----:B------:R-:W-:-:S14]  /*1570*/  R2UR UR24, R21 ;  /* 0x00000000151872ca */ /* 0x000fdc00000e0000 */
[----:B------:R-:W4:Y:S01]  /*1580*/  LDCU UR24, c[0x0][UR24+0x2b4] ;  /* 0x00005680181877ac */ /* 0x000f220008000800 */
[----:B------:R-:W-:Y:S02]  /*1590*/  IMAD.U32 R5, RZ, RZ, UR27 ;  /* 0x0000001bff057e24 */ /* 0x000fe4000f8e00ff */
[----:B------:R-:W-:Y:S01]  /*15a0*/  IMAD.U32 R4, RZ, RZ, UR26 ;  /* 0x0000001aff047e24 */ /* 0x000fe2000f8e00ff */
[----:B------:R-:W-:Y:S01]  /*15b0*/  UISETP.NE.AND.EX UP3, UPT, UR15, URZ, UPT, UP3 ;  /* 0x000000ff0f00728c */ /* 0x000fe2000bf65330 */
[----:B------:R-:W2:Y:S01]  /*15c0*/  @!P0 LDC.64 R12, c[0x0][0xbf0] ;  /* 0x0002fc00ff0c8b82 */ /* 0x000ea20000000a00 */
[----:B------:R-:W-:Y:S01]  /*15d0*/  IABS R2, R5 ;  /* 0x0000000500027213 */ /* 0x000fe20000000000 */
[----:B------:R-:W3:Y:S03]  /*15e0*/  LDCU UR17, c[0x0][0x374] ;  /* 0x00006e80ff1177ac */ /* 0x000ee60008000800 */
[----:B------:R-:W-:Y:S01]  /*15f0*/  R2UR UR48, R2 ;  /* 0x00000000023072ca */ /* 0x000fe200000e0000 */
[----:B------:R-:W3:Y:S01]  /*1600*/  LDCU.U8 UR16, c[0x0][0xbd8] ;  /* 0x00017b00ff1077ac */ /* 0x000ee20008000000 */
[----:B------:R-:W-:-:S04]  /*1610*/  IABS R2, R4 ;  /* 0x0000000400027213 */ /* 0x000fc80000000000 */
[----:B------:R-:W-:-:S07]  /*1620*/  R2UR UR47, R2 ;  /* 0x00000000022f72ca */ /* 0x000fce00000e0000 */
[----:B------:R-:W1:Y:S01]  /*1630*/  I2F.RP R2, UR48 ;  /* 0x0000003000027d06 */ /* 0x000e620008209400 */
[----:B------:R-:W-:Y:S01]  /*1640*/  ULEA UR36, UR31, UR36, 0x18 ;  /* 0x000000241f247291 */ /* 0x000fe2000f8ec0ff */
[----:B------:R-:W-:Y:S01]  /*1650*/  I2FP.F32.U32 R10, UR42 ;  /* 0x0000002a000a7c45 */ /* 0x000fe20008201000 */
[----:B--2---:R-:W-:-:S05]  /*1660*/  @!P0 IMAD.WIDE.U32 R12, R8, 0xc, R12 ;  /* 0x0000000c080c8825 */ /* 0x004fca00078e000c */
[----:B-1----:R-:W1:Y:S01]  /*1670*/  MUFU.RCP R2, R2 ;  /* 0x0000000200027308 */ /* 0x002e620000001000 */
[----:B------:R-:W-:Y:S01]  /*1680*/  FMUL R10, R10, UR33 ;  /* 0x000000210a0a7c20 */ /* 0x000fe20008400000 */
[----:B------:R2:W5:Y:S04]  /*1690*/  @!P0 LDG.E R6, desc[UR50][R12.64] ;  /* 0x000000320c068981 */ /* 0x000568000c1e1900 */
[----:B------:R2:W5:Y:S01]  /*16a0*/  @!P0 LDG.E R7, desc[UR50][R12.64+0x4] ;  /* 0x000004320c078981 */ /* 0x000562000c1e1900 */
[----:B------:R-:W-:Y:S01]  /*16b0*/  UMOV UR33, URZ ;  /* 0x000000ff00217c82 */ /* 0x000fe20008000000 */
[----:B------:R-:W-:Y:S01]  /*16c0*/  F2I.U32.TRUNC.NTZ R10, R10 ;  /* 0x0000000a000a7305 */ /* 0x000fe2000020f000 */
[----:B------:R-:W-:-:S05]  /*16d0*/  CS2R.32 R21, SR_CgaSize ;  /* 0x0000000000157805 */ /* 0x000fca0000008a00 */
[----:B------:R-:W-:-:S05]  /*16e0*/  IMAD R21, R21, -0xa0, RZ ;  /* 0xffffff6015157824 */ /* 0x000fca00078e02ff */
[----:B------:R-:W-:-:S14]  /*16f0*/  R2UR UR56, R21 ;  /* 0x00000000153872ca */ /* 0x000fdc00000e0000 */
[----:B------:R-:W2:Y:S01]  /*1700*/  LDCU UR56, c[0x0][UR56+0x2a0] ;  /* 0x00005400383877ac */ /* 0x000ea20008000800 */
[----:B------:R-:W-:Y:S01]  /*1710*/  LOP3.LUT R11, R11, 0xfffffffd, RZ, 0xc0, !PT ;  /* 0xfffffffd0b0b7812 */ /* 0x000fe200078ec0ff */
[----:B------:R-:W-:Y:S01]  /*1720*/  IMAD.MOV.U32 R21, RZ, RZ, RZ ;  /* 0x000000ffff157224 */ /* 0x000fe200078e00ff */
[----:B---3--:R-:W-:Y:S02]  /*1730*/  ISETP.NE.AND P3, PT, RZ, UR16, PT ;  /* 0x00000010ff007c0c */ /* 0x008fe4000bf65270 */
[----:B------:R-:W-:-:S05]  /*1740*/  CS2R.32 R17, SR_CgaSize ;  /* 0x0000000000117805 */ /* 0x000fca0000008a00 */
[----:B------:R-:W-:-:S05]  /*1750*/  IMAD R17, R17, -0xa0, RZ ;  /* 0xffffff6011117824 */ /* 0x000fca00078e02ff */
[----:B------:R-:W-:-:S14]  /*1760*/  R2UR UR54, R17 ;  /* 0x00000000113672ca */ /* 0x000fdc00000e0000 */
[----:B------:R-:W3:Y:S01]  /*1770*/  LDCU UR54, c[0x0][UR54+0x2a4] ;  /* 0x00005480363677ac */ /* 0x000ee20008000800 */
[----:B------:R-:W-:Y:S02]  /*1780*/  IMAD.MOV.U32 R17, RZ, RZ, -0x1 ;  /* 0xffffffffff117424 */ /* 0x000fe400078e00ff */
[----:B-1----:R-:W-:Y:S01]  /*1790*/  VIADD R2, R2, 0xffffffe ;  /* 0x0ffffffe02027836 */ /* 0x002fe20000000000 */
[----:B------:R-:W-:-:S05]  /*17a0*/  UISETP.NE.AND UP0, UPT, UR37, URZ, UPT ;  /* 0x000000ff2500728c */ /* 0x000fca000bf05270 */
[----:B------:R-:W-:Y:S01]  /*17b0*/  F2I.FTZ.U32.TRUNC.NTZ R2, R2 ;  /* 0x0000000200027305 */ /* 0x000fe2000021f000 */
[----:B------:R-:W-:Y:S02]  /*17c0*/  R2UR UR59, R9 ;  /* 0x00000000093b72ca */ /* 0x000fe400000e0000 */
[----:B------:R-:W-:Y:S02]  /*17d0*/  I2FP.F32.U32 R9, UR58 ;  /* 0x0000003a00097c45 */ /* 0x000fe40008201000 */
[----:B------:R-:W-:-:S03]  /*17e0*/  R2UR UR19, R3 ;  /* 0x00000000031372ca */ /* 0x000fc600000e0000 */
[----:B------:R-:W1:Y:S01]  /*17f0*/  I2F.RP R3, UR47 ;  /* 0x0000002f00037d06 */ /* 0x000e620008209400 */
[----:B----4-:R-:W-:-:S05]  /*1800*/  FMUL R9, R9, UR24 ;  /* 0x0000001809097c20 */ /* 0x010fca0008400000 */
[----:B------:R-:W-:Y:S02]  /*1810*/  UIADD3 UR32, UP2, UPT, UR59, UR12, URZ ;  /* 0x0000000c3b207290 */ /* 0x000fe4000ff5e0ff */
[----:B------:R-:W-:Y:S02]  /*1820*/  F2I.U32.TRUNC.NTZ R9, R9 ;  /* 0x0000000900097305 */ /* 0x000fe4000020f000 */
[----:B------:R-:W-:Y:S02]  /*1830*/  ULEA.HI.X.SX32 UR59, UR59, UR13, 0x1, UP2 ;  /* 0x0000000d3b3b7291 */ /* 0x000fe400090f0eff */
[----:B------:R-:W-:Y:S02]  /*1840*/  UIADD3 UR32, UP2, UPT, UR32, -0x1, URZ ;  /* 0xffffffff20207890 */ /* 0x000fe4000ff5e0ff */
[----:B------:R-:W-:Y:S02]  /*1850*/  UIADD3 UR25, UP4, UPT, UR19, UR10, URZ ;  /* 0x0000000a13197290 */ /* 0x000fe4000ff9e0ff */
[----:B-1----:R-:W1:Y:S01]  /*1860*/  MUFU.RCP R3, R3 ;  /* 0x0000000300037308 */ /* 0x002e620000001000 */
[----:B------:R-:W-:-:S02]  /*1870*/  UIADD3.X UR59, UPT, UPT, UR59, -0x1, URZ, UP2, !UPT ;  /* 0xffffffff3b3b7890 */ /* 0x000fc400097fe4ff */
[----:B------:R-:W-:Y:S02]  /*1880*/  UIADD3 UR18, UP6, UPT, UR32, UR9, URZ ;  /* 0x0000000920127290 */ /* 0x000fe4000ffde0ff */
[----:B------:R-:W-:Y:S02]  /*1890*/  ULEA.HI.X.SX32 UR19, UR19, UR11, 0x1, UP4 ;  /* 0x0000000b13137291 */ /* 0x000fe4000a0f0eff */
[----:B------:R-:W-:Y:S02]  /*18a0*/  UIADD3.X UR41, UPT, UPT, URZ, UR59, URZ, UP6, !UPT ;  /* 0x0000003bff297290 */ /* 0x000fe4000b7fe4ff */
[----:B------:R-:W-:Y:S02]  /*18b0*/  UIADD3 UR25, UP4, UPT, UR25, -0x1, URZ ;  /* 0xffffffff19197890 */ /* 0x000fe4000ff9e0ff */
[----:B------:R-:W-:Y:S02]  /*18c0*/  UIMAD.WIDE.U32 UR62, UR41, UR14, URZ ;  /* 0x0000000e293e72a5 */ /* 0x000fe4000f8e00ff */
[----:B------:R-:W-:-:S02]  /*18d0*/  UIADD3.X UR19, UPT, UPT, UR19, -0x1, URZ, UP4, !UPT ;  /* 0xffffffff13137890 */ /* 0x000fc4000a7fe4ff */
[----:B------:R-:W-:Y:S02]  /*18e0*/  UIADD3 UR46, UP4, UPT, UR25, UR7, URZ ;  /* 0x00000007192e7290 */ /* 0x000fe4000ff9e0ff */
[----:B------:R-:W-:Y:S01]  /*18f0*/  UIMAD.WIDE.U32 UR52, UR18, UR14, URZ ;  /* 0x0000000e123472a5 */ /* 0x000fe2000f8e00ff */
[----:B-1----:R-:W-:Y:S01]  /*1900*/  VIADD R3, R3, 0xffffffe ;  /* 0x0ffffffe03037836 */ /* 0x002fe20000000000 */
[----:B------:R-:W-:Y:S02]  /*1910*/  UIMAD.WIDE.U32 UR62, UP6, UR18, UR15, UR62 ;  /* 0x0000000f123e72a5 */ /* 0x000fe4000f8c003e */
[----:B------:R-:W-:Y:S02]  /*1920*/  UIADD3.X UR18, UPT, UPT, URZ, UR19, URZ, UP4, !UPT ;  /* 0x00000013ff127290 */ /* 0x000fe4000a7fe4ff */
[----:B------:R-:W-:Y:S01]  /*1930*/  UIADD3.X UR61, UPT, UPT, URZ, URZ, URZ, UP6, !UPT ;  /* 0x000000ffff3d7290 */ /* 0x000fe2000b7fe4ff */
[----:B------:R-:W1:Y:S01]  /*1940*/  F2I.FTZ.U32.TRUNC.NTZ R3, R3 ;  /* 0x0000000300037305 */ /* 0x000e62000021f000 */
[----:B------:R-:W-:-:S02]  /*1950*/  UIMAD.WIDE.U32 UR64, UR18, UR4, URZ ;  /* 0x00000004124072a5 */ /* 0x000fc4000f8e00ff */
[----:B------:R-:W-:Y:S01]  /*1960*/  UIADD3 URZ, UP6, UPT, UR53, UR62, URZ ;  /* 0x0000003e35ff7290 */ /* 0x000fe2000ffde0ff */
[----:B------:R-:W-:Y:S01]  /*1970*/  UMOV UR60, UR63 ;  /* 0x0000003f003c7c82 */ /* 0x000fe20008000000 */
[----:B------:R-:W-:Y:S02]  /*1980*/  UIMAD.WIDE.U32 UR52, UP4, UR46, UR5, UR64 ;  /* 0x000000052e3472a5 */ /* 0x000fe4000f880040 */
[----:B------:R-:W-:Y:S02]  /*1990*/  UIMAD.WIDE.U32.X UR64, UR41, UR15, UR60, UP6 ;  /* 0x0000000f294072a5 */ /* 0x000fe4000b0e043c */
[----:B------:R-:W-:Y:S02]  /*19a0*/  UIMAD.WIDE.U32 UR62, UR46, UR4, URZ ;  /* 0x000000042e3e72a5 */ /* 0x000fe4000f8e00ff */
[----:B------:R-:W-:Y:S02]  /*19b0*/  USEL UR32, UR32, UR64, !UP3 ;  /* 0x0000004020207287 */ /* 0x000fe4000d800000 */
[----:B------:R-:W-:Y:S01]  /*19c0*/  USEL UR59, UR59, UR65, !UP3 ;  /* 0x000000413b3b7287 */ /* 0x000fe2000d800000 */
[----:B------:R-:W-:Y:S01]  /*19d0*/  R2UR UR65, R2 ;  /* 0x00000000024172ca */ /* 0x000fe200000e0000 */
[----:B------:R-:W-:Y:S01]  /*19e0*/  UIADD3.X UR61, UPT, UPT, URZ, URZ, URZ, UP4, !UPT ;  /* 0x000000ffff3d7290 */ /* 0x000fe2000a7fe4ff */
[----:B------:R-:W-:Y:S01]  /*19f0*/  IABS R2, R5 ;  /* 0x0000000500027213 */ /* 0x000fe20000000000 */
[----:B------:R-:W-:-:S02]  /*1a00*/  UISETP.NE.U32.AND UP2, UPT, UR4, URZ, UPT ;  /* 0x000000ff0400728c */ /* 0x000fc4000bf45070 */
[----:B------:R-:W-:Y:S02]  /*1a10*/  UIADD3 URZ, UP4, UPT, UR63, UR52, URZ ;  /* 0x000000343fff7290 */ /* 0x000fe4000ff9e0ff */
[----:B------:R-:W-:Y:S01]  /*1a20*/  USHF.R.U64 UR59, UR32, UR8, UR59 ;  /* 0x00000008203b7299 */ /* 0x000fe2000800123b */
[----:B------:R-:W-:Y:S01]  /*1a30*/  IMAD.MOV R2, RZ, RZ, -R2 ;  /* 0x000000ffff027224 */ /* 0x000fe200078e0a02 */
[----:B------:R-:W-:Y:S01]  /*1a40*/  UMOV UR60, UR53 ;  /* 0x00000035003c7c82 */ /* 0x000fe20008000000 */
[----:B------:R-:W-:Y:S01]  /*1a50*/  UISETP.NE.AND.EX UP2, UPT, UR5, URZ, UPT, UP2 ;  /* 0x000000ff0500728c */ /* 0x000fe2000bf45320 */
[----:B-1----:R-:W-:Y:S01]  /*1a60*/  R2UR UR53, R3 ;  /* 0x00000000033572ca */ /* 0x002fe200000e0000 */
[----:B------:R-:W-:Y:S02]  /*1a70*/  UIMAD.WIDE.U32.X UR60, UR18, UR5, UR60, UP4 ;  /* 0x00000005123c72a5 */ /* 0x000fe4000a0e043c */
[----:B------:R-:W-:Y:S02]  /*1a80*/  UIADD3 UR59, UPT, UPT, UR27, -0x1, UR59 ;  /* 0xffffffff1b3b7890 */ /* 0x000fe4000fffe03b */
[----:B------:R-:W-:-:S02]  /*1a90*/  USEL UR25, UR25, UR60, !UP2 ;  /* 0x0000003c19197287 */ /* 0x000fc4000d000000 */
[----:B------:R-:W-:Y:S01]  /*1aa0*/  USEL UR19, UR19, UR61, !UP2 ;  /* 0x0000003d13137287 */ /* 0x000fe2000d000000 */
[----:B------:R-:W-:Y:S01]  /*1ab0*/  R2UR UR60, R2 ;  /* 0x00000000023c72ca */ /* 0x000fe200000e0000 */
[----:B------:R-:W-:Y:S01]  /*1ac0*/  IMAD.U32 R3, RZ, RZ, UR59 ;  /* 0x0000003bff037e24 */ /* 0x000fe2000f8e00ff */
[----:B------:R-:W-:Y:S01]  /*1ad0*/  UIADD3 UR32, UPT, UPT, URZ, -UR65, URZ ;  /* 0x80000041ff207290 */ /* 0x000fe2000fffe0ff */
[----:B------:R-:W-:Y:S01]  /*1ae0*/  IABS R2, R4 ;  /* 0x0000000400027213 */ /* 0x000fe20000000000 */
[----:B------:R-:W-:Y:S02]  /*1af0*/  USHF.R.U64 UR19, UR25, UR6, UR19 ;  /* 0x0000000619137299 */ /* 0x000fe40008001213 */
[----:B------:R-:W-:Y:S01]  /*1b00*/  IABS R3, R3 ;  /* 0x0000000300037213 */ /* 0x000fe20000000000 */
[----:B------:R-:W-:Y:S01]  /*1b10*/  UIMAD UR32, UR32, UR48, URZ ;  /* 0x00000030202072a4 */ /* 0x000fe2000f8e02ff */
[----:B------:R-:W-:Y:S01]  /*1b20*/  IMAD.MOV R2, RZ, RZ, -R2 ;  /* 0x000000ffff027224 */ /* 0x000fe200078e0a02 */
[----:B------:R-:W-:Y:S01]  /*1b30*/  UIADD3 UR57, UPT, UPT, UR26, -0x1, UR19 ;  /* 0xffffffff1a397890 */ /* 0x000fe2000fffe013 */
[----:B------:R-:W-:Y:S01]  /*1b40*/  R2UR UR25, R3 ;  /* 0x00000000031972ca */ /* 0x000fe200000e0000 */
[----:B------:R-:W-:Y:S01]  /*1b50*/  UMOV UR64, URZ ;  /* 0x000000ff00407c82 */ /* 0x000fe20008000000 */
[----:B------:R-:W-:Y:S01]  /*1b60*/  UIADD3 UR19, UPT, UPT, URZ, -UR53, URZ ;  /* 0x80000035ff137290 */ /* 0x000fe2000fffe0ff */
[----:B------:R-:W-:Y:S01]  /*1b70*/  R2UR UR46, R2 ;  /* 0x00000000022e72ca */ /* 0x000fe200000e0000 */
[----:B------:R-:W-:Y:S01]  /*1b80*/  UIMAD.WIDE.U32 UR62, UR65, UR32, UR64 ;  /* 0x00000020413e72a5 */ /* 0x000fe2000f8e0040 */
[----:B------:R-:W-:Y:S01]  /*1b90*/  IMAD.U32 R3, RZ, RZ, UR57 ;  /* 0x00000039ff037e24 */ /* 0x000fe2000f8e00ff */
[----:B------:R-:W-:Y:S01]  /*1ba0*/  UIMAD UR19, UR19, UR47, URZ ;  /* 0x0000002f131372a4 */ /* 0x000fe2000f8e02ff */
[----:B------:R-:W-:Y:S01]  /*1bb0*/  UMOV UR52, URZ ;  /* 0x000000ff00347c82 */ /* 0x000fe20008000000 */
[----:B------:R-:W-:-:S02]  /*1bc0*/  UISETP.NE.AND UP4, UPT, UR40, 0x1, UPT ;  /* 0x000000012800788c */ /* 0x000fc4000bf85270 */
[----:B------:R-:W-:Y:S01]  /*1bd0*/  IABS R3, R3 ;  /* 0x0000000300037213 */ /* 0x000fe20000000000 */
[----:B------:R-:W-:Y:S01]  /*1be0*/  UMOV UR49, UR63 ;  /* 0x0000003f00317c82 */ /* 0x000fe20008000000 */
[----:B------:R-:W-:Y:S01]  /*1bf0*/  UIMAD.WIDE.U32 UR52, UR53, UR19, UR52 ;  /* 0x00000013353472a5 */ /* 0x000fe2000f8e0034 */
[----:B------:R-:W-:Y:S01]  /*1c00*/  R2UR UR40, R10 ;  /* 0x000000000a2872ca */ /* 0x000fe200000e0000 */
[----:B------:R-:W-:Y:S01]  /*1c10*/  UIMAD.WIDE.U32 UR62, UR49, UR25, URZ ;  /* 0x00000019313e72a5 */ /* 0x000fe2000f8e00ff */
[----:B------:R-:W-:Y:S01]  /*1c20*/  R2UR UR55, R3 ;  /* 0x00000000033772ca */ /* 0x000fe200000e0000 */
[----:B------:R-:W-:Y:S01]  /*1c30*/  USEL UR32, UR42, UR58, !UP4 ;  /* 0x0000003a2a207287 */ /* 0x000fe2000e000000 */
[----:B------:R-:W1:Y:S01]  /*1c40*/  LDC.64 R2, c[0x0][0xbd0] ;  /* 0x0002f400ff027b82 */ /* 0x000e620000000a00 */
[----:B------:R-:W-:Y:S01]  /*1c50*/  ULOP3.LUT UR52, URZ, UR27, URZ, 0x33, !UPT ;  /* 0x0000001bff347292 */ /* 0x000fe2000f8e33ff */
[----:B------:R-:W-:Y:S01]  /*1c60*/  PRMT R10, RZ, 0x7610, R10 ;  /* 0x00007610ff0a7816 */ /* 0x000fe2000000000a */
[----:B------:R-:W-:Y:S01]  /*1c70*/  ULOP3.LUT UR49, URZ, UR26, URZ, 0x33, !UPT ;  /* 0x0000001aff317292 */ /* 0x000fe2000f8e33ff */
[----:B------:R-:W-:Y:S01]  /*1c80*/  UMOV UR19, UR63 ;  /* 0x0000003f00137c82 */ /* 0x000fe20008000000 */
[----:B------:R-:W-:-:S02]  /*1c90*/  UIMAD.WIDE.U32 UR62, UR30, UR17, URZ ;  /* 0x000000111e3e72a5 */ /* 0x000fc4000f8e00ff */
[----:B------:R-:W-:Y:S02]  /*1ca0*/  UIMAD UR60, UR19, UR60, UR25 ;  /* 0x0000003c133c72a4 */ /* 0x000fe4000f8e0219 */
[----:B------:R-:W-:Y:S02]  /*1cb0*/  UIADD3 UR19, UPT, UPT, UR36, 0x340, URZ ;  /* 0x0000034024137890 */ /* 0x000fe4000fffe0ff */
[----:B------:R-:W-:Y:S02]  /*1cc0*/  UIMAD.WIDE.U32 UR66, UR53, UR55, URZ ;  /* 0x00000037354272a5 */ /* 0x000fe4000f8e00ff */
[----:B------:R-:W-:Y:S02]  /*1cd0*/  UISETP.GT.U32.AND UP6, UPT, UR48, UR60, UPT ;  /* 0x0000003c3000728c */ /* 0x000fe4000bfc4070 */
[----:B------:R-:W-:Y:S01]  /*1ce0*/  UIADD3 UR36, UPT, UPT, UR36, 0x2a0, URZ ;  /* 0x000002a024247890 */ /* 0x000fe2000fffe0ff */
[----:B------:R-:W4:Y:S03]  /*1cf0*/  LDCU UR25, c[0x0][0x378] ;  /* 0x00006f00ff1977ac */ /* 0x000f260008000800 */
[----:B------:R-:W-:-:S02]  /*1d00*/  @UP5 USEL UR36, UR36, UR19, !UP1 ;  /* 0x0000001324245287 */ /* 0x000fc4000c800000 */
[----:B------:R-:W-:Y:S01]  /*1d10*/  UISETP.GE.AND UP1, UPT, UR59, URZ, UPT ;  /* 0x000000ff3b00728c */ /* 0x000fe2000bf26270 */
[----:B------:R-:W-:Y:S02]  /*1d20*/  UMOV UR19, UR67 ;  /* 0x0000004300137c82 */ /* 0x000fe40008000000 */
[----:B------:R-:W-:Y:S02]  /*1d30*/  @!UP6 UIADD3 UR60, UPT, UPT, UR60, -UR48, URZ ;  /* 0x800000303c3ce290 */ /* 0x000fe4000fffe0ff */
[----:B------:R-:W-:Y:S02]  /*1d40*/  UIMAD UR55, UR19, UR46, UR55 ;  /* 0x0000002e133772a4 */ /* 0x000fe4000f8e0237 */
[----:B------:R-:W-:Y:S02]  /*1d50*/  UISETP.GT.U32.AND UP6, UPT, UR48, UR60, UPT ;  /* 0x0000003c3000728c */ /* 0x000fe4000bfc4070 */
[----:B------:R-:W-:Y:S02]  /*1d60*/  UISETP.GT.U32.AND UP5, UPT, UR47, UR55, UPT ;  /* 0x000000372f00728c */ /* 0x000fe4000bfa4070 */
[----:B------:R-:W-:-:S02]  /*1d70*/  USEL UR19, UR58, UR42, !UP4 ;  /* 0x0000002a3a137287 */ /* 0x000fc4000e000000 */
[----:B------:R-:W-:Y:S02]  /*1d80*/  USEL UR17, UR30, UR17, !UP4 ;  /* 0x000000111e117287 */ /* 0x000fe4000e000000 */
[----:B----4-:R-:W-:Y:S02]  /*1d90*/  UIMAD.WIDE.U32 UR30, UR62, UR25, URZ ;  /* 0x000000193e1e72a5 */ /* 0x010fe4000f8e00ff */
[----:B------:R-:W-:Y:S02]  /*1da0*/  UIMAD UR25, UR63, UR25, URZ ;  /* 0x000000193f1972a4 */ /* 0x000fe4000f8e02ff */
[----:B------:R-:W-:Y:S02]  /*1db0*/  @!UP6 UIADD3 UR60, UPT, UPT, UR60, -UR48, URZ ;  /* 0x800000303c3ce290 */ /* 0x000fe4000fffe0ff */
[----:B------:R-:W-:Y:S02]  /*1dc0*/  @!UP5 UIADD3 UR55, UPT, UPT, UR55, -UR47, URZ ;  /* 0x8000002f3737d290 */ /* 0x000fe4000fffe0ff */
[----:B------:R-:W-:Y:S01]  /*1dd0*/  UIMAD.WIDE.U32 UR62, UR19, UR17, UR32 ;  /* 0x00000011133e72a5 */ /* 0x000fe2000f8e0020 */
[----:B------:R-:W-:Y:S01]  /*1de0*/  R2UR UR19, R9 ;  /* 0x00000000091372ca */ /* 0x000fe200000e0000 */
[----:B------:R-:W-:Y:S01]  /*1df0*/  UISETP.GT.U32.AND UP5, UPT, UR47, UR55, UPT ;  /* 0x000000372f00728c */ /* 0x000fe2000bfa4070 */
[----:B------:R-:W-:Y:S01]  /*1e00*/  PRMT R9, RZ, 0x7610, R9 ;  /* 0x00007610ff097816 */ /* 0x000fe20000000009 */
[----:B------:R-:W-:-:S02]  /*1e10*/  @!UP1 UIADD3 UR60, UPT, UPT, -UR60, URZ, URZ ;  /* 0x000000ff3c3c9290 */ /* 0x000fc4000fffe1ff */
[----:B------:R-:W-:Y:S01]  /*1e20*/  UISETP.GE.AND UP1, UPT, UR57, URZ, UPT ;  /* 0x000000ff3900728c */ /* 0x000fe2000bf26270 */
[----:B------:R-:W-:Y:S01]  /*1e30*/  UMOV UR24, UR62 ;  /* 0x0000003e00187c82 */ /* 0x000fe20008000000 */
[----:B------:R-:W-:Y:S01]  /*1e40*/  UMOV UR17, UR63 ;  /* 0x0000003f00117c82 */ /* 0x000fe20008000000 */
[----:B-1----:R-:W-:Y:S01]  /*1e50*/  ISETP.LE.U32.AND P0, PT, R2, UR24, PT ;  /* 0x0000001802007c0c */ /* 0x002fe2000bf03070 */
[----:B------:R-:W-:Y:S01]  /*1e60*/  IMAD.U32 R2, RZ, RZ, UR17 ;  /* 0x00000011ff027e24 */ /* 0x000fe2000f8e00ff */
[----:B------:R-:W-:Y:S02]  /*1e70*/  UISETP.NE.AND UP6, UPT, UR27, URZ, UPT ;  /* 0x000000ff1b00728c */ /* 0x000fe4000bfc5270 */
[----:B------:R-:W-:Y:S02]  /*1e80*/  @!UP5 UIADD3 UR55, UPT, UPT, UR55, -UR47, URZ ;  /* 0x8000002f3737d290 */ /* 0x000fe4000fffe0ff */
[----:B------:R-:W-:Y:S01]  /*1e90*/  UISETP.NE.AND UP5, UPT, UR26, URZ, UPT ;  /* 0x000000ff1a00728c */ /* 0x000fe2000bfa5270 */
[----:B------:R-:W-:Y:S01]  /*1ea0*/  ISETP.GE.U32.AND.EX P1, PT, R2, R3, PT, P0 ;  /* 0x000000030200720c */ /* 0x000fe20003f26100 */
[----:B------:R-:W-:Y:S01]  /*1eb0*/  @!UP1 UIADD3 UR55, UPT, UPT, -UR55, URZ, URZ ;  /* 0x000000ff37379290 */ /* 0x000fe2000fffe1ff */
[----:B------:R-:W-:Y:S01]  /*1ec0*/  PLOP3.LUT P0, PT, PT, PT, PT, 0x80, 0x8 ;  /* 0x000000000008781c */ /* 0x000fe20003f0f070 */
[----:B------:R-:W-:-:S02]  /*1ed0*/  USEL UR60, UR52, UR60, !UP6 ;  /* 0x0000003c343c7287 */ /* 0x000fc4000f000000 */
[----:B------:R-:W-:Y:S02]  /*1ee0*/  USEL UR55, UR49, UR55, !UP5 ;  /* 0x0000003731377287 */ /* 0x000fe4000e800000 */
[----:B------:R-:W-:Y:S02]  /*1ef0*/  UIADD3 UR60, UPT, UPT, UR59, -UR60, URZ ;  /* 0x8000003c3b3c7290 */ /* 0x000fe4000fffe0ff */
[----:B------:R-:W-:Y:S02]  /*1f00*/  UIADD3 UR55, UPT, UPT, UR57, -UR55, URZ ;  /* 0x8000003739377290 */ /* 0x000fe4000fffe0ff */
[----:B------:R-:W-:Y:S02]  /*1f10*/  UIADD3 UR40, UPT, UPT, -UR40, URZ, URZ ;  /* 0x000000ff28287290 */ /* 0x000fe4000fffe1ff */
[----:B------:R-:W-:Y:S02]  /*1f20*/  UIMAD UR62, UR60, UR55, URZ ;  /* 0x000000373c3e72a4 */ /* 0x000fe4000f8e02ff */
[----:B------:R-:W-:Y:S01]  /*1f30*/  USEL UR60, UR55, UR60, !UP4 ;  /* 0x0000003c373c7287 */ /* 0x000fe2000e000000 */
[----:B------:R-:W-:Y:S01]  /*1f40*/  @P0 LOP3.LUT R11, R11, 0x2, RZ, 0xfc, !PT ;  /* 0x000000020b0b0812 */ /* 0x000fe200078efcff */
[----:B------:R-:W-:Y:S01]  /*1f50*/  UIADD3 UR19, UPT, UPT, -UR19, URZ, URZ ;  /* 0x000000ff13137290 */ /* 0x000fe2000fffe1ff */
[----:B------:R-:W-:Y:S01]  /*1f60*/  UMOV UR18, 0xffffffff ;  /* 0xffffffff00127882 */ /* 0x000fe20000000000 */
[----:B------:R-:W-:Y:S01]  /*1f70*/  UMOV UR41, URZ ;  /* 0x000000ff00297c82 */ /* 0x000fe20008000000 */
[----:B------:R-:W-:-:S02]  /*1f80*/  UIADD3 UR25, UPT, UPT, UR31, UR25, URZ ;  /* 0x000000191f197290 */ /* 0x000fc4000fffe0ff */
[----:B------:R-:W-:Y:S02]  /*1f90*/  USHF.R.S32.HI UR57, URZ, 0x1f, UR62 ;  /* 0x0000001fff397899 */ /* 0x000fe4000801143e */
[----:B------:R-:W-:Y:S02]  /*1fa0*/  USHF.R.S32.HI UR55, URZ, 0x1f, UR60 ;  /* 0x0000001fff377899 */ /* 0x000fe4000801143c */
[----:B--2---:R-:W-:Y:S02]  /*1fb0*/  UIMAD UR40, UR56, UR40, UR42 ;  /* 0x00000028382872a4 */ /* 0x004fe4000f8e022a */
[----:B---3--:R-:W-:Y:S01]  /*1fc0*/  UIMAD UR19, UR54, UR19, UR58 ;  /* 0x00000013361372a4 */ /* 0x008fe2000f8e023a */
[----:B------:R-:W-:Y:S11]  /*1fd0*/  BRA.U UP0, `(.L_x_13) ;  /* 0x0000000100347547 */ /* 0x000ff6000b800000 */
[----:B------:R-:W-:Y:S02]  /*1fe0*/  UISETP.NE.AND UP0, UPT, UR21, 0x4, UPT ;  /* 0x000000041500788c */ /* 0x000fe4000bf05270 */
[----:B------:R-:W-:-:S04]  /*1ff0*/  UISETP.NE.AND UP1, UPT, UR19, URZ, UPT ;  /* 0x000000ff1300728c */ /* 0x000fc8000bf25270 */
[----:B------:R-:W-:Y:S01]  /*2000*/  PLOP3.LUT P0, PT, PT, PT, UP0, 0x80, 0x8 ;  /* 0x000000000008781c */ /* 0x000fe20003f0f008 */
[----:B------:R-:W-:-:S04]  /*2010*/  UISETP.LT.U32.OR UP1, UPT, UR40, 0x2, !UP1 ;  /* 0x000000022800788c */ /* 0x000fc8000cf21470 */
[----:B------:R-:W-:Y:S01]  /*2020*/  @UP0 ULOP3.LUT UR40, UR40, 0xfffffffe, URZ, 0xc0, !UPT ;  /* 0xfffffffe28280892 */ /* 0x000fe2000f8ec0ff */
[----:B------:R-:W-:Y:S01]  /*2030*/  @UP0 UMOV UR19, 0x3 ;  /* 0x0000000300130882 */ /* 0x000fe20000000000 */
[----:B------:R-:W-:Y:S02]  /*2040*/  USEL UR56, URZ, 0x1, !UP1 ;  /* 0x00000001ff387887 */ /* 0x000fe4000c800000 */
[----:B------:R-:W-:Y:S02]  /*2050*/  @UP0 USHF.L.U32 UR19, UR19, UR40, URZ ;  /* 0x0000002813130299 */ /* 0x000fe400080006ff */
[----:B------:R-:W-:-:S04]  /*2060*/  USEL UR54, URZ, 0x2, !UP1 ;  /* 0x00000002ff367887 */ /* 0x000fc8000c800000 */
[----:B------:R-:W-:Y:S01]  /*2070*/  UIADD3 UR54, UPT, UPT, UR56, UR54, URZ ;  /* 0x0000003638367290 */ /* 0x000fe2000fffe0ff */
[----:B------:R-:W-:-:S05]  /*2080*/  @P0 IMAD.U32 R2, RZ, RZ, UR19 ;  /* 0x00000013ff020e24 */ /* 0x000fca000f8e00ff */
[----:B------:R-:W-:Y:S01]  /*2090*/  IMAD.U32 R10, RZ, RZ, UR54 ;  /* 0x00000036ff0a7e24 */ /* 0x000fe2000f8e00ff */
[----:B------:R-:W-:-:S07]  /*20a0*/  @P0 PRMT R9, R2, 0x7610, R9 ;  /* 0x0000761002090816 */ /* 0x000fce0000000009 */
.L_x_13:
[----:B------:R-:W-:Y:S01]  /*20b0*/  UMOV UR63, UR57 ;  /* 0x00000039003f7c82 */ /* 0x000fe20008000000 */
[----:B------:R-:W-:Y:S01]  /*20c0*/  UMOV UR61, UR55 ;  /* 0x00000037003d7c82 */ /* 0x000fe20008000000 */
[----:B------:R-:W-:Y:S01]  /*20d0*/  IMAD.U32 R14, RZ, RZ, UR62 ;  /* 0x0000003eff0e7e24 */ /* 0x000fe2000f8e00ff */
[----:B------:R-:W-:Y:S01]  /*20e0*/  MOV R12, UR60 ;  /* 0x0000003c000c7c02 */ /* 0x000fe20008000f00 */
[----:B------:R-:W-:Y:S01]  /*20f0*/  IMAD.U32 R15, RZ, RZ, UR63 ;  /* 0x0000003fff0f7e24 */ /* 0x000fe2000f8e00ff */
[----:B------:R-:W-:Y:S01]  /*2100*/  MOV R13, UR61 ;  /* 0x0000003d000d7c02 */ /* 0x000fe20008000f00 */
[----:B------:R-:W-:Y:S01]  /*2110*/  UMOV UR40, URZ ;  /* 0x000000ff00287c82 */ /* 0x000fe20008000000 */
[----:B------:R-:W-:Y:S01]  /*2120*/  UMOV UR19, 0xffffffff ;  /* 0xffffffff00137882 */ /* 0x000fe20000000000 */
[----:B------:R-:W-:Y:S05]  /*2130*/  @P1 BRA P3, `(.L_x_14) ;  /* 0x0000001400f01947 */ /* 0x000fea0001800000 */
[----:B------:R-:W-:Y:S01]  /*2140*/  IMAD.U32 R3, RZ, RZ, UR17 ;  /* 0x00000011ff037e24 */ /* 0x000fe2000f8e00ff */
[----:B------:R-:W-:Y:S01]  /*2150*/  ISETP.LE.U32.AND P0, PT, R14, UR24, PT ;  /* 0x000000180e007c0c */ /* 0x000fe2000bf03070 */
[----:B------:R-:W-:Y:S01]  /*2160*/  UMOV UR41, URZ ;  /* 0x000000ff00297c82 */ /* 0x000fe20008000000 */
[----:B------:R-:W-:Y:S01]  /*2170*/  UMOV UR40, URZ ;  /* 0x000000ff00287c82 */ /* 0x000fe20008000000 */
[----:B------:R-:W-:Y:S01]  /*2180*/  IMAD.MOV.U32 R21, RZ, RZ, RZ ;  /* 0x000000ffff157224 */ /* 0x000fe200078e00ff */
[----:B------:R-:W-:-:S13]  /*2190*/  ISETP.GE.U32.AND.EX P0, PT, R3, R15, PT, P0 ;  /* 0x0000000f0300720c */ /* 0x000fda0003f06100 */
[----:B------:R-:W-:Y:S05]  /*21a0*/  @!P0 BRA `(.L_x_15) ;  /* 0x0000001000b48947 */ /* 0x000fea0003800000 */
[----:B------:R-:W-:Y:S02]  /*21b0*/  VIADD R2, R8, 0x20 ;  /* 0x0000002008027836 */ /* 0x000fe40000000000 */
[----:B------:R-:W-:Y:S02]  /*21c0*/  IMAD.MOV.U32 R15, RZ, RZ, R8 ;  /* 0x000000ffff0f7224 */ /* 0x000fe400078e0008 */
[----:B-----5:R-:W-:Y:S01]  /*21d0*/  IMAD.MOV.U32 R16, RZ, RZ, R7 ;  /* 0x000000ffff107224 */ /* 0x020fe200078e0007 */
[----:B------:R-:W-:Y:S02]  /*21e0*/  ISETP.GE.AND P0, PT, R2, UR45, PT ;  /* 0x0000002d02007c0c */ /* 0x000fe4000bf06270 */
[----:B------:R-:W-:-:S11]  /*21f0*/  MOV R2, R6 ;  /* 0x0000000600027202 */ /* 0x000fd60000000f00 */
[----:B------:R-:W1:Y:S01]  /*2200*/  @!P0 LDC.64 R20, c[0x0][0xbf0] ;  /* 0x0002fc00ff148b82 */ /* 0x000e620000000a00 */
[----:B------:R-:W-:Y:S02]  /*2210*/  UIADD3 UR19, UP1, UPT, UR10, -0x1, URZ ;  /* 0xffffffff0a137890 */ /* 0x000fe4000ff3e0ff */
[----:B------:R-:W-:Y:S01]  /*2220*/  UIADD3 UR12, UP0, UPT, UR12, -0x1, URZ ;  /* 0xffffffff0c0c7890 */ /* 0x000fe2000ff1e0ff */
[----:B------:R-:W-:Y:S01]  /*2230*/  BSSY.RECONVERGENT B0, `(.L_x_16) ;  /* 0x0000051000007945 */ /* 0x000fe20003800200 */
[----:B------:R-:W-:Y:S01]  /*2240*/  UIADD3.X UR40, UPT, UPT, UR11, -0x1, URZ, UP1, !UPT ;  /* 0xffffffff0b287890 */ /* 0x000fe20008ffe4ff */
[----:B-1----:R-:W-:-:S05]  /*2250*/  @!P0 IMAD.WIDE.U32 R20, R15, 0xc, R20 ;  /* 0x0000000c0f148825 */ /* 0x002fca00078e0014 */
[----:B------:R1:W5:Y:S04]  /*2260*/  @!P0 LDG.E R6, desc[UR50][R20.64+0x180] ;  /* 0x0001803214068981 */ /* 0x000368000c1e1900 */
[----:B------:R1:W5:Y:S01]  /*2270*/  @!P0 LDG.E R7, desc[UR50][R20.64+0x184] ;  /* 0x0001843214078981 */ /* 0x000362000c1e1900 */
[----:B------:R-:W-:Y:S01]  /*2280*/  ISETP.GE.AND P0, PT, R15, UR45, PT ;  /* 0x0000002d0f007c0c */ /* 0x000fe2000bf06270 */
[----:B------:R-:W-:Y:S01]  /*2290*/  UIADD3.X UR13, UPT, UPT, UR13, -0x1, URZ, UP0, !UPT ;  /* 0xffffffff0d0d7890 */ /* 0x000fe200087fe4ff */
[----:B------:R-:W-:Y:S01]  /*22a0*/  HFMA2 R17, -RZ, RZ, 0, 0 ;  /* 0x00000000ff117431 */ /* 0x000fe200000001ff */
[----:B------:R-:W-:-:S10]  /*22b0*/  MOV R18, 0x7fffffff ;  /* 0x7fffffff00127802 */ /* 0x000fd40000000f00 */
[----:B------:R-:W-:Y:S05]  /*22c0*/  @P0 BRA `(.L_x_17) ;  /* 0x00000004001c0947 */ /* 0x000fea0003800000 */
[----:B------:R-:W-:Y:S01]  /*22d0*/  IADD3 R3, P1, PT, R2, UR12, RZ ;  /* 0x0000000c02037c10 */ /* 0x000fe2000ff3e0ff */
[----:B------:R-:W-:Y:S01]  /*22e0*/  UIADD3 UR10, UPT, UPT, URZ, -UR65, URZ ;  /* 0x80000041ff0a7290 */ /* 0x000fe2000fffe0ff */
[----:B------:R-:W-:Y:S01]  /*22f0*/  IADD3 R14, P0, PT, R16, UR19, RZ ;  /* 0x00000013100e7c10 */ /* 0x000fe2000ff1e0ff */
[----:B------:R-:W-:Y:S01]  /*2300*/  UMOV UR54, URZ ;  /* 0x000000ff00367c82 */ /* 0x000fe20008000000 */
[----:B------:R-:W-:Y:S01]  /*2310*/  LEA.HI.X.SX32 R2, R2, UR13, 0x1, P1 ;  /* 0x0000000d02027c11 */ /* 0x000fe200088f0eff */
[----:B------:R-:W-:Y:S01]  /*2320*/  UIMAD UR10, UR10, UR48, URZ ;  /* 0x000000300a0a72a4 */ /* 0x000fe2000f8e02ff */
[----:B------:R-:W-:Y:S01]  /*2330*/  IADD3 R22, P1, PT, R3, UR9, RZ ;  /* 0x0000000903167c10 */ /* 0x000fe2000ff3e0ff */
[----:B------:R-:W-:Y:S01]  /*2340*/  UMOV UR55, UR65 ;  /* 0x0000004100377c82 */ /* 0x000fe20008000000 */
[----:B------:R-:W-:Y:S01]  /*2350*/  LEA.HI.X.SX32 R13, R16, UR40, 0x1, P0 ;  /* 0x00000028100d7c11 */ /* 0x000fe200080f0eff */
[----:B------:R-:W-:Y:S01]  /*2360*/  UIMAD.WIDE.U32 UR10, UR65, UR10, UR54 ;  /* 0x0000000a410a72a5 */ /* 0x000fe2000f8e0036 */
[----:B------:R-:W-:Y:S01]  /*2370*/  IADD3 R17, P0, PT, R14, UR7, RZ ;  /* 0x000000070e117c10 */ /* 0x000fe2000ff1e0ff */
[----:B------:R-:W-:-:S04]  /*2380*/  IMAD.X R12, RZ, RZ, R2, P1 ;  /* 0x000000ffff0c7224 */ /* 0x000fc800008e0602 */
[----:B-1----:R-:W-:-:S04]  /*2390*/  IMAD.WIDE.U32 R20, R12, UR14, RZ ;  /* 0x0000000e0c147c25 */ /* 0x002fc8000f8e00ff */
[----:B------:R-:W-:Y:S02]  /*23a0*/  IMAD.X R16, RZ, RZ, R13, P0 ;  /* 0x000000ffff107224 */ /* 0x000fe400000e060d */
[----:B------:R-:W-:-:S04]  /*23b0*/  IMAD.WIDE.U32 R20, P1, R22, UR15, R20 ;  /* 0x0000000f16147c25 */ /* 0x000fc8000f820014 */
[----:B------:R-:W-:-:S04]  /*23c0*/  IMAD.WIDE.U32 R18, R16, UR4, RZ ;  /* 0x0000000410127c25 */ /* 0x000fc8000f8e00ff */
[----:B------:R-:W-:-:S04]  /*23d0*/  IMAD.WIDE.U32 R22, R22, UR14, RZ ;  /* 0x0000000e16167c25 */ /* 0x000fc8000f8e00ff */
[----:B------:R-:W-:-:S04]  /*23e0*/  IMAD.WIDE.U32 R18, P0, R17, UR5, R18 ;  /* 0x0000000511127c25 */ /* 0x000fc8000f800012 */
[----:B------:R-:W-:-:S04]  /*23f0*/  IMAD.WIDE.U32 R24, R17, UR4, RZ ;  /* 0x0000000411187c25 */ /* 0x000fc8000f8e00ff */
[----:B------:R-:W-:Y:S01]  /*2400*/  IMAD.X R27, RZ, RZ, RZ, P1 ;  /* 0x000000ffff1b7224 */ /* 0x000fe200008e06ff */
[----:B------:R-:W-:Y:S01]  /*2410*/  IADD3 RZ, P1, PT, R23, R20, RZ ;  /* 0x0000001417ff7210 */ /* 0x000fe20007f3e0ff */
[----:B------:R-:W-:Y:S02]  /*2420*/  IMAD.MOV.U32 R26, RZ, RZ, R21 ;  /* 0x000000ffff1a7224 */ /* 0x000fe400078e0015 */
[----:B------:R-:W-:Y:S01]  /*2430*/  IMAD.X R23, RZ, RZ, RZ, P0 ;  /* 0x000000ffff177224 */ /* 0x000fe200000e06ff */
[----:B------:R-:W-:Y:S01]  /*2440*/  IADD3 RZ, P0, PT, R25, R18, RZ ;  /* 0x0000001219ff7210 */ /* 0x000fe20007f1e0ff */
[----:B------:R-:W-:Y:S01]  /*2450*/  IMAD.WIDE.U32.X R26, R12, UR15, R26, P1 ;  /* 0x0000000f0c1a7c25 */ /* 0x000fe200088e041a */
[----:B------:R-:W-:-:S03]  /*2460*/  PLOP3.LUT P1, PT, PT, PT, UP3, 0x80, 0x8 ;  /* 0x000000000008781c */ /* 0x000fc60003f2f038 */
[----:B------:R-:W-:Y:S01]  /*2470*/  IMAD.MOV.U32 R22, RZ, RZ, R19 ;  /* 0x000000ffff167224 */ /* 0x000fe200078e0013 */
[----:B------:R-:W-:Y:S02]  /*2480*/  SEL R3, R3, R26, !P1 ;  /* 0x0000001a03037207 */ /* 0x000fe40004800000 */
[----:B------:R-:W-:Y:S01]  /*2490*/  SEL R2, R2, R27, !P1 ;  /* 0x0000001b02027207 */ /* 0x000fe20004800000 */
[----:B------:R-:W-:Y:S01]  /*24a0*/  IMAD.WIDE.U32.X R16, R16, UR5, R22, P0 ;  /* 0x0000000510107c25 */ /* 0x000fe200080e0416 */
[----:B------:R-:W-:Y:S02]  /*24b0*/  PLOP3.LUT P0, PT, PT, PT, UP2, 0x80, 0x8 ;  /* 0x000000000008781c */ /* 0x000fe40003f0f028 */
[----:B------:R-:W-:Y:S02]  /*24c0*/  SHF.R.U64 R2, R3, UR8, R2 ;  /* 0x0000000803027c19 */ /* 0x000fe40008001202 */
[----:B------:R-:W-:Y:S02]  /*24d0*/  SEL R14, R14, R16, !P0 ;  /* 0x000000100e0e7207 */ /* 0x000fe40004000000 */
[----:B------:R-:W-:-:S02]  /*24e0*/  SEL R13, R13, R17, !P0 ;  /* 0x000000110d0d7207 */ /* 0x000fc40004000000 */
[----:B------:R-:W-:Y:S02]  /*24f0*/  IADD3 R12, PT, PT, R5, -0x1, R2 ;  /* 0xffffffff050c7810 */ /* 0x000fe40007ffe002 */
[----:B------:R-:W-:Y:S02]  /*2500*/  SHF.R.U64 R3, R14, UR6, R13 ;  /* 0x000000060e037c19 */ /* 0x000fe4000800120d */
[----:B------:R-:W-:Y:S02]  /*2510*/  IABS R2, R5 ;  /* 0x0000000500027213 */ /* 0x000fe40000000000 */
[----:B------:R-:W-:Y:S02]  /*2520*/  IADD3 R3, PT, PT, R4, -0x1, R3 ;  /* 0xffffffff04037810 */ /* 0x000fe40007ffe003 */
[----:B------:R-:W-:Y:S01]  /*2530*/  IABS R17, R12 ;  /* 0x0000000c00117213 */ /* 0x000fe20000000000 */
[----:B------:R-:W-:Y:S01]  /*2540*/  IMAD.MOV R2, RZ, RZ, -R2 ;  /* 0x000000ffff027224 */ /* 0x000fe200078e0a02 */
[----:B------:R-:W-:-:S02]  /*2550*/  IABS R13, R3 ;  /* 0x00000003000d7213 */ /* 0x000fc40000000000 */
[----:B------:R-:W-:Y:S01]  /*2560*/  ISETP.GE.AND P4, PT, R12, RZ, PT ;  /* 0x000000ff0c00720c */ /* 0x000fe20003f86270 */
[----:B------:R-:W-:Y:S01]  /*2570*/  IMAD.HI.U32 R16, R17, UR11, RZ ;  /* 0x0000000b11107c27 */ /* 0x000fe2000f8e00ff */
[----:B------:R-:W-:-:S03]  /*2580*/  ISETP.GE.AND P3, PT, R3, RZ, PT ;  /* 0x000000ff0300720c */ /* 0x000fc60003f66270 */
[----:B------:R-:W-:-:S04]  /*2590*/  IMAD.HI.U32 R14, R13, UR53, RZ ;  /* 0x000000350d0e7c27 */ /* 0x000fc8000f8e00ff */
[----:B------:R-:W-:Y:S02]  /*25a0*/  IMAD R2, R16, R2, R17 ;  /* 0x0000000210027224 */ /* 0x000fe400078e0211 */
[----:B------:R-:W-:Y:S02]  /*25b0*/  IMAD R17, R14, UR46, R13 ;  /* 0x0000002e0e117c24 */ /* 0x000fe4000f8e020d */
[----:B------:R-:W-:Y:S01]  /*25c0*/  IMAD.U32 R13, RZ, RZ, UR52 ;  /* 0x00000034ff0d7e24 */ /* 0x000fe2000f8e00ff */
[----:B------:R-:W-:Y:S02]  /*25d0*/  ISETP.LT.U32.AND P1, PT, R2, UR48, PT ;  /* 0x0000003002007c0c */ /* 0x000fe4000bf21070 */
[----:B------:R-:W-:-:S11]  /*25e0*/  ISETP.LT.U32.AND P0, PT, R17, UR47, PT ;  /* 0x0000002f11007c0c */ /* 0x000fd6000bf01070 */
[----:B------:R-:W-:Y:S02]  /*25f0*/  @!P1 VIADD R2, R2, -UR48 ;  /* 0x8000003002029c36 */ /* 0x000fe40008000000 */
[----:B------:R-:W-:-:S03]  /*2600*/  @!P0 VIADD R17, R17, -UR47 ;  /* 0x8000002f11118c36 */ /* 0x000fc60008000000 */
[----:B------:R-:W-:Y:S02]  /*2610*/  ISETP.LT.U32.AND P1, PT, R2, UR48, PT ;  /* 0x0000003002007c0c */ /* 0x000fe4000bf21070 */
[----:B------:R-:W-:-:S11]  /*2620*/  ISETP.LT.U32.AND P0, PT, R17, UR47, PT ;  /* 0x0000002f11007c0c */ /* 0x000fd6000bf01070 */
[----:B------:R-:W-:Y:S01]  /*2630*/  @!P1 VIADD R2, R2, -UR48 ;  /* 0x8000003002029c36 */ /* 0x000fe20008000000 */
[----:B------:R-:W-:Y:S01]  /*2640*/  PLOP3.LUT P1, PT, PT, PT, UP6, 0x80, 0x8 ;  /* 0x000000000008781c */ /* 0x000fe20003f2f068 */
[----:B------:R-:W-:Y:S01]  /*2650*/  @!P0 VIADD R17, R17, -UR47 ;  /* 0x8000002f11118c36 */ /* 0x000fe20008000000 */
[----:B------:R-:W-:Y:S01]  /*2660*/  PLOP3.LUT P0, PT, PT, PT, UP5, 0x80, 0x8 ;  /* 0x000000000008781c */ /* 0x000fe20003f0f058 */
[----:B------:R-:W-:Y:S02]  /*2670*/  IMAD.MOV.U32 R14, RZ, RZ, R2 ;  /* 0x000000ffff0e7224 */ /* 0x000fe400078e0002 */
[----:B------:R-:W-:Y:S02]  /*2680*/  IMAD.U32 R2, RZ, RZ, UR49 ;  /* 0x00000031ff027e24 */ /* 0x000fe4000f8e00ff */
[----:B------:R-:W-:Y:S02]  /*2690*/  @!P4 IMAD.MOV R14, RZ, RZ, -R14 ;  /* 0x000000ffff0ec224 */ /* 0x000fe400078e0a0e */
[----:B------:R-:W-:-:S03]  /*26a0*/  @!P3 IMAD.MOV R17, RZ, RZ, -R17 ;  /* 0x000000ffff11b224 */ /* 0x000fc600078e0a11 */
[----:B------:R-:W-:Y:S02]  /*26b0*/  SEL R13, R13, R14, !P1 ;  /* 0x0000000e0d0d7207 */ /* 0x000fe40004800000 */
[----:B------:R-:W-:Y:S02]  /*26c0*/  SEL R2, R2, R17, !P0 ;  /* 0x0000001102027207 */ /* 0x000fe40004000000 */
[----:B------:R-:W-:Y:S01]  /*26d0*/  PLOP3.LUT P0, PT, PT, PT, UP4, 0x80, 0x8 ;  /* 0x000000000008781c */ /* 0x000fe20003f0f048 */
[----:B------:R-:W-:Y:S02]  /*26e0*/  IMAD.IADD R13, R12, 0x1, -R13 ;  /* 0x000000010c0d7824 */ /* 0x000fe400078e0a0d */
[----:B------:R-:W-:-:S04]  /*26f0*/  IMAD.IADD R2, R3, 0x1, -R2 ;  /* 0x0000000103027824 */ /* 0x000fc800078e0a02 */
[----:B------:R-:W-:Y:S01]  /*2700*/  IMAD R18, R13, R2, RZ ;  /* 0x000000020d127224 */ /* 0x000fe200078e02ff */
[----:B------:R-:W-:-:S04]  /*2710*/  SEL R12, R2, R13, !P0 ;  /* 0x0000000d020c7207 */ /* 0x000fc80004000000 */
[----:B------:R-:W-:Y:S02]  /*2720*/  SHF.R.S32.HI R13, RZ, 0x1f, R12 ;  /* 0x0000001fff0d7819 */ /* 0x000fe4000001140c */
[----:B------:R-:W-:Y:S02]  /*2730*/  SHF.R.S32.HI R17, RZ, 0x1f, R18 ;  /* 0x0000001fff117819 */ /* 0x000fe40000011412 */
.L_x_17:
[----:B------:R-:W-:Y:S05]  /*2740*/  BSYNC.RECONVERGENT B0 ;  /* 0x0000000000007941 */ /* 0x000fea0003800200 */
.L_x_16:
[----:B------:R-:W2:Y:S01]  /*2750*/  SHFL.UP PT, R3, R18, 0x1, RZ ;  /* 0x0420000012037989 */ /* 0x000ea200000e00ff */
[C---:B------:R-:W-:Y:S02]  /*2760*/  ISETP.NE.AND P6, PT, R8.reuse, RZ, PT ;  /* 0x000000ff0800720c */ /* 0x040fe40003fc5270 */
[C---:B------:R-:W-:Y:S01]  /*2770*/  ISETP.GE.U32.AND P1, PT, R8.reuse, 0x2, PT ;  /* 0x000000020800780c */ /* 0x040fe20003f26070 */
[----:B------:R-:W3:Y:S01]  /*2780*/  SHFL.UP PT, R2, R17, 0x1, RZ ;  /* 0x0420000011027989 */ /* 0x000ee200000e00ff */
[C---:B------:R-:W-:Y:S02]  /*2790*/  ISETP.GE.U32.AND P3, PT, R8.reuse, 0x4, PT ;  /* 0x000000040800780c */ /* 0x040fe40003f66070 */
[C---:B------:R-:W-:Y:S02]  /*27a0*/  ISETP.GE.U32.AND P4, PT, R8.reuse, 0x8, PT ;  /* 0x000000080800780c */ /* 0x040fe40003f86070 */
[----:B------:R-:W-:Y:S02]  /*27b0*/  ISETP.GE.U32.AND P5, PT, R8, 0x10, PT ;  /* 0x000000100800780c */ /* 0x000fe40003fa6070 */
[----:B--2---:R-:W-:-:S02]  /*27c0*/  SEL R3, R3, RZ, P6 ;  /* 0x000000ff03037207 */ /* 0x004fc40003000000 */
[----:B---3--:R-:W-:Y:S02]  /*27d0*/  SEL R2, R2, RZ, P6 ;  /* 0x000000ff02027207 */ /* 0x008fe40003000000 */
[----:B------:R-:W-:-:S05]  /*27e0*/  IADD3 R3, P0, PT, R3, R18, RZ ;  /* 0x0000001203037210 */ /* 0x000fca0007f1e0ff */
[----:B------:R-:W-:Y:S01]  /*27f0*/  IMAD.X R2, R2, 0x1, R17, P0 ;  /* 0x0000000102027824 */ /* 0x000fe200000e0611 */
[----:B------:R-:W2:Y:S04]  /*2800*/  SHFL.UP PT, R14, R3, 0x2, RZ ;  /* 0x04400000030e7989 */ /* 0x000ea800000e00ff */
[----:B------:R-:W3:Y:S01]  /*2810*/  SHFL.UP PT, R16, R2, 0x2, RZ ;  /* 0x0440000002107989 */ /* 0x000ee200000e00ff */
[----:B--2---:R-:W-:-:S04]  /*2820*/  SEL R14, R14, RZ, P1 ;  /* 0x000000ff0e0e7207 */ /* 0x004fc80000800000 */
[----:B------:R-:W-:Y:S02]  /*2830*/  IADD3 R14, P0, PT, R14, R3, RZ ;  /* 0x000000030e0e7210 */ /* 0x000fe40007f1e0ff */
[----:B---3--:R-:W-:-:S05]  /*2840*/  SEL R19, R16, RZ, P1 ;  /* 0x000000ff10137207 */ /* 0x008fca0000800000 */
[----:B------:R-:W-:Y:S02]  /*2850*/  IMAD.X R16, R19, 0x1, R2, P0 ;  /* 0x0000000113107824 */ /* 0x000fe400000e0602 */
[----:B------:R-:W2:Y:S04]  /*2860*/  SHFL.UP PT, R19, R14, 0x4, RZ ;  /* 0x048000000e137989 */ /* 0x000ea800000e00ff */
[----:B-1----:R-:W1:Y:S01]  /*2870*/  SHFL.UP PT, R20, R16, 0x4, RZ ;  /* 0x0480000010147989 */ /* 0x002e6200000e00ff */
[----:B--2---:R-:W-:-:S04]  /*2880*/  SEL R19, R19, RZ, P3 ;  /* 0x000000ff13137207 */ /* 0x004fc80001800000 */
[----:B------:R-:W-:Y:S02]  /*2890*/  IADD3 R19, P0, PT, R19, R14, RZ ;  /* 0x0000000e13137210 */ /* 0x000fe40007f1e0ff */
[----:B-1----:R-:W-:-:S03]  /*28a0*/  SEL R3, R20, RZ, P3 ;  /* 0x000000ff14037207 */ /* 0x002fc60001800000 */
[----:B------:R-:W1:Y:S02]  /*28b0*/  SHFL.UP PT, R20, R19, 0x8, RZ ;  /* 0x0500000013147989 */ /* 0x000e6400000e00ff */
[----:B------:R-:W-:-:S05]  /*28c0*/  IMAD.X R2, R3, 0x1, R16, P0 ;  /* 0x0000000103027824 */ /* 0x000fca00000e0610 */
[----:B------:R-:W2:Y:S01]  /*28d0*/  SHFL.UP PT, R3, R2, 0x8, RZ ;  /* 0x0500000002037989 */ /* 0x000ea200000e00ff */
[----:B-1----:R-:W-:-:S04]  /*28e0*/  SEL R20, R20, RZ, P4 ;  /* 0x000000ff14147207 */ /* 0x002fc80002000000 */
[----:B------:R-:W-:Y:S02]  /*28f0*/  IADD3 R14, P0, PT, R20, R19, RZ ;  /* 0x00000013140e7210 */ /* 0x000fe40007f1e0ff */
[----:B--2---:R-:W-:-:S03]  /*2900*/  SEL R3, R3, RZ, P4 ;  /* 0x000000ff03037207 */ /* 0x004fc60002000000 */
[----:B------:R-:W1:Y:S02]  /*2910*/  SHFL.UP PT, R21, R14, 0x10, RZ ;  /* 0x060000000e157989 */ /* 0x000e6400000e00ff */
[----:B------:R-:W-:-:S05]  /*2920*/  IMAD.X R16, R3, 0x1, R2, P0 ;  /* 0x0000000103107824 */ /* 0x000fca00000e0602 */
[----:B------:R-:W2:Y:S01]  /*2930*/  SHFL.UP PT, R3, R16, 0x10, RZ ;  /* 0x0600000010037989 */ /* 0x000ea200000e00ff */
[----:B-1----:R-:W-:-:S04]  /*2940*/  SEL R21, R21, RZ, P5 ;  /* 0x000000ff15157207 */ /* 0x002fc80002800000 */
[----:B------:R-:W-:Y:S02]  /*2950*/  IADD3 R21, P0, PT, R21, R14, RZ ;  /* 0x0000000e15157210 */ /* 0x000fe40007f1e0ff */
[----:B--2---:R-:W-:-:S05]  /*2960*/  SEL R3, R3, RZ, P5 ;  /* 0x000000ff03037207 */ /* 0x004fca0002800000 */
[----:B------:R-:W-:Y:S01]  /*2970*/  IMAD.X R20, R3, 0x1, R16, P0 ;  /* 0x0000000103147824 */ /* 0x000fe200000e0610 */
[----:B------:R-:W-:Y:S01]  /*2980*/  ISETP.LE.U32.AND P0, PT, R21, UR24, PT ;  /* 0x0000001815007c0c */ /* 0x000fe2000bf03070 */
[----:B------:R-:W-:Y:S02]  /*2990*/  IMAD.U32 R3, RZ, RZ, UR17 ;  /* 0x00000011ff037e24 */ /* 0x000fe4000f8e00ff */
[----:B------:R-:W-:Y:S02]  /*29a0*/  IMAD.MOV.U32 R16, RZ, RZ, R21 ;  /* 0x000000ffff107224 */ /* 0x000fe400078e0015 */
[----:B------:R-:W-:Y:S01]  /*29b0*/  IMAD.MOV.U32 R19, RZ, RZ, R20 ;  /* 0x000000ffff137224 */ /* 0x000fe200078e0014 */
[----:B------:R-:W-:Y:S02]  /*29c0*/  ISETP.GE.U32.AND.EX P0, PT, R3, R20, PT, P0 ;  /* 0x000000140300720c */ /* 0x000fe40003f06100 */
[----:B------:R-:W-:-:S11]  /*29d0*/  CS2R R2, SRZ ;  /* 0x0000000000027805 */ /* 0x000fd6000001ff00 */
[----:B------:R-:W-:-:S04]  /*29e0*/  VOTE.ANY R22, PT, !P0 ;  /* 0x0000000000167806 */ /* 0x000fc800040e0100 */
[----:B------:R-:W-:-:S13]  /*29f0*/  ISETP.NE.AND P0, PT, R22, RZ, PT ;  /* 0x000000ff1600720c */ /* 0x000fda0003f05270 */
[----:B------:R-:W-:Y:S05]  /*2a00*/  @P0 BRA `(.L_x_18) ;  /* 0x0000000800500947 */ /* 0x000fea0003800000 */
[----:B------:R-:W1:Y:S01]  /*2a10*/  LDC R14, c[0x0][0xbe0] ;  /* 0x0002f800ff0e7b82 */ /* 0x000e620000000800 */
[----:B------:R-:W-:Y:S01]  /*2a20*/  LOP3.LUT R11, R11, 0xfffffffe, RZ, 0xc0, !PT ;  /* 0xfffffffe0b0b7812 */ /* 0x000fe200078ec0ff */
[----:B------:R-:W2:Y:S01]  /*2a30*/  LDCU UR45, c[0x0][0xbe8] ;  /* 0x00017d00ff2d77ac */ /* 0x000ea20008000800 */
[----:B------:R-:W3:Y:S01]  /*2a40*/  LDCU.64 UR10, c[0x0][0xba8] ;  /* 0x00017500ff0a77ac */ /* 0x000ee20008000a00 */
[----:B------:R-:W4:Y:S01]  /*2a50*/  LDCU.64 UR8, c[0x0][0xbb0] ;  /* 0x00017600ff0877ac */ /* 0x000f220008000a00 */
[----:B------:R-:W1:Y:S02]  /*2a60*/  LDCU.128 UR4, c[0x0][0xbc0] ;  /* 0x00017800ff0477ac */ /* 0x000e640008000c00 */
[----:B-1----:R-:W-:-:S13]  /*2a70*/  ISETP.NE.AND P0, PT, R14, 0x1, PT ;  /* 0x000000010e00780c */ /* 0x002fda0003f05270 */
[----:B--234-:R-:W-:-:S07]  /*2a80*/  @P0 LOP3.LUT R11, R11, 0x1, RZ, 0xfc, !PT ;  /* 0x000000010b0b0812 */ /* 0x01cfce00078efcff */
.L_x_21:
[C---:B------:R-:W-:Y:S01]  /*2a90*/  VIADD R2, R15.reuse, 0x40 ;  /* 0x000000400f027836 */ /* 0x040fe20000000000 */
[----:B-----5:R-:W-:Y:S01]  /*2aa0*/  MOV R19, R6 ;  /* 0x0000000600137202 */ /* 0x020fe20000000f00 */
[----:B------:R-:W-:Y:S02]  /*2ab0*/  VIADD R15, R15, 0x20 ;  /* 0x000000200f0f7836 */ /* 0x000fe40000000000 */
[----:B------:R-:W-:Y:S01]  /*2ac0*/  IMAD.MOV.U32 R16, RZ, RZ, R7 ;  /* 0x000000ffff107224 */ /* 0x000fe200078e0007 */
[----:B------:R-:W-:-:S13]  /*2ad0*/  ISETP.GE.AND P0, PT, R2, UR45, PT ;  /* 0x0000002d02007c0c */ /* 0x000fda000bf06270 */
[----:B------:R-:W1:Y:S01]  /*2ae0*/  @!P0 LDC.64 R22, c[0x0][0xbf0] ;  /* 0x0002fc00ff168b82 */ /* 0x000e620000000a00 */
[----:B------:R2:W3:Y:S01]  /*2af0*/  SHFL.IDX PT, R2, R20, 0x1f, 0x1f ;  /* 0x03e01f0014027f89 */ /* 0x0004e200000e0000 */
[----:B------:R-:W-:Y:S01]  /*2b00*/  BSSY.RECONVERGENT B0, `(.L_x_19) ;  /* 0x000005e000007945 */ /* 0x000fe20003800200 */
[----:B------:R-:W-:Y:S02]  /*2b10*/  HFMA2 R17, -RZ, RZ, 0, 0 ;  /* 0x00000000ff117431 */ /* 0x000fe400000001ff */
[----:B------:R2:W4:Y:S01]  /*2b20*/  SHFL.IDX PT, R3, R21, 0x1f, 0x1f ;  /* 0x03e01f0015037f89 */ /* 0x00052200000e0000 */
[----:B-1----:R-:W-:-:S05]  /*2b30*/  @!P0 IMAD.WIDE.U32 R22, R15, 0xc, R22 ;  /* 0x0000000c0f168825 */ /* 0x002fca00078e0016 */
[----:B------:R2:W5:Y:S04]  /*2b40*/  @!P0 LDG.E R6, desc[UR50][R22.64+0x180] ;  /* 0x0001803216068981 */ /* 0x000568000c1e1900 */
[----:B------:R2:W5:Y:S01]  /*2b50*/  @!P0 LDG.E R7, desc[UR50][R22.64+0x184] ;  /* 0x0001843216078981 */ /* 0x000562000c1e1900 */
[----:B------:R-:W-:Y:S02]  /*2b60*/  ISETP.GE.AND P0, PT, R15, UR45, PT ;  /* 0x0000002d0f007c0c */ /* 0x000fe4000bf06270 */
[----:B------:R-:W-:-:S11]  /*2b70*/  MOV R18, 0x7fffffff ;  /* 0x7fffffff00127802 */ /* 0x000fd60000000f00 */
[----:B---34-:R-:W-:Y:S05]  /*2b80*/  @P0 BRA `(.L_x_20) ;  /* 0x0000000400540947 */ /* 0x018fea0003800000 */
[----:B------:R-:W-:-:S04]  /*2b90*/  IADD3 R13, P0, PT, R19, UR12, RZ ;  /* 0x0000000c130d7c10 */ /* 0x000fc8000ff1e0ff */
[----:B------:R-:W-:Y:S02]  /*2ba0*/  LEA.HI.X.SX32 R12, R19, UR13, 0x1, P0 ;  /* 0x0000000d130c7c11 */ /* 0x000fe400080f0eff */
[----:B------:R-:W-:-:S04]  /*2bb0*/  IADD3 R19, P0, PT, R16, UR19, RZ ;  /* 0x0000001310137c10 */ /* 0x000fc8000ff1e0ff */
[----:B------:R-:W-:Y:S02]  /*2bc0*/  LEA.HI.X.SX32 R18, R16, UR40, 0x1, P0 ;  /* 0x0000002810127c11 */ /* 0x000fe400080f0eff */
[----:B------:R-:W-:-:S05]  /*2bd0*/  IADD3 R17, P0, PT, R13, UR9, RZ ;  /* 0x000000090d117c10 */ /* 0x000fca000ff1e0ff */
[----:B------:R-:W-:Y:S01]  /*2be0*/  IMAD.X R16, RZ, RZ, R12, P0 ;  /* 0x000000ffff107224 */ /* 0x000fe200000e060c */
[----:B--2---:R-:W-:Y:S01]  /*2bf0*/  IADD3 R21, P0, PT, R19, UR7, RZ ;  /* 0x0000000713157c10 */ /* 0x004fe2000ff1e0ff */
[----:B------:R-:W-:-:S04]  /*2c00*/  IMAD.WIDE.U32 R30, R17, UR10, RZ ;  /* 0x0000000a111e7c25 */ /* 0x000fc8000f8e00ff */
[----:B------:R-:W-:-:S04]  /*2c10*/  IMAD.WIDE.U32 R28, R16, UR10, RZ ;  /* 0x0000000a101c7c25 */ /* 0x000fc8000f8e00ff */
[----:B------:R-:W-:Y:S02]  /*2c20*/  IMAD.X R20, RZ, RZ, R18, P0 ;  /* 0x000000ffff147224 */ /* 0x000fe400000e0612 */
[----:B------:R-:W-:-:S04]  /*2c30*/  IMAD.WIDE.U32 R28, P0, R17, UR11, R28 ;  /* 0x0000000b111c7c25 */ /* 0x000fc8000f80001c */
[----:B------:R-:W-:-:S04]  /*2c40*/  IMAD.WIDE.U32 R24, R20, UR4, RZ ;  /* 0x0000000414187c25 */ /* 0x000fc8000f8e00ff */
[----:B------:R-:W-:Y:S02]  /*2c50*/  IMAD.X R27, RZ, RZ, RZ, P0 ;  /* 0x000000ffff1b7224 */ /* 0x000fe400000e06ff */
[----:B------:R-:W-:-:S04]  /*2c60*/  IMAD.WIDE.U32 R24, P0, R21, UR5, R24 ;  /* 0x0000000515187c25 */ /* 0x000fc8000f800018 */
[----:B------:R-:W-:Y:S01]  /*2c70*/  IMAD.X R23, RZ, RZ, RZ, P0 ;  /* 0x000000ffff177224 */ /* 0x000fe200000e06ff */
[----:B------:R-:W-:Y:S01]  /*2c80*/  IADD3 RZ, P0, PT, R31, R28, RZ ;  /* 0x0000001c1fff7210 */ /* 0x000fe20007f1e0ff */
[----:B------:R-:W-:Y:S02]  /*2c90*/  IMAD.MOV.U32 R26, RZ, RZ, R29 ;  /* 0x000000ffff1a7224 */ /* 0x000fe400078e001d */
[----:B------:R-:W-:Y:S02]  /*2ca0*/  IMAD.MOV.U32 R22, RZ, RZ, R25 ;  /* 0x000000ffff167224 */ /* 0x000fe400078e0019 */
[----:B------:R-:W-:-:S04]  /*2cb0*/  IMAD.WIDE.U32.X R16, R16, UR11, R26, P0 ;  /* 0x0000000b10107c25 */ /* 0x000fc800080e041a */
[----:B------:R-:W-:-:S05]  /*2cc0*/  IMAD.WIDE.U32 R26, R21, UR4, RZ ;  /* 0x00000004151a7c25 */ /* 0x000fca000f8e00ff */
[----:B------:R-:W-:-:S05]  /*2cd0*/  IADD3 RZ, P0, PT, R27, R24, RZ ;  /* 0x000000181bff7210 */ /* 0x000fca0007f1e0ff */
[----:B------:R-:W-:Y:S01]  /*2ce0*/  IMAD.WIDE.U32.X R20, R20, UR5, R22, P0 ;  /* 0x0000000514147c25 */ /* 0x000fe200080e0416 */
[----:B------:R-:W-:-:S04]  /*2cf0*/  ISETP.NE.U32.AND P0, PT, RZ, UR10, PT ;  /* 0x0000000aff007c0c */ /* 0x000fc8000bf05070 */
[----:B------:R-:W-:-:S04]  /*2d00*/  ISETP.NE.AND.EX P0, PT, RZ, UR11, PT, P0 ;  /* 0x0000000bff007c0c */ /* 0x000fc8000bf05300 */
[----:B------:R-:W-:Y:S02]  /*2d10*/  SEL R13, R13, R16, !P0 ;  /* 0x000000100d0d7207 */ /* 0x000fe40004000000 */
[----:B------:R-:W-:Y:S02]  /*2d20*/  SEL R12, R12, R17, !P0 ;  /* 0x000000110c0c7207 */ /* 0x000fe40004000000 */
[----:B------:R-:W-:Y:S02]  /*2d30*/  ISETP.NE.U32.AND P0, PT, RZ, UR4, PT ;  /* 0x00000004ff007c0c */ /* 0x000fe4000bf05070 */
[----:B------:R-:W-:Y:S02]  /*2d40*/  SHF.R.U64 R12, R13, UR8, R12 ;  /* 0x000000080d0c7c19 */ /* 0x000fe4000800120c */
[----:B------:R-:W-:-:S04]  /*2d50*/  ISETP.NE.AND.EX P0, PT, RZ, UR5, PT, P0 ;  /* 0x00000005ff007c0c */ /* 0x000fc8000bf05300 */
[----:B------:R-:W-:Y:S02]  /*2d60*/  SEL R16, R18, R21, !P0 ;  /* 0x0000001512107207 */ /* 0x000fe40004000000 */
[-C--:B------:R-:W-:Y:S02]  /*2d70*/  IABS R18, R5.reuse ;  /* 0x0000000500127213 */ /* 0x080fe40000000000 */
[----:B------:R-:W-:Y:S02]  /*2d80*/  SEL R19, R19, R20, !P0 ;  /* 0x0000001413137207 */ /* 0x000fe40004000000 */
[----:B------:R-:W1:Y:S01]  /*2d90*/  I2F.RP R21, R18 ;  /* 0x0000001200157306 */ /* 0x000e620000209400 */
[----:B------:R-:W-:Y:S02]  /*2da0*/  IADD3 R20, PT, PT, R5, -0x1, R12 ;  /* 0xffffffff05147810 */ /* 0x000fe40007ffe00c */
[----:B------:R-:W-:Y:S02]  /*2db0*/  IABS R12, R5 ;  /* 0x00000005000c7213 */ /* 0x000fe40000000000 */
[----:B------:R-:W-:-:S02]  /*2dc0*/  IABS R13, R20 ;  /* 0x00000014000d7213 */ /* 0x000fc40000000000 */
[----:B------:R-:W-:Y:S01]  /*2dd0*/  SHF.R.U64 R19, R19, UR6, R16 ;  /* 0x0000000613137c19 */ /* 0x000fe20008001210 */
[----:B------:R-:W-:-:S03]  /*2de0*/  IMAD.MOV R12, RZ, RZ, -R12 ;  /* 0x000000ffff0c7224 */ /* 0x000fc600078e0a0c */
[----:B------:R-:W-:Y:S01]  /*2df0*/  IADD3 R19, PT, PT, R4, -0x1, R19 ;  /* 0xffffffff04137810 */ /* 0x000fe20007ffe013 */
[----:B-1----:R-:W1:Y:S02]  /*2e00*/  MUFU.RCP R22, R21 ;  /* 0x0000001500167308 */ /* 0x002e640000001000 */
[----:B-1----:R-:W-:-:S06]  /*2e10*/  VIADD R22, R22, 0xffffffe ;  /* 0x0ffffffe16167836 */ /* 0x002fcc0000000000 */
[----:B------:R-:W1:Y:S02]  /*2e20*/  F2I.FTZ.U32.TRUNC.NTZ R23, R22 ;  /* 0x0000001600177305 */ /* 0x000e64000021f000 */
[----:B-1----:R-:W-:Y:S02]  /*2e30*/  IMAD.MOV R17, RZ, RZ, -R23 ;  /* 0x000000ffff117224 */ /* 0x002fe400078e0a17 */
[----:B------:R-:W-:Y:S02]  /*2e40*/  IMAD.MOV.U32 R22, RZ, RZ, RZ ;  /* 0x000000ffff167224 */ /* 0x000fe400078e00ff */
[----:B------:R-:W-:-:S04]  /*2e50*/  IMAD R17, R17, R18, RZ ;  /* 0x0000001211117224 */ /* 0x000fc800078e02ff */
[----:B------:R-:W-:-:S06]  /*2e60*/  IMAD.HI.U32 R17, R23, R17, R22 ;  /* 0x0000001117117227 */ /* 0x000fcc00078e0016 */
[----:B------:R-:W-:-:S04]  /*2e70*/  IMAD.HI.U32 R17, R17, R13, RZ ;  /* 0x0000000d11117227 */ /* 0x000fc800078e00ff */
[----:B------:R-:W-:Y:S01]  /*2e80*/  IMAD R21, R17, R12, R13 ;  /* 0x0000000c11157224 */ /* 0x000fe200078e020d */
[----:B------:R-:W-:Y:S02]  /*2e90*/  IABS R17, R4 ;  /* 0x0000000400117213 */ /* 0x000fe40000000000 */
[----:B------:R-:W-:Y:S02]  /*2ea0*/  IABS R13, R19 ;  /* 0x00000013000d7213 */ /* 0x000fe40000000000 */
[----:B------:R-:W1:Y:S01]  /*2eb0*/  I2F.RP R24, R17 ;  /* 0x0000001100187306 */ /* 0x000e620000209400 */
[----:B------:R-:W-:-:S13]  /*2ec0*/  ISETP.GT.U32.AND P0, PT, R18, R21, PT ;  /* 0x000000151200720c */ /* 0x000fda0003f04070 */
[----:B------:R-:W-:Y:S01]  /*2ed0*/  @!P0 IMAD.IADD R21, R21, 0x1, -R18 ;  /* 0x0000000115158824 */ /* 0x000fe200078e0a12 */
[----:B-1----:R-:W1:Y:S02]  /*2ee0*/  MUFU.RCP R22, R24 ;  /* 0x0000001800167308 */ /* 0x002e640000001000 */
[----:B-1----:R-:W-:-:S06]  /*2ef0*/  VIADD R22, R22, 0xffffffe ;  /* 0x0ffffffe16167836 */ /* 0x002fcc0000000000 */
[----:B------:R-:W1:Y:S02]  /*2f00*/  F2I.FTZ.U32.TRUNC.NTZ R23, R22 ;  /* 0x0000001600177305 */ /* 0x000e64000021f000 */
[----:B-1----:R-:W-:Y:S02]  /*2f10*/  IMAD.MOV R12, RZ, RZ, -R23 ;  /* 0x000000ffff0c7224 */ /* 0x002fe400078e0a17 */
[----:B------:R-:W-:Y:S02]  /*2f20*/  IMAD.MOV.U32 R22, RZ, RZ, RZ ;  /* 0x000000ffff167224 */ /* 0x000fe400078e00ff */
[----:B------:R-:W-:Y:S01]  /*2f30*/  IMAD R16, R12, R17, RZ ;  /* 0x000000110c107224 */ /* 0x000fe200078e02ff */
[----:B------:R-:W-:-:S03]  /*2f40*/  IABS R12, R4 ;  /* 0x00000004000c7213 */ /* 0x000fc60000000000 */
[----:B------:R-:W-:-:S04]  /*2f50*/  IMAD.HI.U32 R16, R23, R16, R22 ;  /* 0x0000001017107227 */ /* 0x000fc800078e0016 */
[----:B------:R-:W-:Y:S02]  /*2f60*/  IMAD.MOV R12, RZ, RZ, -R12 ;  /* 0x000000ffff0c7224 */ /* 0x000fe400078e0a0c */
[----:B------:R-:W-:-:S04]  /*2f70*/  IMAD.HI.U32 R16, R16, R13, RZ ;  /* 0x0000000d10107227 */ /* 0x000fc800078e00ff */
[----:B------:R-:W-:-:S05]  /*2f80*/  IMAD R12, R16, R12, R13 ;  /* 0x0000000c100c7224 */ /* 0x000fca00078e020d */
[----:B------:R-:W-:-:S13]  /*2f90*/  ISETP.GT.U32.AND P0, PT, R17, R12, PT ;  /* 0x0000000c1100720c */ /* 0x000fda0003f04070 */
[----:B------:R-:W-:Y:S01]  /*2fa0*/  @!P0 IMAD.IADD R12, R12, 0x1, -R17 ;  /* 0x000000010c0c8824 */ /* 0x000fe200078e0a11 */
[----:B------:R-:W-:-:S13]  /*2fb0*/  ISETP.GT.U32.AND P0, PT, R18, R21, PT ;  /* 0x000000151200720c */ /* 0x000fda0003f04070 */
[----:B------:R-:W-:Y:S01]  /*2fc0*/  @!P0 IMAD.IADD R21, R21, 0x1, -R18 ;  /* 0x0000000115158824 */ /* 0x000fe200078e0a12 */
[----:B------:R-:W-:-:S13]  /*2fd0*/  ISETP.GT.U32.AND P0, PT, R17, R12, PT ;  /* 0x0000000c1100720c */ /* 0x000fda0003f04070 */
[----:B------:R-:W-:Y:S01]  /*2fe0*/  @!P0 IMAD.IADD R12, R12, 0x1, -R17 ;  /* 0x000000010c0c8824 */ /* 0x000fe200078e0a11 */
[----:B------:R-:W-:-:S13]  /*2ff0*/  ISETP.GE.AND P0, PT, R20, RZ, PT ;  /* 0x000000ff1400720c */ /* 0x000fda0003f06270 */
[----:B------:R-:W-:Y:S01]  /*3000*/  @!P0 IMAD.MOV R21, RZ, RZ, -R21 ;  /* 0x000000ffff158224 */ /* 0x000fe200078e0a15 */
[----:B------:R-:W-:-:S13]  /*3010*/  ISETP.GE.AND P0, PT, R19, RZ, PT ;  /* 0x000000ff1300720c */ /* 0x000fda0003f06270 */
[----:B------:R-:W-:Y:S01]  /*3020*/  @!P0 IMAD.MOV R12, RZ, RZ, -R12 ;  /* 0x000000ffff0c8224 */ /* 0x000fe200078e0a0c */
[----:B------:R-:W-:-:S13]  /*3030*/  ISETP.NE.AND P0, PT, RZ, UR27, PT ;  /* 0x0000001bff007c0c */ /* 0x000fda000bf05270 */
[----:B------:R-:W-:Y:S02]  /*3040*/  @!P0 LOP3.LUT R21, RZ, UR27, RZ, 0x33, !PT ;  /* 0x0000001bff158c12 */ /* 0x000fe4000f8e33ff */
[----:B------:R-:W-:-:S03]  /*3050*/  ISETP.NE.AND P0, PT, RZ, UR26, PT ;  /* 0x0000001aff007c0c */ /* 0x000fc6000bf05270 */
[----:B------:R-:W-:-:S10]  /*3060*/  IMAD.IADD R18, R20, 0x1, -R21 ;  /* 0x0000000114127824 */ /* 0x000fd400078e0a15 */
[----:B------:R-:W-:Y:S02]  /*3070*/  @!P0 LOP3.LUT R12, RZ, UR26, RZ, 0x33, !PT ;  /* 0x0000001aff0c8c12 */ /* 0x000fe4000f8e33ff */
[----:B------:R-:W-:-:S03]  /*3080*/  ISETP.NE.AND P0, PT, R14, 0x1, PT ;  /* 0x000000010e00780c */ /* 0x000fc60003f05270 */
[----:B------:R-:W-:-:S05]  /*3090*/  IMAD.IADD R19, R19, 0x1, -R12 ;  /* 0x0000000113137824 */ /* 0x000fca00078e0a0c */
[CC--:B------:R-:W-:Y:S01]  /*30a0*/  SEL R12, R19.reuse, R18.reuse, !P0 ;  /* 0x00000012130c7207 */ /* 0x0c0fe20004000000 */
[----:B------:R-:W-:-:S03]  /*30b0*/  IMAD R18, R19, R18, RZ ;  /* 0x0000001213127224 */ /* 0x000fc600078e02ff */
[----:B------:R-:W-:Y:S02]  /*30c0*/  SHF.R.S32.HI R13, RZ, 0x1f, R12 ;  /* 0x0000001fff0d7819 */ /* 0x000fe4000001140c */
[----:B------:R-:W-:Y:S02]  /*30d0*/  SHF.R.S32.HI R17, RZ, 0x1f, R18 ;  /* 0x0000001fff117819 */ /* 0x000fe40000011412 */
.L_x_20:
[----:B------:R-:W-:Y:S05]  /*30e0*/  BSYNC.RECONVERGENT B0 ;  /* 0x0000000000007941 */ /* 0x000fea0003800200 */
.L_x_19:
[----:B------:R-:W1:Y:S04]  /*30f0*/  SHFL.UP PT, R19, R18, 0x1, RZ ;  /* 0x0420000012137989 */ /* 0x000e6800000e00ff */
[----:B------:R-:W3:Y:S01]  /*3100*/  SHFL.UP PT, R16, R17, 0x1, RZ ;  /* 0x0420000011107989 */ /* 0x000ee200000e00ff */
[----:B-1----:R-:W-:Y:S02]  /*3110*/  SEL R19, R19, RZ, P6 ;  /* 0x000000ff13137207 */ /* 0x002fe40003000000 */
[----:B---3--:R-:W-:Y:S02]  /*3120*/  SEL R16, R16, RZ, P6 ;  /* 0x000000ff10107207 */ /* 0x008fe40003000000 */
[----:B------:R-:W-:-:S05]  /*3130*/  IADD3 R19, P0, PT, R19, R18, RZ ;  /* 0x0000001213137210 */ /* 0x000fca0007f1e0ff */
[----:B------:R-:W-:Y:S01]  /*3140*/  IMAD.X R16, R16, 0x1, R17, P0 ;  /* 0x0000000110107824 */ /* 0x000fe200000e0611 */
[----:B--2---:R-:W1:Y:S04]  /*3150*/  SHFL.UP PT, R20, R19, 0x2, RZ ;  /* 0x0440000013147989 */ /* 0x004e6800000e00ff */
[----:B------:R-:W2:Y:S01]  /*3160*/  SHFL.UP PT, R21, R16, 0x2, RZ ;  /* 0x0440000010157989 */ /* 0x000ea200000e00ff */
[----:B-1----:R-:W-:Y:S02]  /*3170*/  SEL R20, R20, RZ, P1 ;  /* 0x000000ff14147207 */ /* 0x002fe40000800000 */
[----:B--2---:R-:W-:Y:S02]  /*3180*/  SEL R21, R21, RZ, P1 ;  /* 0x000000ff15157207 */ /* 0x004fe40000800000 */
[----:B------:R-:W-:-:S05]  /*3190*/  IADD3 R20, P0, PT, R20, R19, RZ ;  /* 0x0000001314147210 */ /* 0x000fca0007f1e0ff */
[----:B------:R-:W-:Y:S01]  /*31a0*/  IMAD.X R21, R21, 0x1, R16, P0 ;  /* 0x0000000115157824 */ /* 0x000fe200000e0610 */
[----:B------:R-:W1:Y:S04]  /*31b0*/  SHFL.UP PT, R23, R20, 0x4, RZ ;  /* 0x0480000014177989 */ /* 0x000e6800000e00ff */
        /* <DEDUP_REMOVED lines=9> */
[----:B------:R-:W-:Y:S01]  /*3250*/  IADD3 R24, P0, PT, R16, R23, RZ ;  /* 0x0000001710187210 */ /* 0x000fe20007f1e0ff */
[----:B------:R-:W-:-:S04]  /*3260*/  IMAD.U32 R23, RZ, RZ, UR17 ;  /* 0x00000011ff177e24 */ /* 0x000fc8000f8e00ff */
[----:B------:R-:W-:Y:S02]  /*3270*/  IMAD.X R25, R19, 0x1, R22, P0 ;  /* 0x0000000113197824 */ /* 0x000fe400000e0616 */
[----:B------:R-:W1:Y:S04]  /*3280*/  SHFL.UP PT, R19, R24, 0x10, RZ ;  /* 0x0600000018137989 */ /* 0x000e6800000e00ff */
[----:B------:R-:W2:Y:S01]  /*3290*/  SHFL.UP PT, R20, R25, 0x10, RZ ;  /* 0x0600000019147989 */ /* 0x000ea200000e00ff */
[----:B-1----:R-:W-:Y:S02]  /*32a0*/  SEL R19, R19, RZ, P5 ;  /* 0x000000ff13137207 */ /* 0x002fe40002800000 */
[----:B--2---:R-:W-:Y:S02]  /*32b0*/  SEL R20, R20, RZ, P5 ;  /* 0x000000ff14147207 */ /* 0x004fe40002800000 */
[----:B------:R-:W-:-:S05]  /*32c0*/  IADD3 R16, P0, PT, R19, R24, RZ ;  /* 0x0000001813107210 */ /* 0x000fca0007f1e0ff */
[----:B------:R-:W-:Y:S01]  /*32d0*/  IMAD.X R19, R20, 0x1, R25, P0 ;  /* 0x0000000114137824 */ /* 0x000fe200000e0619 */
[----:B------:R-:W-:-:S05]  /*32e0*/  IADD3 R21, P0, PT, R16, R3, RZ ;  /* 0x0000000310157210 */ /* 0x000fca0007f1e0ff */
[----:B------:R-:W-:Y:S01]  /*32f0*/  IMAD.X R20, R19, 0x1, R2, P0 ;  /* 0x0000000113147824 */ /* 0x000fe200000e0602 */
[----:B------:R-:W-:-:S04]  /*3300*/  ISETP.LE.U32.AND P0, PT, R21, UR24, PT ;  /* 0x0000001815007c0c */ /* 0x000fc8000bf03070 */
[----:B------:R-:W-:-:S13]  /*3310*/  ISETP.GE.U32.AND.EX P0, PT, R23, R20, PT, P0 ;  /* 0x000000141700720c */ /* 0x000fda0003f06100 */
[----:B------:R-:W-:-:S04]  /*3320*/  VOTE.ANY R22, PT, !P0 ;  /* 0x0000000000167806 */ /* 0x000fc800040e0100 */
[----:B------:R-:W-:-:S13]  /*3330*/  ISETP.NE.AND P0, PT, R22, RZ, PT ;  /* 0x000000ff1600720c */ /* 0x000fda0003f05270 */
[----:B------:R-:W-:Y:S05]  /*3340*/  @!P0 BRA `(.L_x_21) ;  /* 0xfffffff400d08947 */ /* 0x000fea000383ffff */
.L_x_18:
[----:B------:R-:W1:Y:S08]  /*3350*/  BREV R23, R22 ;  /* 0x0000001600177301 */ /* 0x000e700000000000 */
[----:B-1----:R-:W1:Y:S02]  /*3360*/  FLO.U32.SH R23, R23 ;  /* 0x0000001700177300 */ /* 0x002e6400000e0400 */
[----:B-1----:R-:W1:Y:S02]  /*3370*/  SHFL.IDX PT, R21, R15, R23, 0x1f ;  /* 0x00001f170f157589 */ /* 0x002e6400000e0000 */
[----:B-1----:R-:W-:-:S05]  /*3380*/  IMAD.IADD R14, R8, 0x1, R21 ;  /* 0x00000001080e7824 */ /* 0x002fca00078e0215 */
[----:B------:R-:W-:-:S13]  /*3390*/  ISETP.GE.AND P0, PT, R14, UR45, PT ;  /* 0x0000002d0e007c0c */ /* 0x000fda000bf06270 */
[----:B------:R-:W1:Y:S02]  /*33a0*/  @!P0 LDC.64 R24, c[0x0][0xbf0] ;  /* 0x0002fc00ff188b82 */ /* 0x000e640000000a00 */
[----:B-1----:R-:W-:-:S05]  /*33b0*/  @!P0 IMAD.WIDE R24, R14, 0xc, R24 ;  /* 0x0000000c0e188825 */ /* 0x002fca00078e0218 */
[----:B-----5:R1:W5:Y:S04]  /*33c0*/  @!P0 LDG.E R6, desc[UR50][R24.64] ;  /* 0x0000003218068981 */ /* 0x020368000c1e1900 */
[----:B------:R1:W5:Y:S01]  /*33d0*/  @!P0 LDG.E R7, desc[UR50][R24.64+0x4] ;  /* 0x0000043218078981 */ /* 0x000362000c1e1900 */
[----:B------:R-:W-:-:S03]  /*33e0*/  IADD3 R16, P1, P0, R3, R16, -R18 ;  /* 0x0000001003107210 */ /* 0x000fc6000783e812 */
[----:B------:R-:W-:Y:S01]  /*33f0*/  SHFL.IDX PT, R15, R17, R23, 0x1f ;  /* 0x00001f17110f7589 */ /* 0x000fe200000e0000 */
[----:B------:R-:W-:-:S03]  /*3400*/  IADD3.X R2, PT, PT, R2, R19, ~R17, P1, P0 ;  /* 0x0000001302027210 */ /* 0x000fc60000fe0c11 */
[----:B------:R-:W2:Y:S04]  /*3410*/  SHFL.IDX PT, R16, R16, R23, 0x1f ;  /* 0x00001f1710107589 */ /* 0x000ea800000e0000 */
[----:B------:R-:W3:Y:S04]  /*3420*/  SHFL.IDX PT, R2, R2, R23, 0x1f ;  /* 0x00001f1702027589 */ /* 0x000ee800000e0000 */
[----:B------:R1:W4:Y:S04]  /*3430*/  SHFL.IDX PT, R14, R18, R23, 0x1f ;  /* 0x00001f17120e7589 */ /* 0x00032800000e0000 */
[----:B------:R1:W1:Y:S04]  /*3440*/  SHFL.IDX PT, R13, R13, R23, 0x1f ;  /* 0x00001f170d0d7589 */ /* 0x00026800000e0000 */
[----:B------:R1:W1:Y:S01]  /*3450*/  SHFL.IDX PT, R12, R12, R23, 0x1f ;  /* 0x00001f170c0c7589 */ /* 0x00026200000e0000 */
[----:B--2---:R-:W-:-:S02]  /*3460*/  R2UR UR41, R16 ;  /* 0x00000000102972ca */ /* 0x004fc400000e0000 */
[----:B---3--:R-:W-:-:S15]  /*3470*/  R2UR UR40, R2 ;  /* 0x00000000022872ca */ /* 0x008fde00000e0000 */
.L_x_15:
[----:B------:R-:W-:Y:S01]  /*3480*/  ISETP.GE.AND P0, PT, R21, UR45, PT ;  /* 0x0000002d15007c0c */ /* 0x000fe2000bf06270 */
[----:B------:R-:W-:Y:S01]  /*3490*/  UMOV UR19, 0xffffffff ;  /* 0xffffffff00137882 */ /* 0x000fe20000000000 */
[----:B------:R-:W-:-:S11]  /*34a0*/  MOV R17, 0xffffffff ;  /* 0xffffffff00117802 */ /* 0x000fd60000000f00 */
[----:B------:R-:W-:Y:S05]  /*34b0*/  @P0 BRA `(.L_x_14) ;  /* 0x0000000400100947 */ /* 0x000fea0003800000 */
[----:B------:R-:W2:Y:S01]  /*34c0*/  LDCU UR8, c[0x0][0xb98] ;  /* 0x00017300ff0877ac */ /* 0x000ea20008000800 */
[----:B-1----:R-:W-:Y:S02]  /*34d0*/  R2UR UR4, R12 ;  /* 0x000000000c0472ca */ /* 0x002fe400000e0000 */
[----:B------:R-:W-:Y:S01]  /*34e0*/  R2UR UR5, R13 ;  /* 0x000000000d0572ca */ /* 0x000fe200000e0000 */
[----:B------:R-:W1:Y:S01]  /*34f0*/  LDCU UR7, c[0x0][0xb88] ;  /* 0x00017100ff0777ac */ /* 0x000e620008000800 */
[----:B------:R-:W3:Y:S01]  /*3500*/  LDCU UR6, c[0x0][0xbdc] ;  /* 0x00017b80ff0677ac */ /* 0x000ee20008000800 */
[----:B------:R-:W-:-:S04]  /*3510*/  UIADD3 UR10, UP0, UPT, -UR41, UR24, URZ ;  /* 0x00000018290a7290 */ /* 0x000fc8000ff1e1ff */
[----:B------:R-:W-:-:S04]  /*3520*/  UIADD3.X UR9, UPT, UPT, ~UR40, UR17, URZ, UP0, !UPT ;  /* 0x0000001128097290 */ /* 0x000fc800087fe5ff */
[----:B--2---:R-:W-:Y:S02]  /*3530*/  USHF.R.U32.HI UR4, URZ, UR8, UR9 ;  /* 0x00000008ff047299 */ /* 0x004fe40008011609 */
[----:B------:R-:W-:Y:S01]  /*3540*/  USHF.R.U64 UR8, UR10, UR8, UR9 ;  /* 0x000000080a087299 */ /* 0x000fe20008001209 */
[----:B-1----:R-:W-:Y:S01]  /*3550*/  SHF.R.U64 R2, R12, UR7, R13 ;  /* 0x000000070c027c19 */ /* 0x002fe2000800120d */
[----:B------:R-:W-:Y:S02]  /*3560*/  USHF.R.U32.HI UR11, URZ, UR7, UR4 ;  /* 0x00000007ff0b7299 */ /* 0x000fe40008011604 */
[----:B------:R-:W-:Y:S02]  /*3570*/  USHF.R.U32.HI UR5, URZ, UR7, UR5 ;  /* 0x00000007ff057299 */ /* 0x000fe40008011605 */
[----:B---3--:R-:W-:Y:S02]  /*3580*/  USHF.R.U32.HI UR9, URZ, UR6, UR11 ;  /* 0x00000006ff097299 */ /* 0x008fe4000801160b */
[----:B------:R-:W-:Y:S01]  /*3590*/  USHF.R.U64 UR7, UR8, UR7, UR4 ;  /* 0x0000000708077299 */ /* 0x000fe20008001204 */
[----:B------:R-:W-:Y:S01]  /*35a0*/  R2UR UR4, R2 ;  /* 0x00000000020472ca */ /* 0x000fe200000e0000 */
[----:B------:R-:W-:-:S02]  /*35b0*/  ULOP3.LUT UR10, UR9, UR5, URZ, 0xfc, !UPT ;  /* 0x00000005090a7292 */ /* 0x000fc4000f8efcff */
[----:B------:R-:W-:Y:S02]  /*35c0*/  USHF.R.U64 UR6, UR7, UR6, UR11 ;  /* 0x0000000607067299 */ /* 0x000fe4000800120b */
[----:B------:R-:W-:-:S09]  /*35d0*/  UISETP.NE.U32.AND UP0, UPT, UR10, URZ, UPT ;  /* 0x000000ff0a00728c */ /* 0x000fd2000bf05070 */
[----:B------:R-:W-:Y:S05]  /*35e0*/  BRA.U UP0, `(.L_x_22) ;  /* 0x0000000100607547 */ /* 0x000fea000b800000 */
[----:B------:R-:W1:Y:S01]  /*35f0*/  I2F.U32.RP R3, UR4 ;  /* 0x0000000400037d06 */ /* 0x000e620008209000 */
[----:B------:R-:W-:Y:S01]  /*3600*/  UMOV UR10, URZ ;  /* 0x000000ff000a7c82 */ /* 0x000fe20008000000 */
[----:B------:R-:W-:-:S06]  /*3610*/  UISETP.NE.U32.AND UP0, UPT, UR4, URZ, UPT ;  /* 0x000000ff0400728c */ /* 0x000fcc000bf05070 */
[----:B-1----:R-:W1:Y:S02]  /*3620*/  MUFU.RCP R2, R3 ;  /* 0x0000000300027308 */ /* 0x002e640000001000 */
[----:B-1----:R-:W-:-:S06]  /*3630*/  IADD3 R2, PT, PT, R2, 0xffffffe, RZ ;  /* 0x0ffffffe02027810 */ /* 0x002fcc0007ffe0ff */
[----:B------:R-:W1:Y:S02]  /*3640*/  F2I.FTZ.U32.TRUNC.NTZ R2, R2 ;  /* 0x0000000200027305 */ /* 0x000e64000021f000 */
[----:B-1----:R-:W-:-:S13]  /*3650*/  R2UR UR11, R2 ;  /* 0x00000000020b72ca */ /* 0x002fda00000e0000 */
[----:B------:R-:W-:-:S04]  /*3660*/  UIADD3 UR5, UPT, UPT, URZ, -UR11, URZ ;  /* 0x8000000bff057290 */ /* 0x000fc8000fffe0ff */
[----:B------:R-:W-:-:S04]  /*3670*/  UIMAD UR5, UR5, UR4, URZ ;  /* 0x00000004050572a4 */ /* 0x000fc8000f8e02ff */
[----:B------:R-:W-:-:S07]  /*3680*/  UIMAD.WIDE.U32 UR10, UR11, UR5, UR10 ;  /* 0x000000050b0a72a5 */ /* 0x000fce000f8e000a */
[----:B------:R-:W-:Y:S02]  /*3690*/  UMOV UR5, UR11 ;  /* 0x0000000b00057c82 */ /* 0x000fe40008000000 */
[----:B------:R-:W-:-:S07]  /*36a0*/  UIMAD.WIDE.U32 UR12, UR5, UR6, URZ ;  /* 0x00000006050c72a5 */ /* 0x000fce000f8e00ff */
[----:B------:R-:W-:Y:S02]  /*36b0*/  UMOV UR12, UR13 ;  /* 0x0000000d000c7c82 */ /* 0x000fe40008000000 */
[----:B------:R-:W-:-:S04]  /*36c0*/  UIADD3 UR5, UPT, UPT, -UR12, URZ, URZ ;  /* 0x000000ff0c057290 */ /* 0x000fc8000fffe1ff */
[----:B------:R-:W-:-:S04]  /*36d0*/  UIMAD UR5, UR4, UR5, UR6 ;  /* 0x00000005040572a4 */ /* 0x000fc8000f8e0206 */
[----:B------:R-:W-:-:S11]  /*36e0*/  UISETP.GE.U32.AND UP2, UPT, UR5, UR4, UPT ;  /* 0x000000040500728c */ /* 0x000fd6000bf46070 */
[----:B------:R-:W-:Y:S02]  /*36f0*/  @UP2 UIADD3 UR5, UPT, UPT, UR5, -UR4, URZ ;  /* 0x8000000405052290 */ /* 0x000fe4000fffe0ff */
[----:B------:R-:W-:Y:S02]  /*3700*/  @UP2 UIADD3 UR12, UPT, UPT, UR12, 0x1, URZ ;  /* 0x000000010c0c2890 */ /* 0x000fe4000fffe0ff */
[----:B------:R-:W-:-:S11]  /*3710*/  UISETP.GE.U32.AND UP1, UPT, UR5, UR4, UPT ;  /* 0x000000040500728c */ /* 0x000fd6000bf26070 */
[----:B------:R-:W-:Y:S02]  /*3720*/  @UP1 UIADD3 UR12, UPT, UPT, UR12, 0x1, URZ ;  /* 0x000000010c0c1890 */ /* 0x000fe4000fffe0ff */
[----:B------:R-:W-:-:S04]  /*3730*/  @!UP0 ULOP3.LUT UR12, URZ, UR4, URZ, 0x33, !UPT ;  /* 0x00000004ff0c8292 */ /* 0x000fc8000f8e33ff */
[----:B------:R-:W-:-:S04]  /*3740*/  UIADD3 UR11, UPT, UPT, -UR12, URZ, URZ ;  /* 0x000000ff0c0b7290 */ /* 0x000fc8000fffe1ff */
[----:B------:R-:W-:Y:S01]  /*3750*/  UIMAD UR11, UR4, UR11, UR6 ;  /* 0x0000000b040b72a4 */ /* 0x000fe2000f8e0206 */
[----:B------:R-:W-:Y:S11]  /*3760*/  BRA `(.L_x_23) ;  /* 0x0000000000107947 */ /* 0x000ff60003800000 */
.L_x_22:
[----:B------:R-:W-:Y:S02]  /*3770*/  MOV R2, 0x3790 ;  /* 0x0000379000027802 */ /* 0x000fe40000000f00 */
[----:B----45:R-:W-:Y:S05]  /*3780*/  CALL.REL.NOINC `($__internal_3_$__cuda_sm20_div_u64) ;  /* 0x000000f800e47944 */ /* 0x030fea0003c00000 */
[----:B------:R-:W-:-:S04]  /*3790*/  UIADD3 UR11, UPT, UPT, -UR12, URZ, URZ ;  /* 0x000000ff0c0b7290 */ /* 0x000fc8000fffe1ff */
[----:B------:R-:W-:-:S12]  /*37a0*/  UIMAD UR11, UR4, UR11, UR6 ;  /* 0x0000000b040b72a4 */ /* 0x000fd8000f8e0206 */
.L_x_23:
[----:B------:R-:W1:Y:S01]  /*37b0*/  LDCU UR4, c[0x0][0xbdc] ;  /* 0x00017b80ff0477ac */ /* 0x000e620008000800 */
[----:B------:R-:W-:Y:S01]  /*37c0*/  PLOP3.LUT P0, PT, PT, PT, PT, 0x8, 0x80 ;  /* 0x000000000080781c */ /* 0x000fe20003f0e170 */
[----:B------:R-:W-:Y:S01]  /*37d0*/  IMAD.MOV.U32 R17, RZ, RZ, R21 ;  /* 0x000000ffff117224 */ /* 0x000fe200078e0015 */
[----:B------:R-:W-:Y:S01]  /*37e0*/  LOP3.LUT R11, R11, 0xfffffffd, RZ, 0xc0, !PT ;  /* 0xfffffffd0b0b7812 */ /* 0x000fe200078ec0ff */
[----:B------:R-:W2:Y:S01]  /*37f0*/  LDCU UR6, c[0x0][0xb80] ;  /* 0x00017000ff0677ac */ /* 0x000ea20008000800 */
[----:B------:R-:W3:Y:S01]  /*3800*/  LDCU UR5, c[0x0][0xbe0] ;  /* 0x00017c00ff0577ac */ /* 0x000ee20008000800 */
[----:B------:R-:W-:Y:S01]  /*3810*/  UMOV UR10, 0xffffffff ;  /* 0xffffffff000a7882 */ /* 0x000fe20000000000 */
[----:B------:R-:W4:Y:S07]  /*3820*/  LDCU UR9, c[0x0][0xb90] ;  /* 0x00017200ff0977ac */ /* 0x000f2e0008000800 */
[----:B------:R-:W-:Y:S01]  /*3830*/  @P0 LOP3.LUT R11, R11, 0x2, RZ, 0xfc, !PT ;  /* 0x000000020b0b0812 */ /* 0x000fe200078efcff */
[----:B-1----:R-:W-:-:S02]  /*3840*/  USHF.L.U32 UR10, UR10, UR4, URZ ;  /* 0x000000040a0a7299 */ /* 0x002fc400080006ff */
[----:B------:R-:W-:Y:S02]  /*3850*/  USHF.L.U32 UR12, UR12, UR4, URZ ;  /* 0x000000040c0c7299 */ /* 0x000fe400080006ff */
[----:B------:R-:W-:Y:S02]  /*3860*/  ULOP3.LUT UR10, URZ, UR10, URZ, 0x33, !UPT ;  /* 0x0000000aff0a7292 */ /* 0x000fe4000f8e33ff */
[----:B--2---:R-:W-:Y:S02]  /*3870*/  UIADD3 UR4, UPT, UPT, UR6, -0x1, URZ ;  /* 0xffffffff06047890 */ /* 0x004fe4000fffe0ff */
[----:B------:R-:W-:Y:S02]  /*3880*/  ULOP3.LUT UR10, UR7, UR10, URZ, 0xc0, !UPT ;  /* 0x0000000a070a7292 */ /* 0x000fe4000f8ec0ff */
[----:B------:R-:W-:Y:S02]  /*3890*/  ULOP3.LUT UR4, UR4, UR8, URZ, 0xc0, !UPT ;  /* 0x0000000804047292 */ /* 0x000fe4000f8ec0ff */
[----:B------:R-:W-:-:S02]  /*38a0*/  UIADD3 UR10, UPT, UPT, UR10, UR12, URZ ;  /* 0x0000000c0a0a7290 */ /* 0x000fc4000fffe0ff */
[----:B---3--:R-:W-:Y:S02]  /*38b0*/  UISETP.NE.AND UP0, UPT, UR5, 0x1, UPT ;  /* 0x000000010500788c */ /* 0x008fe4000bf05270 */
[----:B------:R-:W-:Y:S02]  /*38c0*/  UIMAD UR4, UR11, UR6, UR4 ;  /* 0x000000060b0472a4 */ /* 0x000fe4000f8e0204 */
[----:B----4-:R-:W-:-:S04]  /*38d0*/  UIMAD UR9, UR10, UR9, UR32 ;  /* 0x000000090a0972a4 */ /* 0x010fc8000f8e0220 */
[----:B------:R-:W-:Y:S02]  /*38e0*/  USEL UR18, UR9, UR4, !UP0 ;  /* 0x0000000409127287 */ /* 0x000fe4000c000000 */
[----:B------:R-:W-:-:S12]  /*38f0*/  USEL UR19, UR4, UR9, !UP0 ;  /* 0x0000000904137287 */ /* 0x000fd8000c000000 */
.L_x_14:
[----:B------:R-:W2:Y:S02]  /*3900*/  LDCU UR4, c[0x0][0x36c] ;  /* 0x00006d80ff0477ac */ /* 0x000ea40008000800 */
[----:B--2---:R-:W-:-:S09]  /*3910*/  UISETP.EQ.U32.AND UP0, UPT, UR4, 0x1, UPT ;  /* 0x000000010400788c */ /* 0x004fd2000bf02070 */
[----:B------:R-:W-:Y:S05]  /*3920*/  BRA.U !UP0, `(.L_x_24) ;  /* 0x00000001080c7547 */ /* 0x000fea000b800000 */
[----:B------:R-:W-:Y:S01]  /*3930*/  UCGABAR_WAIT ;  /* 0x0000000000007dc7 */ /* 0x000fe20008000000 */
[----:B------:R-:W-:Y:S01]  /*3940*/  CCTL.IVALL ;  /* 0x00000000ff00798f */ /* 0x000fe20002000000 */
[----:B------:R-:W-:Y:S05]  /*3950*/  BRA `(.L_x_25) ;  /* 0x0000000000047947 */ /* 0x000fea0003800000 */
.L_x_24:
[----:B------:R-:W-:Y:S06]  /*3960*/  BAR.SYNC.DEFER_BLOCKING 0x0 ;  /* 0x0000000000007b1d */ /* 0x000fec0000010000 */
.L_x_25:
[----:B------:R-:W-:-:S13]  /*3970*/  LOP3.LUT P0, RZ, R11, 0x2, RZ, 0xc0, !PT ;  /* 0x000000020bff7812 */ /* 0x000fda000780c0ff */
[----:B------:R-:W-:Y:S05]  /*3980*/  @P0 EXIT ;  /* 0x000000000000094d */ /* 0x000fea0003800000 */
[----:B------:R-:W2:Y:S01]  /*3990*/  S2UR UR5, SR_CgaCtaId ;  /* 0x00000000000579c3 */ /* 0x000ea20000008800 */
[----:B------:R-:W-:-:S09]  /*39a0*/  UISETP.NE.AND UP0, UPT, UR37, 0x2, UPT ;  /* 0x000000022500788c */ /* 0x000fd2000bf05270 */
[----:B------:R-:W-:Y:S05]  /*39b0*/  BRA.U UP0, `(.L_x_26) ;  /* 0x0000001900e07547 */ /* 0x000fea000b800000 */
[----:B------:R-:W-:Y:S02]  /*39c0*/  USHF.L.U32 UR16, UR42, 0x7, URZ ;  /* 0x000000072a107899 */ /* 0x000fe400080006ff */
[----:B------:R-:W-:Y:S02]  /*39d0*/  USHF.L.U32 UR42, UR42, 0x6, URZ ;  /* 0x000000062a2a7899 */ /* 0x000fe400080006ff */
[----:B------:R-:W-:-:S04]  /*39e0*/  ULOP3.LUT UR16, UR16, 0x80, URZ, 0xc0, !UPT ;  /* 0x0000008010107892 */ /* 0x000fc8000f8ec0ff */
[----:B-1--45:R-:W1:-:S00]  /*39f0*/  USETMAXREG.DEALLOC.CTAPOOL 0x88 ;  /* 0x00000088000079c8 */ /* 0x032e4000080e0500 */
[----:B-1----:R-:W-:Y:S01]  /*3a00*/  ISETP.NE.AND P1, PT, R8, RZ, P2 ;  /* 0x000000ff0800720c */ /* 0x002fe20001725270 */
[----:B------:R-:W-:Y:S01]  /*3a10*/  IMAD.MOV.U32 R20, RZ, RZ, 0x1 ;  /* 0x00000001ff147424 */ /* 0x000fe200078e00ff */
[----:B------:R-:W-:Y:S01]  /*3a20*/  PLOP3.LUT P4, PT, PT, PT, PT, 0x8, 0x80 ;  /* 0x000000000080781c */ /* 0x000fe20003f8e170 */
[----:B------:R-:W-:Y:S01]  /*3a30*/  IMAD.MOV.U32 R18, RZ, RZ, RZ ;  /* 0x000000ffff127224 */ /* 0x000fe200078e00ff */
[----:B------:R-:W-:Y:S01]  /*3a40*/  PRMT R19, RZ, 0x7610, R19 ;  /* 0x00007610ff137816 */ /* 0x000fe20000000013 */
[----:B------:R-:W-:Y:S01]  /*3a50*/  UMOV UR15, URZ ;  /* 0x000000ff000f7c82 */ /* 0x000fe20008000000 */
[----:B------:R-:W-:-:S09]  /*3a60*/  UMOV UR14, URZ ;  /* 0x000000ff000e7c82 */ /* 0x000fd20008000000 */
.L_x_50:
[----:B------:R-:W1:Y:S02]  /*3a70*/  LDC.64 R10, c[0x0][0x390] ;  /* 0x0000e400ff0a7b82 */ /* 0x000e640000000a00 */
[----:B-1--4-:R-:W-:-:S05]  /*3a80*/  IMAD.WIDE R10, R17, 0xc, R10 ;  /* 0x0000000c110a7825 */ /* 0x012fca00078e020a */
[----:B------:R-:W3:Y:S02]  /*3a90*/  LDG.E R0, desc[UR50][R10.64+0x8] ;  /* 0x000008320a007981 */ /* 0x000ee4000c1e1900 */
[----:B---3--:R-:W-:Y:S01]  /*3aa0*/  R2UR UR4, R0 ;  /* 0x00000000000472ca */ /* 0x008fe200000e0000 */
[----:B------:R-:W-:-:S14]  /*3ab0*/  @P4 BRA `(.L_x_27) ;  /* 0x0000000400d04947 */ /* 0x000fdc0003800000 */
[----:B------:R-:W1:Y:S01]  /*3ac0*/  S2R R3, SR_CgaCtaId ;  /* 0x0000000000037919 */ /* 0x000e620000008800 */
[----:B------:R-:W-:Y:S02]  /*3ad0*/  LOP3.LUT R16, R19, 0xffff, RZ, 0xc0, !PT ;  /* 0x0000ffff13107812 */ /* 0x000fe400078ec0ff */
[----:B------:R-:W-:Y:S02]  /*3ae0*/  ELECT P0, URZ, PT ;  /* 0x0000000000ff782f */ /* 0x000fe40003800000 */
[----:B------:R-:W-:Y:S01]  /*3af0*/  MOV R2, 0x400 ;  /* 0x0000040000027802 */ /* 0x000fe20000000f00 */
[----:B------:R-:W3:Y:S01]  /*3b00*/  S2R R14, SR_LANEID ;  /* 0x00000000000e7919 */ /* 0x000ee20000000000 */
[----:B------:R-:W-:Y:S01]  /*3b10*/  BSSY.RECONVERGENT B0, `(.L_x_28) ;  /* 0x0000052000007945 */ /* 0x000fe20003800200 */
[----:B------:R-:W-:-:S05]  /*3b20*/  IMAD R16, R16, 0x47af, RZ ;  /* 0x000047af10107824 */ /* 0x000fca00078e02ff */
[----:B------:R-:W-:-:S05]  /*3b30*/  SHF.R.U32.HI R16, RZ, 0x10, R16 ;  /* 0x00000010ff107819 */ /* 0x000fca0000011610 */
[----:B------:R-:W-:Y:S01]  /*3b40*/  IMAD.MOV R0, RZ, RZ, -R16 ;  /* 0x000000ffff007224 */ /* 0x000fe200078e0a10 */
[----:B-1----:R-:W-:-:S04]  /*3b50*/  LEA R3, R3, R2, 0x18 ;  /* 0x0000000203037211 */ /* 0x002fc800078ec0ff */
[----:B------:R-:W-:Y:S01]  /*3b60*/  PRMT R2, R0, 0x7710, RZ ;  /* 0x0000771000027816 */ /* 0x000fe200000000ff */
[----:B---3--:R-:W-:-:S04]  /*3b70*/  IMAD.SHL.U32 R14, R14, 0x4, RZ ;  /* 0x000000040e0e7824 */ /* 0x008fc800078e00ff */
[----:B------:R-:W-:Y:S01]  /*3b80*/  IMAD.IADD R15, R2, 0x1, R19 ;  /* 0x00000001020f7824 */ /* 0x000fe200078e0213 */
[----:B------:R-:W-:Y:S01]  /*3b90*/  IADD3 R0, PT, PT, R14, 0x500, R3 ;  /* 0x000005000e007810 */ /* 0x000fe20007ffe003 */
[----:B------:R-:W-:Y:S06]  /*3ba0*/  @!P0 BRA `(.L_x_29) ;  /* 0x0000000400208947 */ /* 0x000fec0003800000 */
[----:B------:R-:W1:Y:S01]  /*3bb0*/  LDC.64 R24, c[0x0][0x830] ;  /* 0x00020c00ff187b82 */ /* 0x000e620000000a00 */
[----:B------:R-:W3:Y:S04]  /*3bc0*/  LDG.E R9, desc[UR50][R10.64] ;  /* 0x000000320a097981 */ /* 0x000ee8000c1e1900 */
[----:B------:R4:W5:Y:S03]  /*3bd0*/  LDG.E R5, desc[UR50][R10.64+0x4] ;  /* 0x000004320a057981 */ /* 0x000966000c1e1900 */
[----:B------:R-:W2:Y:S08]  /*3be0*/  LDC.64 R22, c[0x0][0x840] ;  /* 0x00021000ff167b82 */ /* 0x000eb00000000a00 */
[----:B------:R-:W4:Y:S01]  /*3bf0*/  LDC.64 R6, c[0x0][0x828] ;  /* 0x00020a00ff067b82 */ /* 0x000f220000000a00 */
[----:B-1----:R-:W-:-:S07]  /*3c00*/  IMAD.WIDE R24, R17, 0x8, R24 ;  /* 0x0000000811187825 */ /* 0x002fce00078e0218 */
[----:B------:R-:W1:Y:S01]  /*3c10*/  LDC.64 R2, c[0x0][0x838] ;  /* 0x00020e00ff027b82 */ /* 0x000e620000000a00 */
[----:B------:R-:W3:Y:S01]  /*3c20*/  LDG.E.64 R24, desc[UR50][R24.64] ;  /* 0x0000003218187981 */ /* 0x000ee2000c1e1b00 */
[----:B--2---:R-:W-:-:S06]  /*3c30*/  IMAD.WIDE R22, R17, 0x8, R22 ;  /* 0x0000000811167825 */ /* 0x004fcc00078e0216 */
[----:B------:R-:W2:Y:S01]  /*3c40*/  LDG.E.64 R22, desc[UR50][R22.64] ;  /* 0x0000003216167981 */ /* 0x000ea2000c1e1b00 */
[----:B----4-:R-:W-:-:S06]  /*3c50*/  IMAD.WIDE R28, R17, 0x8, R6 ;  /* 0x00000008111c7825 */ /* 0x010fcc00078e0206 */
[----:B------:R-:W4:Y:S01]  /*3c60*/  LDG.E.64 R28, desc[UR50][R28.64] ;  /* 0x000000321c1c7981 */ /* 0x000f22000c1e1b00 */
[----:B-1----:R-:W-:-:S06]  /*3c70*/  IMAD.WIDE R26, R17, 0x8, R2 ;  /* 0x00000008111a7825 */ /* 0x002fcc00078e0202 */
[----:B------:R-:W4:Y:S01]  /*3c80*/  LDG.E.64 R26, desc[UR50][R26.64] ;  /* 0x000000321a1a7981 */ /* 0x000f22000c1e1b00 */
[----:B------:R-:W1:Y:S01]  /*3c90*/  S2UR UR5, SR_CgaCtaId ;  /* 0x00000000000579c3 */ /* 0x000e620000008800 */
[----:B------:R-:W-:Y:S02]  /*3ca0*/  UMOV UR6, 0x400 ;  /* 0x0000040000067882 */ /* 0x000fe40000000000 */
[----:B-1----:R-:W-:-:S09]  /*3cb0*/  ULEA UR5, UR5, UR6, 0x18 ;  /* 0x0000000605057291 */ /* 0x002fd2000f8ec0ff */
[----:B------:R-:W1:Y:S04]  /*3cc0*/  LDS R7, [UR5+0x51c] ;  /* 0x00051c05ff077984 */ /* 0x000e680008000800 */
[----:B------:R-:W1:Y:S01]  /*3cd0*/  LDS R4, [UR5+0x59c] ;  /* 0x00059c05ff047984 */ /* 0x000e620008000800 */
[----:B------:R-:W-:Y:S02]  /*3ce0*/  UIADD3 UR7, UPT, UPT, UR5, 0x500, URZ ;  /* 0x0000050005077890 */ /* 0x000fe4000fffe0ff */
[----:B------:R-:W-:-:S04]  /*3cf0*/  UIADD3 UR6, UPT, UPT, UR5, 0x580, URZ ;  /* 0x0000058005067890 */ /* 0x000fc8000fffe0ff */
[----:B------:R-:W-:-:S05]  /*3d00*/  IMAD.U32 R12, RZ, RZ, UR7 ;  /* 0x00000007ff0c7e24 */ /* 0x000fca000f8e00ff */
[----:B------:R-:W-:Y:S02]  /*3d10*/  SHF.R.U64 R12, R12, 0x4, RZ ;  /* 0x000000040c0c7819 */ /* 0x000fe400000012ff */
[----:B------:R-:W-:Y:S01]  /*3d20*/  CS2R R10, SRZ ;  /* 0x00000000000a7805 */ /* 0x000fe2000001ff00 */
[----:B------:R-:W-:Y:S04]  /*3d30*/  STS [UR5+0x530], RZ ;  /* 0x000530ffff007988 */ /* 0x000fe80008000805 */
[----:B------:R-:W-:Y:S04]  /*3d40*/  STS [UR5+0x510], R12 ;  /* 0x0005100cff007988 */ /* 0x000fe80008000805 */
[----:B------:R-:W-:Y:S04]  /*3d50*/  STS [UR5+0x514], R12 ;  /* 0x0005140cff007988 */ /* 0x000fe80008000805 */
[----:B------:R-:W-:Y:S01]  /*3d60*/  STS [UR5+0x5b0], RZ ;  /* 0x0005b0ffff007988 */ /* 0x000fe20008000805 */
[----:B---3--:R-:W-:-:S04]  /*3d70*/  LOP3.LUT R17, R25, 0x1fffffff, RZ, 0xc0, !PT ;  /* 0x1fffffff19117812 */ /* 0x008fc800078ec0ff */
[----:B------:R-:W-:Y:S02]  /*3d80*/  SHF.R.U32.HI R2, RZ, 0x4, R17 ;  /* 0x00000004ff027819 */ /* 0x000fe40000011611 */
[----:B--2---:R-:W-:-:S04]  /*3d90*/  LOP3.LUT R21, R23, 0x1fffffff, RZ, 0xc0, !PT ;  /* 0x1fffffff17157812 */ /* 0x004fc800078ec0ff */
[----:B------:R-:W-:Y:S02]  /*3da0*/  SHF.R.U32.HI R3, RZ, 0x4, R21 ;  /* 0x00000004ff037819 */ /* 0x000fe40000011615 */
[----:B-1----:R-:W-:Y:S02]  /*3db0*/  LOP3.LUT R2, R7, 0xf, R2, 0xb8, !PT ;  /* 0x0000000f07027812 */ /* 0x002fe400078eb802 */
[----:B------:R-:W-:-:S03]  /*3dc0*/  LOP3.LUT R7, R4, 0xf, R3, 0xb8, !PT ;  /* 0x0000000f04077812 */ /* 0x000fc600078eb803 */
[----:B------:R-:W-:Y:S04]  /*3dd0*/  STS [UR5+0x51c], R2 ;  /* 0x00051c02ff007988 */ /* 0x000fe80008000805 */
[----:B------:R-:W-:Y:S04]  /*3de0*/  STS [UR5+0x59c], R7 ;  /* 0x00059c07ff007988 */ /* 0x000fe80008000805 */
[----:B------:R-:W1:Y:S04]  /*3df0*/  LDS R4, [UR5+0x51c] ;  /* 0x00051c05ff047984 */ /* 0x000e680008000800 */
[----:B------:R-:W2:Y:S01]  /*3e00*/  LDS R3, [UR5+0x59c] ;  /* 0x00059c05ff037984 */ /* 0x000ea20008000800 */
[----:B-1----:R-:W-:-:S02]  /*3e10*/  LOP3.LUT R4, R4, 0xf0, RZ, 0xb8, !PT ;  /* 0x000000f004047812 */ /* 0x002fc400078eb8ff */
[----:B--2---:R-:W-:-:S03]  /*3e20*/  LOP3.LUT R6, R3, 0xf0, RZ, 0xb8, !PT ;  /* 0x000000f003067812 */ /* 0x004fc600078eb8ff */
[----:B------:R-:W-:Y:S04]  /*3e30*/  STS [UR5+0x51c], R4 ;  /* 0x00051c04ff007988 */ /* 0x000fe80008000805 */
[----:B------:R-:W-:Y:S04]  /*3e40*/  STS [UR5+0x59c], R6 ;  /* 0x00059c06ff007988 */ /* 0x000fe80008000805 */
[----:B------:R-:W1:Y:S04]  /*3e50*/  LDS R13, [UR5+0x51c] ;  /* 0x00051c05ff0d7984 */ /* 0x000e680008000800 */
[----:B------:R-:W2:Y:S01]  /*3e60*/  LDS R3, [UR5+0x59c] ;  /* 0x00059c05ff037984 */ /* 0x000ea20008000800 */
[----:B------:R-:W-:-:S05]  /*3e70*/  IMAD.U32 R2, RZ, RZ, UR6 ;  /* 0x00000006ff027e24 */ /* 0x000fca000f8e00ff */
[----:B------:R-:W-:Y:S02]  /*3e80*/  SHF.R.U64 R2, R2, 0x4, RZ ;  /* 0x0000000402027819 */ /* 0x000fe400000012ff */
[----:B-1----:R-:W-:Y:S02]  /*3e90*/  LOP3.LUT R13, R13, 0xf00, RZ, 0xb8, !PT ;  /* 0x00000f000d0d7812 */ /* 0x002fe400078eb8ff */
[----:B--2---:R-:W-:-:S03]  /*3ea0*/  LOP3.LUT R3, R3, 0xf00, RZ, 0xb8, !PT ;  /* 0x00000f0003037812 */ /* 0x004fc600078eb8ff */
[----:B------:R-:W-:Y:S04]  /*3eb0*/  STS.64 [UR5+0x518], R12 ;  /* 0x0005180cff007988 */ /* 0x000fe80008000a05 */
[----:B------:R-:W-:Y:S04]  /*3ec0*/  STS.64 [UR5+0x598], R2 ;  /* 0x00059802ff007988 */ /* 0x000fe80008000a05 */
[----:B------:R-:W1:Y:S04]  /*3ed0*/  LDS R25, [UR5+0x51c] ;  /* 0x00051c05ff197984 */ /* 0x000e680008000800 */
[----:B------:R-:W2:Y:S01]  /*3ee0*/  LDS R23, [UR5+0x59c] ;  /* 0x00059c05ff177984 */ /* 0x000ea20008000800 */
[----:B------:R-:W-:Y:S01]  /*3ef0*/  UIADD3 UR6, UPT, UPT, UR4, -0x1, URZ ;  /* 0xffffffff04067890 */ /* 0x000fe2000fffe0ff */
[----:B------:R-:W-:Y:S01]  /*3f00*/  CS2R R6, SRZ ;  /* 0x0000000000067805 */ /* 0x000fe2000001ff00 */
[----:B------:R-:W-:-:S04]  /*3f10*/  VIADD R9, R9, 0xffffffff ;  /* 0xffffffff09097836 */ /* 0x000fc80000000000 */
[----:B------:R-:W-:Y:S01]  /*3f20*/  IMAD.U32 R8, RZ, RZ, UR6 ;  /* 0x00000006ff087e24 */ /* 0x000fe2000f8e00ff */
[----:B------:R-:W-:Y:S01]  /*3f30*/  SHF.R.U64 R17, R24, 0x4, R17 ;  /* 0x0000000418117819 */ /* 0x000fe20000001211 */
[----:B-----5:R-:W-:Y:S01]  /*3f40*/  VIADD R5, R5, 0xffffffff ;  /* 0xffffffff05057836 */ /* 0x020fe20000000000 */
[----:B------:R-:W-:Y:S01]  /*3f50*/  SHF.R.U64 R21, R22, 0x4, R21 ;  /* 0x0000000416157819 */ /* 0x000fe20000001215 */
[----:B------:R-:W-:Y:S01]  /*3f60*/  IMAD.MOV.U32 R4, RZ, RZ, R8 ;  /* 0x000000ffff047224 */ /* 0x000fe200078e0008 */
[----:B------:R3:W-:Y:S04]  /*3f70*/  STS [UR5+0x590], R2 ;  /* 0x00059002ff007988 */ /* 0x0007e80008000805 */
[----:B------:R3:W-:Y:S04]  /*3f80*/  STS [UR5+0x594], R2 ;  /* 0x00059402ff007988 */ /* 0x0007e80008000805 */
[----:B------:R3:W-:Y:S04]  /*3f90*/  STS.128 [UR5+0x520], R8 ;  /* 0x00052008ff007988 */ /* 0x0007e80008000c05 */
[----:B------:R3:W-:Y:S04]  /*3fa0*/  STS.128 [UR5+0x5a0], R4 ;  /* 0x0005a004ff007988 */ /* 0x0007e80008000c05 */
[----:B------:R3:W-:Y:S01]  /*3fb0*/  STS [UR5+0x50c], R17 ;  /* 0x00050c11ff007988 */ /* 0x0007e20008000805 */
[----:B-1----:R-:W-:-:S02]  /*3fc0*/  LOP3.LUT R25, R25, 0xf000, RZ, 0xb8, !PT ;  /* 0x0000f00019197812 */ /* 0x002fc400078eb8ff */
[----:B--2---:R-:W-:Y:S01]  /*3fd0*/  LOP3.LUT R23, R23, 0xf000, RZ, 0xb8, !PT ;  /* 0x0000f00017177812 */ /* 0x004fe200078eb8ff */
[----:B----4-:R3:W-:Y:S04]  /*3fe0*/  STS.64 [UR5+0x500], R28 ;  /* 0x0005001cff007988 */ /* 0x0107e80008000a05 */
[----:B------:R3:W-:Y:S04]  /*3ff0*/  STS.64 [UR5+0x580], R26 ;  /* 0x0005801aff007988 */ /* 0x0007e80008000a05 */
[----:B------:R3:W-:Y:S04]  /*4000*/  STS [UR5+0x58c], R21 ;  /* 0x00058c15ff007988 */ /* 0x0007e80008000805 */
[----:B------:R3:W-:Y:S04]  /*4010*/  STS [UR5+0x51c], R25 ;  /* 0x00051c19ff007988 */ /* 0x0007e80008000805 */
[----:B------:R3:W-:Y:S02]  /*4020*/  STS [UR5+0x59c], R23 ;  /* 0x00059c17ff007988 */ /* 0x0007e40008000805 */
.L_x_29:
[----:B--2---:R-:W-:Y:S05]  /*4030*/  BSYNC.RECONVERGENT B0 ;  /* 0x0000000000007941 */ /* 0x004fea0003800200 */
.L_x_28:
[----:B------:R-:W-:Y:S01]  /*4040*/  NOP ;  /* 0x0000000000007918 */ /* 0x000fe20000000000 */
[----:B---3--:R1:W2:Y:S01]  /*4050*/  LDS R2, [R0] ;  /* 0x0000000000027984 */ /* 0x0082a20000000800 */
[----:B------:R-:W-:Y:S02]  /*4060*/  LOP3.LUT R15, R15, 0xffff, RZ, 0xc0, !PT ;  /* 0x0000ffff0f0f7812 */ /* 0x000fe400078ec0ff */
[----:B------:R-:W-:Y:S01]  /*4070*/  ELECT P0, URZ, PT ;  /* 0x0000000000ff782f */ /* 0x000fe20003800000 */
[----:B------:R-:W-:Y:S01]  /*4080*/  BSSY.RECONVERGENT B0, `(.L_x_30) ;  /* 0x000000d000007945 */ /* 0x000fe20003800200 */
[----:B------:R1:W3:Y:S01]  /*4090*/  LDS R3, [R0+0x80] ;  /* 0x0000800000037984 */ /* 0x0002e20000000800 */
[----:B------:R-:W-:-:S04]  /*40a0*/  LEA.HI R15, R15, R16, RZ, 0x1f ;  /* 0x000000100f0f7211 */ /* 0x000fc800078ff8ff */
[----:B------:R-:W-:-:S04]  /*40b0*/  LOP3.LUT R15, R15, 0xffff, RZ, 0xc0, !PT ;  /* 0x0000ffff0f0f7812 */ /* 0x000fc800078ec0ff */
[----:B------:R-:W-:-:S04]  /*40c0*/  SHF.R.U32.HI R4, RZ, 0x4, R15 ;  /* 0x00000004ff047819 */ /* 0x000fc8000001160f */
[----:B------:R-:W-:-:S05]  /*40d0*/  PRMT R4, R4, 0x9910, RZ ;  /* 0x0000991004047816 */ /* 0x000fca00000000ff */
[----:B------:R-:W-:-:S04]  /*40e0*/  IMAD R4, R4, 0x19, RZ ;  /* 0x0000001904047824 */ /* 0x000fc800078e02ff */
[----:B------:R-:W-:-:S05]  /*40f0*/  IMAD.MOV R4, RZ, RZ, -R4 ;  /* 0x000000ffff047224 */ /* 0x000fca00078e0a04 */
[----:B------:R-:W-:-:S05]  /*4100*/  PRMT R4, R4, 0x7710, RZ ;  /* 0x0000771004047816 */ /* 0x000fca00000000ff */
[----:B------:R-:W-:Y:S01]  /*4110*/  IMAD.IADD R4, R4, 0x1, R19 ;  /* 0x0000000104047824 */ /* 0x000fe200078e0213 */
[----:B-1----:R-:W-:Y:S05]  /*4120*/  @!P0 BRA `(.L_x_31) ;  /* 0x0000000000088947 */ /* 0x002fea0003800000 */
[----:B------:R0:W-:Y:S01]  /*4130*/  UTMACMDFLUSH ;  /* 0x00000000000079b7 */ /* 0x0001e20000000000 */
[----:B------:R-:W-:-:S04]  /*4140*/  DEPBAR.LE SB0, 0x0 ;  /* 0x000080000000791a */ /* 0x000fc80000000000 */
.L_x_31:
[----:B------:R-:W-:Y:S05]  /*4150*/  BSYNC.RECONVERGENT B0 ;  /* 0x0000000000007941 */ /* 0x000fea0003800200 */
.L_x_30:
[----:B------:R-:W-:-:S13]  /*4160*/  R2UR UR5, R4 ;  /* 0x00000000040572ca */ /* 0x000fda00000e0000 */
[----:B------:R-:W-:-:S04]  /*4170*/  ULOP3.LUT UR5, UR5, 0xffff, URZ, 0xc0, !UPT ;  /* 0x0000ffff05057892 */ /* 0x000fc8000f8ec0ff */
[----:B------:R-:W-:Y:S02]  /*4180*/  UIMAD.WIDE.U32 UR6, UR5, 0x80, UR38 ;  /* 0x00000080050678a5 */ /* 0x000fe4000f8e0026 */
[----:B------:R-:W-:-:S04]  /*4190*/  UIMAD.WIDE.U32 UR8, UR5, 0x80, UR34 ;  /* 0x00000080050878a5 */ /* 0x000fc8000f8e0022 */
[C---:B------:R-:W-:Y:S02]  /*41a0*/  IADD3 R4, P3, PT, R14.reuse, UR6, RZ ;  /* 0x000000060e047c10 */ /* 0x040fe4000ff7e0ff */
[----:B------:R-:W-:-:S03]  /*41b0*/  IADD3 R14, P0, PT, R14, UR8, RZ ;  /* 0x000000080e0e7c10 */ /* 0x000fc6000ff1e0ff */
[----:B------:R-:W-:Y:S02]  /*41c0*/  IMAD.X R5, RZ, RZ, UR7, P3 ;  /* 0x00000007ff057e24 */ /* 0x000fe400098e06ff */
[----:B------:R-:W-:-:S03]  /*41d0*/  IMAD.X R15, RZ, RZ, UR9, P0 ;  /* 0x00000009ff0f7e24 */ /* 0x000fc600080e06ff */
[----:B--2---:R1:W5:Y:S04]  /*41e0*/  ATOMG.E.EXCH.STRONG.GPU PT, RZ, [R4], R2 ;  /* 0x0000000204ff73a8 */ /* 0x00436800041ee100 */
[----:B---3--:R1:W5:Y:S02]  /*41f0*/  ATOMG.E.EXCH.STRONG.GPU PT, RZ, [R14], R3 ;  /* 0x000000030eff73a8 */ /* 0x00836400041ee100 */
.L_x_27:
[----:B-1----:R-:W-:Y:S01]  /*4200*/  LOP3.LUT R2, R19, 0xffff, RZ, 0xc0, !PT ;  /* 0x0000ffff13027812 */ /* 0x002fe200078ec0ff */
[----:B------:R-:W1:Y:S01]  /*4210*/  S2UR UR13, SR_CgaCtaId ;  /* 0x00000000000d79c3 */ /* 0x000e620000008800 */
[----:B------:R-:W-:-:S03]  /*4220*/  UMOV UR12, 0x400 ;  /* 0x00000400000c7882 */ /* 0x000fc60000000000 */
[----:B------:R-:W-:-:S05]  /*4230*/  IMAD R2, R2, 0x47af, RZ ;  /* 0x000047af02027824 */ /* 0x000fca00078e02ff */
[----:B------:R-:W-:-:S05]  /*4240*/  SHF.R.U32.HI R2, RZ, 0x10, R2 ;  /* 0x00000010ff027819 */ /* 0x000fca0000011602 */
[----:B------:R-:W-:-:S05]  /*4250*/  IMAD.MOV R0, RZ, RZ, -R2 ;  /* 0x000000ffff007224 */ /* 0x000fca00078e0a02 */
[----:B------:R-:W-:-:S05]  /*4260*/  PRMT R0, R0, 0x7710, RZ ;  /* 0x0000771000007816 */ /* 0x000fca00000000ff */
[----:B------:R-:W-:Y:S01]  /*4270*/  IMAD.IADD R3, R0, 0x1, R19 ;  /* 0x0000000100037824 */ /* 0x000fe200078e0213 */
[----:B-1----:R-:W-:-:S04]  /*4280*/  ULEA UR12, UR13, UR12, 0x18 ;  /* 0x0000000c0d0c7291 */ /* 0x002fc8000f8ec0ff */
[----:B------:R-:W-:Y:S01]  /*4290*/  LOP3.LUT R3, R3, 0xffff, RZ, 0xc0, !PT ;  /* 0x0000ffff03037812 */ /* 0x000fe200078ec0ff */
[----:B--2---:R-:W-:-:S03]  /*42a0*/  ULEA UR5, UR14, UR12, 0x3 ;  /* 0x0000000c0e057291 */ /* 0x004fc6000f8e18ff */
[----:B------:R-:W-:-:S04]  /*42b0*/  LEA.HI R0, R3, R2, RZ, 0x1f ;  /* 0x0000000203007211 */ /* 0x000fc800078ff8ff */
[----:B------:R-:W-:-:S04]  /*42c0*/  LOP3.LUT R0, R0, 0xffff, RZ, 0xc0, !PT ;  /* 0x0000ffff00007812 */ /* 0x000fc800078ec0ff */
[----:B------:R-:W-:-:S04]  /*42d0*/  SHF.R.U32.HI R0, RZ, 0x4, R0 ;  /* 0x00000004ff007819 */ /* 0x000fc80000011600 */
[----:B------:R-:W-:-:S05]  /*42e0*/  PRMT R0, R0, 0x9910, RZ ;  /* 0x0000991000007816 */ /* 0x000fca00000000ff */
[----:B------:R-:W-:-:S04]  /*42f0*/  IMAD R0, R0, 0x19, RZ ;  /* 0x0000001900007824 */ /* 0x000fc800078e02ff */
[----:B------:R-:W-:-:S05]  /*4300*/  IMAD.MOV R0, RZ, RZ, -R0 ;  /* 0x000000ffff007224 */ /* 0x000fca00078e0a00 */
[----:B------:R-:W-:-:S05]  /*4310*/  PRMT R0, R0, 0x7710, RZ ;  /* 0x0000771000007816 */ /* 0x000fca00000000ff */
[----:B------:R-:W-:-:S05]  /*4320*/  IMAD.IADD R0, R0, 0x1, R19 ;  /* 0x0000000100007824 */ /* 0x000fca00078e0213 */
[----:B------:R-:W-:Y:S02]  /*4330*/  R2UR UR20, R0 ;  /* 0x00000000001472ca */ /* 0x000fe400000e0000 */
[----:B------:R-:W-:-:S11]  /*4340*/  SHF.L.U32 R0, R20, 0x1f, RZ ;  /* 0x0000001f14007819 */ /* 0x000fd600000006ff */
[----:B------:R-:W-:-:S04]  /*4350*/  ULOP3.LUT UR20, UR20, 0xffff, URZ, 0xc0, !UPT ;  /* 0x0000ffff14147892 */ /* 0x000fc8000f8ec0ff */
[----:B------:R-:W-:Y:S02]  /*4360*/  UIMAD.WIDE.U32 UR22, UR20, 0x80, UR38 ;  /* 0x00000080141678a5 */ /* 0x000fe4000f8e0026 */
[----:B------:R-:W-:Y:S01]  /*4370*/  UIMAD.WIDE.U32 UR20, UR20, 0x80, UR34 ;  /* 0x00000080141478a5 */ /* 0x000fe2000f8e0022 */
[----:B------:R-:W-:Y:S11]  /*4380*/  @P4 BRA `(.L_x_32) ;  /* 0x00000000001c4947 */ /* 0x000ff60003800000 */
[----:B------:R-:W-:-:S04]  /*4390*/  DEPBAR {5,4,3,2,1,0} ;  /* 0x0000003f0000791a */ /* 0x000fc80000000000 */
[----:B------:R-:W1:Y:S02]  /*43a0*/  CCTL.E.C.LDCU.IV.DEEP [UR22] ;  /* 0x0000000016007540 */ /* 0x000e640009c08000 */
[----:B-1----:R1:W-:Y:S01]  /*43b0*/  UTMACCTL.IV [UR22] ;  /* 0x00000000160079b9 */ /* 0x0023e20008000000 */
[----:B------:R-:W-:-:S04]  /*43c0*/  DEPBAR {5,4,3,2,1,0} ;  /* 0x0000003f0000791a */ /* 0x000fc80000000000 */
[----:B------:R-:W2:Y:S02]  /*43d0*/  CCTL.E.C.LDCU.IV.DEEP [UR20] ;  /* 0x0000000014007540 */ /* 0x000ea40009c08000 */
[----:B--2---:R1:W-:Y:S01]  /*43e0*/  UTMACCTL.IV [UR20] ;  /* 0x00000000140079b9 */ /* 0x0043e20008000000 */
[----:B------:R-:W-:Y:S01]  /*43f0*/  NOP ;  /* 0x0000000000007918 */ /* 0x000fe20000000000 */
.L_x_32:
[----:B------:R-:W-:Y:S01]  /*4400*/  UIADD3 UR6, UPT, UPT, UR4, 0x3f, URZ ;  /* 0x0000003f04067890 */ /* 0x000fe2000fffe0ff */
[----:B-----5:R2:W3:Y:S01]  /*4410*/  SYNCS.PHASECHK.TRANS64.TRYWAIT P0, [UR5+0x78], R0 ;  /* 0x00007800ff0075a7 */ /* 0x0204e20008001105 */
[----:B------:R-:W-:Y:S02]  /*4420*/  ULEA.HI UR11, UR18, UR18, URZ, 0x1 ;  /* 0x00000012120b7291 */ /* 0x000fe4000f8f08ff */
[----:B------:R-:W-:Y:S02]  /*4430*/  USHF.R.S32.HI UR5, URZ, 0x1f, UR6 ;  /* 0x0000001fff057899 */ /* 0x000fe40008011406 */
[----:B------:R-:W-:Y:S02]  /*4440*/  UIADD3 UR4, UPT, UPT, UR4, 0x7e, URZ ;  /* 0x0000007e04047890 */ /* 0x000fe4000fffe0ff */
[----:B------:R-:W-:Y:S02]  /*4450*/  ULEA.HI UR5, UR5, UR6, URZ, 0x6 ;  /* 0x0000000605057291 */ /* 0x000fe4000f8f30ff */
[----:B------:R-:W-:-:S02]  /*4460*/  ULEA UR7, UR19, UR16, 0x8 ;  /* 0x0000001013077291 */ /* 0x000fc4000f8e40ff */
[----:B------:R-:W-:Y:S02]  /*4470*/  USHF.R.S32.HI UR18, URZ, 0x6, UR5 ;  /* 0x00000006ff127899 */ /* 0x000fe40008011405 */
[----:B------:R-:W-:Y:S02]  /*4480*/  USHF.L.U32 UR11, UR11, 0x6, URZ ;  /* 0x000000060b0b7899 */ /* 0x000fe400080006ff */
[----:B------:R-:W-:Y:S02]  /*4490*/  UISETP.LT.U32.AND UP0, UPT, UR18, 0xf, UPT ;  /* 0x0000000f1200788c */ /* 0x000fe4000bf01070 */
[----:B------:R-:W-:Y:S02]  /*44a0*/  ULOP3.LUT UR11, UR11, 0xffffff80, URZ, 0xc0, !UPT ;  /* 0xffffff800b0b7892 */ /* 0x000fe4000f8ec0ff */
[----:B------:R-:W-:Y:S02]  /*44b0*/  USEL UR19, UR18, 0xf, UP0 ;  /* 0x0000000f12137887 */ /* 0x000fe40008000000 */
[----:B------:R-:W-:-:S02]  /*44c0*/  UISETP.GE.U32.AND UP0, UPT, UR4, 0x7f, UPT ;  /* 0x0000007f0400788c */ /* 0x000fc4000bf06070 */
[----:B------:R-:W-:Y:S01]  /*44d0*/  ULOP3.LUT UR11, UR11, 0x40, UR42, 0xf8, !UPT ;  /* 0x000000400b0b7892 */ /* 0x000fe2000f8ef82a */
[----:B------:R-:W-:-:S06]  /*44e0*/  UMOV UR17, URZ ;  /* 0x000000ff00117c82 */ /* 0x000fcc0008000000 */
[----:B--2---:R-:W-:Y:S05]  /*44f0*/  BRA.U !UP0, `(.L_x_33) ;  /* 0x0000000108ac7547 */ /* 0x004fea000b800000 */
[----:B------:R-:W-:Y:S01]  /*4500*/  UIADD3 UR24, UPT, UPT, -UR19, URZ, URZ ;  /* 0x000000ff13187290 */ /* 0x000fe2000fffe1ff */
[----:B------:R-:W-:Y:S01]  /*4510*/  UMOV UR25, UR14 ;  /* 0x0000000e00197c82 */ /* 0x000fe20008000000 */
[----:B------:R-:W-:-:S10]  /*4520*/  UMOV UR10, URZ ;  /* 0x000000ff000a7c82 */ /* 0x000fd40008000000 */
.L_x_39:
[----:B------:R-:W-:Y:S01]  /*4530*/  UIADD3 UR24, UPT, UPT, UR24, 0x1, URZ ;  /* 0x0000000118187890 */ /* 0x000fe2000fffe0ff */
[----:B---3--:R-:W-:Y:S01]  /*4540*/  @P2 MOV R2, 0x6000 ;  /* 0x0000600000022802 */ /* 0x008fe20000000f00 */
[----:B------:R-:W-:Y:S02]  /*4550*/  ULEA UR9, UR25, UR12, 0x3 ;  /* 0x0000000c19097291 */ /* 0x000fe4000f8e18ff */
[----:B------:R-:W-:Y:S01]  /*4560*/  UISETP.NE.AND UP0, UPT, UR24, URZ, UPT ;  /* 0x000000ff1800728c */ /* 0x000fe2000bf05270 */
[----:B--234-:R-:W-:Y:S10]  /*4570*/  @P0 BRA `(.L_x_34) ;  /* 0x00000000000c0947 */ /* 0x01cff40003800000 */
[----:B------:R-:W-:-:S04]  /*4580*/  SHF.L.U32 R3, R20, 0x1f, RZ ;  /* 0x0000001f14037819 */ /* 0x000fc800000006ff */
[----:B------:R-:W2:Y:S02]  /*4590*/  SYNCS.PHASECHK.TRANS64.TRYWAIT P0, [UR9+0x78], R3 ;  /* 0x00007803ff0075a7 */ /* 0x000ea40008001109 */
[----:B--2---:R-:W-:Y:S05]  /*45a0*/  @!P0 BRA `(.L_x_35) ;  /* 0x000000d800d08947 */ /* 0x004fea0003800000 */
.L_x_34:
[----:B------:R3:W-:Y:S01]  /*45b0*/  @P2 SYNCS.ARRIVE.TRANS64 RZ, [UR9], R2 ;  /* 0x00000002ffff29a7 */ /* 0x0007e20008000009 */
[----:B------:R-:W-:-:S04]  /*45c0*/  ULOP3.LUT UR4, UR29, 0x2, URZ, 0xfc, !UPT ;  /* 0x000000021d047892 */ /* 0x000fc8000f8efcff */
[----:B------:R-:W-:-:S09]  /*45d0*/  UISETP.NE.AND UP1, UPT, UR4, 0x2, UPT ;  /* 0x000000020400788c */ /* 0x000fd2000bf25270 */
[----:B------:R-:W-:Y:S05]  /*45e0*/  BRA.U UP1, `(.L_x_36) ;  /* 0x0000000101047547 */ /* 0x000fea000b800000 */
[----:B-1----:R-:W-:Y:S05]  /*45f0*/  BPT.TRAP 0x1 ;  /* 0x000000040000795c */ /* 0x002fea0000300000 */
.L_x_36:
[----:B------:R-:W-:Y:S04]  /*4600*/  BSSY.RECONVERGENT B0, `(.L_x_37) ;  /* 0x0000003000007945 */ /* 0x000fe80003800200 */
[----:B------:R-:W-:Y:S05]  /*4610*/  @!P1 BRA `(.L_x_38) ;  /* 0x0000000000049947 */ /* 0x000fea0003800000 */
[----:B-1----:R-:W-:Y:S05]  /*4620*/  BPT.TRAP 0x1 ;  /* 0x000000040000795c */ /* 0x002fea0000300000 */
.L_x_38:
[----:B-1----:R-:W-:Y:S05]  /*4630*/  BSYNC.RECONVERGENT B0 ;  /* 0x0000000000007941 */ /* 0x002fea0003800200 */
.L_x_37:
[----:B------:R-:W-:Y:S02]  /*4640*/  UIADD3 UR14, UPT, UPT, UR25, 0x1, URZ ;  /* 0x00000001190e7890 */ /* 0x000fe4000fffe0ff */
[----:B------:R-:W-:Y:S02]  /*4650*/  ULEA UR8, UR25, UR12, 0xc ;  /* 0x0000000c19087291 */ /* 0x000fe4000f8e60ff */
[----:B------:R-:W-:Y:S02]  /*4660*/  UISETP.NE.AND UP1, UPT, UR14, 0xf, UPT ;  /* 0x0000000f0e00788c */ /* 0x000fe4000bf25270 */
[----:B------:R-:W-:Y:S02]  /*4670*/  ULOP3.LUT UR9, UR9, 0xfefffff8, URZ, 0xc0, !UPT ;  /* 0xfefffff809097892 */ /* 0x000fe4000f8ec0ff */
[----:B------:R-:W-:Y:S02]  /*4680*/  USEL UR5, URZ, 0x1, UP1 ;  /* 0x00000001ff057887 */ /* 0x000fe40008800000 */
[----:B------:R-:W-:-:S02]  /*4690*/  USEL UR14, UR14, URZ, UP1 ;  /* 0x000000ff0e0e7287 */ /* 0x000fc40008800000 */
[----:B------:R-:W-:Y:S02]  /*46a0*/  UIADD3 UR8, UPT, UPT, UR8, 0x9400, URZ ;  /* 0x0000940008087890 */ /* 0x000fe4000fffe0ff */
[----:B------:R-:W-:Y:S01]  /*46b0*/  ULEA UR4, UR14, UR12, 0x3 ;  /* 0x0000000c0e047291 */ /* 0x000fe2000f8e18ff */
[----:B------:R-:W-:Y:S01]  /*46c0*/  LOP3.LUT R20, R20, UR5, RZ, 0x3c, !PT ;  /* 0x0000000514147c12 */ /* 0x000fe2000f8e3cff */
[----:B------:R-:W-:Y:S01]  /*46d0*/  UMOV UR26, 0x0 ;  /* 0x00000000001a7882 */ /* 0x000fe20000000000 */
[----:B------:R-:W-:Y:S01]  /*46e0*/  UMOV UR27, 0x10000000 ;  /* 0x10000000001b7882 */ /* 0x000fe20000000000 */
[----:B------:R-:W-:Y:S01]  /*46f0*/  UMOV UR6, UR10 ;  /* 0x0000000a00067c82 */ /* 0x000fe20008000000 */
[----:B--2---:R-:W-:Y:S01]  /*4700*/  SHF.L.U32 R0, R20, 0x1f, RZ ;  /* 0x0000001f14007819 */ /* 0x004fe200000006ff */
[----:B------:R-:W-:Y:S01]  /*4710*/  UMOV UR5, UR9 ;  /* 0x0000000900057c82 */ /* 0x000fe20008000000 */
[----:B------:R-:W-:Y:S02]  /*4720*/  UMOV UR17, UR19 ;  /* 0x0000001300117c82 */ /* 0x000fe40008000000 */
[----:B------:R2:W4:Y:S01]  /*4730*/  SYNCS.PHASECHK.TRANS64.TRYWAIT P0, [UR4+0x78], R0 ;  /* 0x00007800ff0075a7 */ /* 0x0005220008001104 */
[----:B------:R-:W-:Y:S01]  /*4740*/  ULEA UR4, UR25, UR12, 0xd ;  /* 0x0000000c19047291 */ /* 0x000fe2000f8e68ff */
[----:B------:R1:W-:Y:S02]  /*4750*/  UTMALDG.2D.2CTA [UR8], [UR22], desc[UR26] ;  /* 0x00001a08160075b4 */ /* 0x0003e40008209000 */
[----:B------:R-:W-:Y:S01]  /*4760*/  UMOV UR25, UR14 ;  /* 0x0000000e00197c82 */ /* 0x000fe20008000000 */
[----:B------:R-:W-:-:S09]  /*4770*/  UIADD3 UR4, UPT, UPT, UR4, 0x18400, URZ ;  /* 0x0001840004047890 */ /* 0x000fd2000fffe0ff */
[----:B------:R2:W-:Y:S01]  /*4780*/  UTMALDG.2D.2CTA [UR4], [UR20], desc[UR26] ;  /* 0x00001a04140075b4 */ /* 0x0005e20008209000 */
[----:B-1----:R-:W-:Y:S01]  /*4790*/  UIADD3 UR10, UPT, UPT, UR10, 0x40, URZ ;  /* 0x000000400a0a7890 */ /* 0x002fe2000fffe0ff */
[----:B------:R-:W-:Y:S11]  /*47a0*/  BRA.U UP0, `(.L_x_39) ;  /* 0xfffffffd00607547 */ /* 0x000ff6000b83ffff */
.L_x_33:
[----:B--2---:R-:W-:Y:S01]  /*47b0*/  ULEA UR4, UR14, UR12, 0x3 ;  /* 0x0000000c0e047291 */ /* 0x004fe2000f8e18ff */
[----:B------:R-:W-:Y:S01]  /*47c0*/  SHF.L.U32 R0, R20, 0x1f, RZ ;  /* 0x0000001f14007819 */ /* 0x000fe200000006ff */
[----:B------:R-:W-:Y:S01]  /*47d0*/  @!P4 SYNCS.ARRIVE.TRANS64.A1T0 RZ, [UR12+0x138], RZ ;  /* 0x000138ffffffc9a7 */ /* 0x000fe2000810000c */
[----:B------:R-:W-:-:S06]  /*47e0*/  UISETP.GT.AND UP0, UPT, UR18, UR19, UPT ;  /* 0x000000131200728c */ /* 0x000fcc000bf04270 */
[----:B---34-:R2:W3:Y:S03]  /*47f0*/  SYNCS.PHASECHK.TRANS64.TRYWAIT P0, [UR4+0x78], R0 ;  /* 0x00007800ff0075a7 */ /* 0x0184e60008001104 */
[----:B------:R-:W-:Y:S05]  /*4800*/  BRA.U !UP0, `(.L_x_40) ;  /* 0x0000000108a47547 */ /* 0x000fea000b800000 */
[----:B------:R-:W-:-:S03]  /*4810*/  UIADD3 UR18, UPT, UPT, -UR19, UR17, UR18 ;  /* 0x0000001113127290 */ /* 0x000fc6000fffe112 */
[----:B------:R-:W-:-:S09]  /*4820*/  UMOV UR19, UR14 ;  /* 0x0000000e00137c82 */ /* 0x000fd20008000000 */
.L_x_46:
[----:B----4-:R-:W-:Y:S01]  /*4830*/  ULEA UR9, UR19, UR12, 0x3 ;  /* 0x0000000c13097291 */ /* 0x010fe2000f8e18ff */
[----:B---3--:R-:W-:Y:S01]  /*4840*/  @P2 MOV R2, 0x6000 ;  /* 0x0000600000022802 */ /* 0x008fe20000000f00 */
[----:B-1-3--:R-:W-:Y:S10]  /*4850*/  @P0 BRA `(.L_x_41) ;  /* 0x00000000000c0947 */ /* 0x00aff40003800000 */
[----:B------:R-:W-:-:S04]  /*4860*/  SHF.L.U32 R3, R20, 0x1f, RZ ;  /* 0x0000001f14037819 */ /* 0x000fc800000006ff */
[----:B------:R-:W3:Y:S02]  /*4870*/  SYNCS.PHASECHK.TRANS64.TRYWAIT P0, [UR9+0x78], R3 ;  /* 0x00007803ff0075a7 */ /* 0x000ee40008001109 */
[----:B---3--:R-:W-:Y:S05]  /*4880*/  @!P0 BRA `(.L_x_42) ;  /* 0x000000d800308947 */ /* 0x008fea0003800000 */
.L_x_41:
[----:B------:R3:W-:Y:S01]  /*4890*/  @P2 SYNCS.ARRIVE.TRANS64 RZ, [UR9], R2 ;  /* 0x00000002ffff29a7 */ /* 0x0007e20008000009 */
[----:B------:R-:W-:-:S04]  /*48a0*/  ULOP3.LUT UR4, UR29, 0x2, URZ, 0xfc, !UPT ;  /* 0x000000021d047892 */ /* 0x000fc8000f8efcff */
[----:B------:R-:W-:-:S09]  /*48b0*/  UISETP.NE.AND UP0, UPT, UR4, 0x2, UPT ;  /* 0x000000020400788c */ /* 0x000fd2000bf05270 */
[----:B------:R-:W-:Y:S05]  /*48c0*/  BRA.U UP0, `(.L_x_43) ;  /* 0x0000000100047547 */ /* 0x000fea000b800000 */
[----:B-1----:R-:W-:Y:S05]  /*48d0*/  BPT.TRAP 0x1 ;  /* 0x000000040000795c */ /* 0x002fea0000300000 */
.L_x_43:
[----:B------:R-:W-:Y:S04]  /*48e0*/  BSSY.RECONVERGENT B0, `(.L_x_44) ;  /* 0x0000003000007945 */ /* 0x000fe80003800200 */
[----:B------:R-:W-:Y:S05]  /*48f0*/  @!P1 BRA `(.L_x_45) ;  /* 0x0000000000049947 */ /* 0x000fea0003800000 */
[----:B-1----:R-:W-:Y:S05]  /*4900*/  BPT.TRAP 0x1 ;  /* 0x000000040000795c */ /* 0x002fea0000300000 */
.L_x_45:
[----:B-1----:R-:W-:Y:S05]  /*4910*/  BSYNC.RECONVERGENT B0 ;  /* 0x0000000000007941 */ /* 0x002fea0003800200 */
.L_x_44:
[----:B------:R-:W-:Y:S02]  /*4920*/  UIADD3 UR14, UPT, UPT, UR19, 0x1, URZ ;  /* 0x00000001130e7890 */ /* 0x000fe4000fffe0ff */
[----:B------:R-:W-:Y:S02]  /*4930*/  ULEA UR8, UR19, UR12, 0xc ;  /* 0x0000000c13087291 */ /* 0x000fe4000f8e60ff */
[----:B------:R-:W-:Y:S02]  /*4940*/  UISETP.NE.AND UP0, UPT, UR14, 0xf, UPT ;  /* 0x0000000f0e00788c */ /* 0x000fe4000bf05270 */
[----:B------:R-:W-:Y:S02]  /*4950*/  USHF.L.U32 UR10, UR17, 0x6, URZ ;  /* 0x00000006110a7899 */ /* 0x000fe400080006ff */
[----:B------:R-:W-:Y:S02]  /*4960*/  USEL UR5, URZ, 0x1, UP0 ;  /* 0x00000001ff057887 */ /* 0x000fe40008000000 */
[----:B------:R-:W-:-:S02]  /*4970*/  USEL UR14, UR14, URZ, UP0 ;  /* 0x000000ff0e0e7287 */ /* 0x000fc40008000000 */
[----:B------:R-:W-:Y:S02]  /*4980*/  ULOP3.LUT UR9, UR9, 0xfefffff8, URZ, 0xc0, !UPT ;  /* 0xfefffff809097892 */ /* 0x000fe4000f8ec0ff */
[----:B------:R-:W-:Y:S01]  /*4990*/  ULEA UR4, UR14, UR12, 0x3 ;  /* 0x0000000c0e047291 */ /* 0x000fe2000f8e18ff */
[----:B------:R-:W-:Y:S01]  /*49a0*/  LOP3.LUT R20, R20, UR5, RZ, 0x3c, !PT ;  /* 0x0000000514147c12 */ /* 0x000fe2000f8e3cff */
[----:B------:R-:W-:Y:S01]  /*49b0*/  UIADD3 UR8, UPT, UPT, UR8, 0x9400, URZ ;  /* 0x0000940008087890 */ /* 0x000fe2000fffe0ff */
[----:B------:R-:W-:Y:S02]  /*49c0*/  UMOV UR24, 0x0 ;  /* 0x0000000000187882 */ /* 0x000fe40000000000 */
[----:B--2---:R-:W-:Y:S01]  /*49d0*/  SHF.L.U32 R0, R20, 0x1f, RZ ;  /* 0x0000001f14007819 */ /* 0x004fe200000006ff */
[----:B------:R-:W-:Y:S01]  /*49e0*/  UMOV UR25, 0x10000000 ;  /* 0x1000000000197882 */ /* 0x000fe20000000000 */
[----:B------:R-:W-:Y:S01]  /*49f0*/  UMOV UR5, UR9 ;  /* 0x0000000900057c82 */ /* 0x000fe20008000000 */
[----:B------:R-:W-:Y:S01]  /*4a00*/  UMOV UR6, UR10 ;  /* 0x0000000a00067c82 */ /* 0x000fe20008000000 */
[----:B------:R4:W1:Y:S01]  /*4a10*/  SYNCS.PHASECHK.TRANS64.TRYWAIT P0, [UR4+0x78], R0 ;  /* 0x00007800ff0075a7 */ /* 0x0008620008001104 */
[----:B------:R-:W-:Y:S01]  /*4a20*/  ULEA UR4, UR19, UR12, 0xd ;  /* 0x0000000c13047291 */ /* 0x000fe2000f8e68ff */
[----:B------:R4:W-:Y:S01]  /*4a30*/  UTMALDG.2D.2CTA [UR8], [UR22], desc[UR24] ;  /* 0x00001808160075b4 */ /* 0x0009e20008209000 */
[----:B------:R-:W-:-:S02]  /*4a40*/  UIADD3 UR17, UPT, UPT, UR17, 0x1, URZ ;  /* 0x0000000111117890 */ /* 0x000fc4000fffe0ff */
[----:B------:R-:W-:Y:S02]  /*4a50*/  UIADD3 UR4, UPT, UPT, UR4, 0x18400, URZ ;  /* 0x0001840004047890 */ /* 0x000fe4000fffe0ff */
[----:B------:R-:W-:Y:S01]  /*4a60*/  UISETP.NE.AND UP0, UPT, UR17, UR18, UPT ;  /* 0x000000121100728c */ /* 0x000fe2000bf05270 */
[----:B------:R-:W-:-:S06]  /*4a70*/  UMOV UR19, UR14 ;  /* 0x0000000e00137c82 */ /* 0x000fcc0008000000 */
[----:B------:R4:W-:Y:S02]  /*4a80*/  UTMALDG.2D.2CTA [UR4], [UR20], desc[UR24] ;  /* 0x00001804140075b4 */ /* 0x0009e40008209000 */
[----:B------:R-:W-:Y:S05]  /*4a90*/  BRA.U UP0, `(.L_x_46) ;  /* 0xfffffffd00647547 */ /* 0x000fea000b83ffff */
.L_x_40:
[----:B------:R-:W-:Y:S01]  /*4aa0*/  UISETP.NE.AND UP0, UPT, UR37, 0x8, UPT ;  /* 0x000000082500788c */ /* 0x000fe2000bf05270 */
[----:B------:R-:W-:-:S08]  /*4ab0*/  NOP ;  /* 0x0000000000007918 */ /* 0x000fd00000000000 */
[----:B------:R-:W-:Y:S05]  /*4ac0*/  BRA.U UP0, `(.L_x_47) ;  /* 0x0000000100047547 */ /* 0x000fea000b800000 */
[----:B-1--4-:R-:W-:Y:S05]  /*4ad0*/  BPT.TRAP 0x1 ;  /* 0x000000040000795c */ /* 0x012fea0000300000 */
.L_x_47:
[----:B----4-:R-:W-:Y:S01]  /*4ae0*/  ULEA UR4, UR15, UR12, 0x3 ;  /* 0x0000000c0f047291 */ /* 0x010fe2000f8e18ff */
[----:B------:R-:W-:-:S08]  /*4af0*/  SHF.L.U32 R3, R18, 0x1f, RZ ;  /* 0x0000001f12037819 */ /* 0x000fd000000006ff */
[----:B-1-3--:R-:W1:Y:S02]  /*4b00*/  SYNCS.PHASECHK.TRANS64.TRYWAIT P0, [UR4+0x220], R3 ;  /* 0x00022003ff0075a7 */ /* 0x00ae640008001104 */
[----:B-1----:R-:W-:Y:S05]  /*4b10*/  @!P0 BRA `(.L_x_48) ;  /* 0x000000d400a48947 */ /* 0x002fea0003800000 */
.L_x_254:
[----:B------:R-:W-:-:S09]  /*4b20*/  UIMAD UR5, UR15, 0x14, UR36 ;  /* 0x000000140f0578a4 */ /* 0x000fd2000f8e0224 */
[----:B-1----:R-:W1:Y:S04]  /*4b30*/  LDS R3, [UR5] ;  /* 0x00000005ff037984 */ /* 0x002e680008000800 */
[----:B------:R-:W3:Y:S04]  /*4b40*/  LDS R2, [UR5+0x4] ;  /* 0x00000405ff027984 */ /* 0x000ee80008000800 */
[----:B------:R-:W4:Y:S04]  /*4b50*/  LDS.U16 R19, [UR5+0x12] ;  /* 0x00001205ff137984 */ /* 0x000f280008000400 */
[----:B------:R-:W4:Y:S04]  /*4b60*/  LDS R17, [UR5+0x8] ;  /* 0x00000805ff117984 */ /* 0x000f280008000800 */
[----:B--2---:R-:W2:Y:S01]  /*4b70*/  LDS R0, [UR5+0xc] ;  /* 0x00000c05ff007984 */ /* 0x004ea20008000800 */
[----:B------:R-:W-:Y:S01]  /*4b80*/  @!PT LDS RZ, [RZ] ;  /* 0x00000000fffff984 */ /* 0x000fe20000000800 */
[----:B------:R-:W-:Y:S01]  /*4b90*/  @!PT LDS RZ, [RZ] ;  /* 0x00000000fffff984 */ /* 0x000fe20000000800 */
[----:B------:R-:W-:Y:S01]  /*4ba0*/  @!PT LDS RZ, [RZ] ;  /* 0x00000000fffff984 */ /* 0x000fe20000000800 */
[----:B------:R-:W-:Y:S01]  /*4bb0*/  @!PT LDS RZ, [RZ] ;  /* 0x00000000fffff984 */ /* 0x000fe20000000800 */
[----:B------:R5:W-:Y:S06]  /*4bc0*/  MEMBAR.ALL.CTA ;  /* 0x0000000000007992 */ /* 0x000bec0000008000 */
[----:B-----5:R-:W2:Y:S01]  /*4bd0*/  FENCE.VIEW.ASYNC.S ;  /* 0x00000000000073c6 */ /* 0x020ea20000000000 */
[----:B-1----:R-:W-:-:S02]  /*4be0*/  R2UR UR18, R3 ;  /* 0x00000000031272ca */ /* 0x002fc400000e0000 */
[----:B---3--:R-:W-:Y:S01]  /*4bf0*/  R2UR UR19, R2 ;  /* 0x00000000021372ca */ /* 0x008fe200000e0000 */
[----:B------:R-:W-:-:S14]  /*4c00*/  BRA.U UP0, `(.L_x_49) ;  /* 0x0000000100047547 */ /* 0x000fdc000b800000 */
[----:B------:R-:W-:Y:S05]  /*4c10*/  BPT.TRAP 0x1 ;  /* 0x000000040000795c */ /* 0x000fea0000300000 */
.L_x_49:
[----:B------:R-:W-:Y:S01]  /*4c20*/  UIADD3 UR4, UPT, UPT, UR4, 0x260, URZ ;  /* 0x0000026004047890 */ /* 0x000fe2000fffe0ff */
[----:B--2---:R-:W-:Y:S01]  /*4c30*/  ISETP.NE.AND P0, PT, R0, RZ, PT ;  /* 0x000000ff0000720c */ /* 0x004fe20003f05270 */
[----:B------:R-:W-:Y:S01]  /*4c40*/  UIADD3 UR15, UPT, UPT, UR15, 0x1, URZ ;  /* 0x000000010f0f7890 */ /* 0x000fe2000fffe0ff */
[----:B------:R-:W-:Y:S01]  /*4c50*/  PLOP3.LUT P4, PT, PT, PT, PT, 0x80, 0x8 ;  /* 0x000000000008781c */ /* 0x000fe20003f8f070 */
[----:B------:R-:W-:Y:S02]  /*4c60*/  UPRMT UR4, UR13, 0x654, UR4 ;  /* 0x000006540d047896 */ /* 0x000fe40008000004 */
[----:B------:R-:W-:-:S04]  /*4c70*/  UISETP.NE.AND UP0, UPT, UR15, 0x8, UPT ;  /* 0x000000080f00788c */ /* 0x000fc8000bf05270 */
[----:B------:R-:W-:-:S03]  /*4c80*/  USEL UR15, UR15, URZ, UP0 ;  /* 0x000000ff0f0f7287 */ /* 0x000fc60008000000 */
[----:B------:R-:W-:Y:S01]  /*4c90*/  SYNCS.ARRIVE.TRANS64.RED.A1T0 RZ, [UR4], RZ ;  /* 0x000000ffffff79a7 */ /* 0x000fe20008100404 */
[----:B------:R-:W-:-:S06]  /*4ca0*/  USEL UR4, URZ, 0x1, UP0 ;  /* 0x00000001ff047887 */ /* 0x000fcc0008000000 */
[----:B------:R-:W-:Y:S01]  /*4cb0*/  LOP3.LUT R18, R18, UR4, RZ, 0x3c, !PT ;  /* 0x0000000412127c12 */ /* 0x000fe2000f8e3cff */
[----:B------:R-:W-:Y:S06]  /*4cc0*/  @P0 BRA `(.L_x_50) ;  /* 0xffffffec00680947 */ /* 0x000fec000383ffff */
[----:B------:R-:W-:Y:S01]  /*4cd0*/  UIADD3 UR12, UPT, UPT, UR12, 0x78, URZ ;  /* 0x000000780c0c7890 */ /* 0x000fe2000fffe0ff */
[----:B------:R-:W-:-:S03]  /*4ce0*/  SHF.L.U32 R3, R20, 0x1f, RZ ;  /* 0x0000001f14037819 */ /* 0x000fc600000006ff */
[----:B------:R-:W-:-:S09]  /*4cf0*/  ULEA UR4, UR14, UR12, 0x3 ;  /* 0x0000000c0e047291 */ /* 0x000fd2000f8e18ff */
[----:B------:R-:W1:Y:S02]  /*4d00*/  SYNCS.PHASECHK.TRANS64.TRYWAIT P0, [UR4], R3 ;  /* 0x00000003ff0075a7 */ /* 0x000e640008001104 */
[----:B-1----:R-:W-:Y:S05]  /*4d10*/  @!P0 BRA `(.L_x_51) ;  /* 0x000000d4003c8947 */ /* 0x002fea0003800000 */
.L_x_256:
[----:B------:R-:W-:-:S04]  /*4d20*/  UIADD3 UR5, UPT, UPT, UR14, 0x1, URZ ;  /* 0x000000010e057890 */ /* 0x000fc8000fffe0ff */
[----:B------:R-:W-:-:S04]  /*4d30*/  UISETP.NE.AND UP0, UPT, UR5, 0xf, UPT ;  /* 0x0000000f0500788c */ /* 0x000fc8000bf05270 */
[----:B------:R-:W-:Y:S02]  /*4d40*/  USEL UR6, URZ, 0x1, UP0 ;  /* 0x00000001ff067887 */ /* 0x000fe40008000000 */
[----:B------:R-:W-:-:S04]  /*4d50*/  USEL UR5, UR5, URZ, UP0 ;  /* 0x000000ff05057287 */ /* 0x000fc80008000000 */
[----:B------:R-:W-:Y:S01]  /*4d60*/  ULEA UR4, UR5, UR12, 0x3 ;  /* 0x0000000c05047291 */ /* 0x000fe2000f8e18ff */
[----:B------:R-:W-:-:S04]  /*4d70*/  LOP3.LUT R2, R20, UR6, RZ, 0x3c, !PT ;  /* 0x0000000614027c12 */ /* 0x000fc8000f8e3cff */
[----:B-1----:R-:W-:-:S04]  /*4d80*/  SHF.L.U32 R3, R2, 0x1f, RZ ;  /* 0x0000001f02037819 */ /* 0x002fc800000006ff */
[----:B------:R-:W1:Y:S02]  /*4d90*/  SYNCS.PHASECHK.TRANS64.TRYWAIT P0, [UR4], R3 ;  /* 0x00000003ff0075a7 */ /* 0x000e640008001104 */
[----:B-1----:R-:W-:Y:S05]  /*4da0*/  @!P0 BRA `(.L_x_52) ;  /* 0x000000d400308947 */ /* 0x002fea0003800000 */
.L_x_258:
        /* <DEDUP_REMOVED lines=9> */
.L_x_260:
        /* <DEDUP_REMOVED lines=9> */
.L_x_262:
        /* <DEDUP_REMOVED lines=9> */
.L_x_264:
        /* <DEDUP_REMOVED lines=9> */
.L_x_266:
        /* <DEDUP_REMOVED lines=9> */
.L_x_268:
        /* <DEDUP_REMOVED lines=9> */
.L_x_270:
        /* <DEDUP_REMOVED lines=9> */
.L_x_272:
        /* <DEDUP_REMOVED lines=9> */
.L_x_274:
        /* <DEDUP_REMOVED lines=9> */
.L_x_276:
        /* <DEDUP_REMOVED lines=9> */
.L_x_278:
        /* <DEDUP_REMOVED lines=9> */
.L_x_280:
        /* <DEDUP_REMOVED lines=9> */
.L_x_282:
[----:B------:R-:W-:-:S04]  /*5470*/  UIADD3 UR5, UPT, UPT, UR5, 0x1, URZ ;  /* 0x0000000105057890 */ /* 0x000fc8000fffe0ff */
[----:B------:R-:W-:-:S04]  /*5480*/  UISETP.NE.AND UP0, UPT, UR5, 0xf, UPT ;  /* 0x0000000f0500788c */ /* 0x000fc8000bf05270 */
[----:B------:R-:W-:Y:S02]  /*5490*/  USEL UR4, URZ, 0x1, UP0 ;  /* 0x00000001ff047887 */ /* 0x000fe40008000000 */
[----:B------:R-:W-:-:S04]  /*54a0*/  USEL UR5, UR5, URZ, UP0 ;  /* 0x000000ff05057287 */ /* 0x000fc80008000000 */
[----:B------:R-:W-:Y:S01]  /*54b0*/  LOP3.LUT R2, R2, UR4, RZ, 0x3c, !PT ;  /* 0x0000000402027c12 */ /* 0x000fe2000f8e3cff */
[----:B------:R-:W-:-:S12]  /*54c0*/  ULEA UR5, UR5, UR12, 0x3 ;  /* 0x0000000c05057291 */ /* 0x000fd8000f8e18ff */
.L_x_65:
[----:B-1----:R-:W-:Y:S02]  /*54d0*/  SHF.L.U32 R3, R2, 0x1f, RZ ;  /* 0x0000001f02037819 */ /* 0x002fe400000006ff */
[----:B------:R-:W-:-:S04]  /*54e0*/  MOV R0, UR5 ;  /* 0x0000000500007c02 */ /* 0x000fc80008000f00 */
[----:B------:R1:W2:Y:S03]  /*54f0*/  SYNCS.PHASECHK.TRANS64.TRYWAIT P0, [R0+URZ], R3 ;  /* 0x00000003000075a7 */ /* 0x0002a600080011ff */
[----:B--2---:R-:W-:Y:S05]  /*5500*/  @!P0 NANOSLEEP.SYNCS 0x989680 ;  /* 0x009896800000895d */ /* 0x004fea0003900000 */
[----:B------:R-:W2:Y:S02]  /*5510*/  @!P0 SYNCS.PHASECHK.TRANS64 P0, [R0+URZ], R3 ;  /* 0x00000003000085a7 */ /* 0x000ea400080010ff */
[----:B--2---:R-:W-:Y:S05]  /*5520*/  @P0 EXIT ;  /* 0x000000000000094d */ /* 0x004fea0003800000 */
[----:B------:R-:W-:Y:S05]  /*5530*/  BRA `(.L_x_65) ;  /* 0xfffffffc00e47947 */ /* 0x000fea000383ffff */
.L_x_26:
[----:B------:R-:W-:-:S04]  /*5540*/  UISETP.LT.U32.AND UP0, UPT, UR37, 0x9, UPT ;  /* 0x000000092500788c */ /* 0x000fc8000bf01070 */
[----:B------:R-:W-:-:S04]  /*5550*/  USEL UR4, UR37, 0x9, UP0 ;  /* 0x0000000925047887 */ /* 0x000fc80008000000 */
[----:B------:R-:W-:-:S12]  /*5560*/  USHF.L.U32 UR4, UR4, 0x2, URZ ;  /* 0x0000000204047899 */ /* 0x000fd800080006ff */
[----:B------:R-:W3:Y:S02]  /*5570*/  LDCU UR6, c[0x2][UR4] ;  /* 0x00800000040677ac */ /* 0x000ee40008000800 */
[----:B---3--:R-:W-:-:S10]  /*5580*/  USHF.R.S32.HI UR7, URZ, 0x1f, UR6 ;  /* 0x0000001fff077899 */ /* 0x008fd40008011406 */
.L_x_328:
[----:B--2---:R-:W-:Y:S05]  /*5590*/  BRXU UR6 -0x55a0                                                                                                                                                                                                                                                                                                                                                                                                                                                                                                                                                                                                                                                                                                                                                                                                                                                                                                                                                                                                                                                                                                                                                                                                                                                                                                                                                                                                                                                                           (*"BRANCH_TARGETS .L_x_329,.L_x_330,.L_x_337"*) ;  /* 0xffffffa806987958 */ /* 0x004fea000b83ffff */
.L_x_330:
[----:B------:R-:W-:-:S09]  /*55a0*/  UISETP.NE.AND UP0, UPT, UR37, 0x1, UPT ;  /* 0x000000012500788c */ /* 0x000fd2000bf05270 */
[----:B------:R-:W-:Y:S05]  /*55b0*/  BRA.U UP0, `(.L_x_66) ;  /* 0x0000003900487547 */ /* 0x000fea000b800000 */
[----:B------:R-:W-:-:S08]  /*55c0*/  NOP ;  /* 0x0000000000007918 */ /* 0x000fd00000000000 */
[----:B-1--45:R-:W1:-:S00]  /*55d0*/  USETMAXREG.DEALLOC.CTAPOOL 0x88 ;  /* 0x00000088000079c8 */ /* 0x032e4000080e0500 */
[----:B------:R-:W2:Y:S01]  /*55e0*/  LDCU.64 UR14, c[0x0][0xba0] ;  /* 0x00017400ff0e77ac */ /* 0x000ea20008000a00 */
[----:B-1----:R-:W-:Y:S01]  /*55f0*/  HFMA2 R0, -RZ, RZ, 0, 5.9604644775390625e-08 ;  /* 0x00000001ff007431 */ /* 0x002fe200000001ff */
[----:B------:R-:W-:Y:S01]  /*5600*/  PRMT R9, RZ, 0x7610, R9 ;  /* 0x00007610ff097816 */ /* 0x000fe20000000009 */
[----:B------:R-:W1:Y:S01]  /*5610*/  LDCU.64 UR12, c[0x0][0xbb8] ;  /* 0x00017700ff0c77ac */ /* 0x000e620008000a00 */
[----:B------:R-:W3:Y:S01]  /*5620*/  LDCU UR4, c[0x0][0xbdc] ;  /* 0x00017b80ff0477ac */ /* 0x000ee20008000800 */
[----:B------:R-:W4:Y:S01]  /*5630*/  LDCU UR19, c[0x0][0xb80] ;  /* 0x00017000ff1377ac */ /* 0x000f220008000800 */
[----:B------:R-:W-:Y:S01]  /*5640*/  UMOV UR5, 0xffffffff ;  /* 0xffffffff00057882 */ /* 0x000fe20000000000 */
[----:B------:R-:W-:Y:S01]  /*5650*/  UMOV UR20, URZ ;  /* 0x000000ff00147c82 */ /* 0x000fe20008000000 */
[----:B--2---:R-:W-:-:S04]  /*5660*/  UIADD3 UR18, UP0, UPT, UR14, -0x1, URZ ;  /* 0xffffffff0e127890 */ /* 0x004fc8000ff1e0ff */
[----:B------:R-:W-:Y:S02]  /*5670*/  UIADD3.X UR15, UPT, UPT, UR15, -0x1, URZ, UP0, !UPT ;  /* 0xffffffff0f0f7890 */ /* 0x000fe400087fe4ff */
[----:B-1----:R-:W-:Y:S02]  /*5680*/  UIADD3 UR14, UP0, UPT, UR12, -0x1, URZ ;  /* 0xffffffff0c0e7890 */ /* 0x002fe4000ff1e0ff */
[----:B---3--:R-:W-:Y:S02]  /*5690*/  USHF.L.U32 UR4, UR5, UR4, URZ ;  /* 0x0000000405047299 */ /* 0x008fe400080006ff */
[----:B------:R-:W-:Y:S02]  /*56a0*/  UIADD3.X UR13, UPT, UPT, UR13, -0x1, URZ, UP0, !UPT ;  /* 0xffffffff0d0d7890 */ /* 0x000fe400087fe4ff */
[----:B----4-:R-:W-:Y:S02]  /*56b0*/  UIADD3 UR19, UPT, UPT, UR19, -0x1, URZ ;  /* 0xffffffff13137890 */ /* 0x010fe4000fffe0ff */
[----:B------:R-:W-:-:S12]  /*56c0*/  ULOP3.LUT UR12, URZ, UR4, URZ, 0x33, !UPT ;  /* 0x00000004ff0c7292 */ /* 0x000fd8000f8e33ff */
.L_x_83:
[----:B-1----:R-:W1:Y:S01]  /*56d0*/  LDC.64 R2, c[0x0][0xbd0] ;  /* 0x0002f400ff027b82 */ /* 0x002e620000000a00 */
[----:B------:R-:W-:Y:S01]  /*56e0*/  UIADD3 UR24, UP0, UPT, UR24, UR30, URZ ;  /* 0x0000001e18187290 */ /* 0x000fe2000ff1e0ff */
[----:B------:R-:W-:Y:S01]  /*56f0*/  ISETP.NE.AND P1, PT, RZ, UR16, PT ;  /* 0x00000010ff007c0c */ /* 0x000fe2000bf25270 */
[----:B------:R-:W-:Y:S01]  /*5700*/  IMAD.MOV.U32 R18, RZ, RZ, -0x1 ;  /* 0xffffffffff127424 */ /* 0x000fe200078e00ff */
[----:B------:R-:W-:Y:S01]  /*5710*/  PLOP3.LUT P2, PT, PT, PT, PT, 0x80, 0x8 ;  /* 0x000000000008781c */ /* 0x000fe20003f4f070 */
[----:B------:R-:W-:Y:S01]  /*5720*/  UIADD3.X UR17, UPT, UPT, UR17, UR25, URZ, UP0, !UPT ;  /* 0x0000001911117290 */ /* 0x000fe200087fe4ff */
[----:B------:R-:W-:Y:S02]  /*5730*/  IMAD.MOV.U32 R10, RZ, RZ, -0x1 ;  /* 0xffffffffff0a7424 */ /* 0x000fe400078e00ff */
[----:B------:R-:W-:Y:S02]  /*5740*/  P2R R11, PR, RZ, 0x4 ;  /* 0x00000004ff0b7803 */ /* 0x000fe40000000000 */
[----:B-1----:R-:W-:Y:S01]  /*5750*/  ISETP.LE.U32.AND P0, PT, R2, UR24, PT ;  /* 0x0000001802007c0c */ /* 0x002fe2000bf03070 */
[----:B------:R-:W-:-:S05]  /*5760*/  IMAD.U32 R2, RZ, RZ, UR17 ;  /* 0x00000011ff027e24 */ /* 0x000fca000f8e00ff */
[----:B------:R-:W-:Y:S01]  /*5770*/  ISETP.GE.U32.AND.EX P0, PT, R2, R3, PT, P0 ;  /* 0x000000030200720c */ /* 0x000fe20003f06100 */
[----:B------:R-:W-:Y:S02]  /*5780*/  IMAD.MOV.U32 R3, RZ, RZ, RZ ;  /* 0x000000ffff037224 */ /* 0x000fe400078e00ff */
[----:B------:R-:W-:-:S10]  /*5790*/  IMAD.MOV.U32 R2, RZ, RZ, -0x1 ;  /* 0xffffffffff027424 */ /* 0x000fd400078e00ff */
[----:B----45:R-:W-:Y:S05]  /*57a0*/  @P0 BRA P1, `(.L_x_67) ;  /* 0x00000018000c0947 */ /* 0x030fea0000800000 */
[----:B------:R-:W-:Y:S01]  /*57b0*/  IADD3 R16, P1, PT, R14, UR41, RZ ;  /* 0x000000290e107c10 */ /* 0x000fe2000ff3e0ff */
[----:B------:R-:W-:-:S03]  /*57c0*/  IMAD.U32 R10, RZ, RZ, UR17 ;  /* 0x00000011ff0a7e24 */ /* 0x000fc6000f8e00ff */
[----:B------:R-:W-:Y:S02]  /*57d0*/  ISETP.LE.U32.AND P0, PT, R16, UR24, PT ;  /* 0x0000001810007c0c */ /* 0x000fe4000bf03070 */
[----:B------:R-:W-:-:S04]  /*57e0*/  IADD3.X R19, PT, PT, R15, UR40, RZ, P1, !PT ;  /* 0x000000280f137c10 */ /* 0x000fc80008ffe4ff */
[----:B------:R-:W-:-:S13]  /*57f0*/  ISETP.GE.U32.AND.EX P0, PT, R10, R19, PT, P0 ;  /* 0x000000130a00720c */ /* 0x000fda0003f06100 */
[----:B------:R-:W-:Y:S05]  /*5800*/  @!P0 BRA `(.L_x_68) ;  /* 0x0000001000f08947 */ /* 0x000fea0003800000 */
[----:B------:R-:W1:Y:S01]  /*5810*/  LDCU UR21, c[0x0][0xbe8] ;  /* 0x00017d00ff1577ac */ /* 0x000e620008000800 */
[----:B------:R-:W-:Y:S01]  /*5820*/  IMAD.IADD R23, R8, 0x1, R21 ;  /* 0x0000000108177824 */ /* 0x000fe200078e0215 */
[----:B------:R-:W-:Y:S01]  /*5830*/  MOV R14, R6 ;  /* 0x00000006000e7202 */ /* 0x000fe20000000f00 */
[----:B------:R-:W-:Y:S02]  /*5840*/  IMAD.MOV.U32 R16, RZ, RZ, R7 ;  /* 0x000000ffff107224 */ /* 0x000fe400078e0007 */
[----:B------:R-:W-:-:S05]  /*5850*/  VIADD R10, R23, 0x20 ;  /* 0x00000020170a7836 */ /* 0x000fca0000000000 */
[----:B-1----:R-:W-:-:S13]  /*5860*/  ISETP.GE.AND P0, PT, R10, UR21, PT ;  /* 0x000000150a007c0c */ /* 0x002fda000bf06270 */
[----:B------:R-:W1:Y:S01]  /*5870*/  @!P0 LDC.64 R20, c[0x0][0xbf0] ;  /* 0x0002fc00ff148b82 */ /* 0x000e620000000a00 */
[----:B------:R-:W-:Y:S01]  /*5880*/  BSSY.RECONVERGENT B0, `(.L_x_69) ;  /* 0x0000062000007945 */ /* 0x000fe20003800200 */
[----:B------:R-:W-:Y:S01]  /*5890*/  HFMA2 R15, -RZ, RZ, 0, 0 ;  /* 0x00000000ff0f7431 */ /* 0x000fe200000001ff */
[----:B------:R-:W-:Y:S01]  /*58a0*/  MOV R18, 0x7fffffff ;  /* 0x7fffffff00127802 */ /* 0x000fe20000000f00 */
[----:B-1----:R-:W-:-:S05]  /*58b0*/  @!P0 IMAD.WIDE R20, R23, 0xc, R20 ;  /* 0x0000000c17148825 */ /* 0x002fca00078e0214 */
[----:B------:R1:W5:Y:S04]  /*58c0*/  @!P0 LDG.E R6, desc[UR50][R20.64+0x180] ;  /* 0x0001803214068981 */ /* 0x000368000c1e1900 */
[----:B------:R1:W5:Y:S01]  /*58d0*/  @!P0 LDG.E R7, desc[UR50][R20.64+0x184] ;  /* 0x0001843214078981 */ /* 0x000362000c1e1900 */
[----:B------:R-:W-:-:S13]  /*58e0*/  ISETP.GE.AND P0, PT, R23, UR21, PT ;  /* 0x0000001517007c0c */ /* 0x000fda000bf06270 */
[----:B------:R-:W-:Y:S05]  /*58f0*/  @P0 BRA `(.L_x_70) ;  /* 0x0000000400680947 */ /* 0x000fea0003800000 */
[----:B------:R-:W-:Y:S01]  /*5900*/  IABS R13, R5 ;  /* 0x00000005000d7213 */ /* 0x000fe20000000000 */
[----:B------:R-:W2:Y:S01]  /*5910*/  LDCU.128 UR4, c[0x0][0xbc0] ;  /* 0x00017800ff0477ac */ /* 0x000ea20008000c00 */
[----:B------:R-:W-:Y:S02]  /*5920*/  IABS R12, R4 ;  /* 0x00000004000c7213 */ /* 0x000fe40000000000 */
[----:B------:R-:W3:Y:S01]  /*5930*/  I2F.RP R24, R13 ;  /* 0x0000000d00187306 */ /* 0x000ee20000209400 */
[----:B------:R-:W4:Y:S01]  /*5940*/  LDCU.64 UR8, c[0x0][0xbb0] ;  /* 0x00017600ff0877ac */ /* 0x000f220008000a00 */
[----:B-1----:R-:W-:Y:S02]  /*5950*/  IADD3 R20, P2, PT, R16, UR14, RZ ;  /* 0x0000000e10147c10 */ /* 0x002fe4000ff5e0ff */
[----:B------:R-:W-:Y:S01]  /*5960*/  IADD3 R15, P0, PT, R14, UR18, RZ ;  /* 0x000000120e0f7c10 */ /* 0x000fe2000ff1e0ff */
[----:B------:R-:W1:Y:S01]  /*5970*/  LDCU.64 UR10, c[0x0][0xba8] ;  /* 0x00017500ff0a77ac */ /* 0x000e620008000a00 */
[----:B------:R-:W-:-:S02]  /*5980*/  LEA.HI.X.SX32 R19, R16, UR13, 0x1, P2 ;  /* 0x0000000d10137c11 */ /* 0x000fc400090f0eff */
[----:B------:R-:W1:Y:S01]  /*5990*/  I2F.RP R10, R12 ;  /* 0x0000000c000a7306 */ /* 0x000e620000209400 */
[----:B------:R-:W-:Y:S02]  /*59a0*/  LEA.HI.X.SX32 R14, R14, UR15, 0x1, P0 ;  /* 0x0000000f0e0e7c11 */ /* 0x000fe400080f0eff */
[----:B--2---:R-:W-:-:S05]  /*59b0*/  IADD3 R22, P1, PT, R20, UR7, RZ ;  /* 0x0000000714167c10 */ /* 0x004fca000ff3e0ff */
[----:B---3--:R-:W2:Y:S01]  /*59c0*/  MUFU.RCP R24, R24 ;  /* 0x0000001800187308 */ /* 0x008ea20000001000 */
[----:B----4-:R-:W-:Y:S01]  /*59d0*/  IADD3 R18, P0, PT, R15, UR9, RZ ;  /* 0x000000090f127c10 */ /* 0x010fe2000ff1e0ff */
[----:B------:R-:W-:Y:S02]  /*59e0*/  IMAD.X R21, RZ, RZ, R19, P1 ;  /* 0x000000ffff157224 */ /* 0x000fe400008e0613 */
[----:B------:R-:W-:-:S04]  /*59f0*/  IMAD.WIDE.U32 R36, R22, UR4, RZ ;  /* 0x0000000416247c25 */ /* 0x000fc8000f8e00ff */
[----:B-1----:R-:W1:Y:S01]  /*5a00*/  MUFU.RCP R10, R10 ;  /* 0x0000000a000a7308 */ /* 0x002e620000001000 */
[----:B------:R-:W-:Y:S02]  /*5a10*/  IMAD.X R16, RZ, RZ, R14, P0 ;  /* 0x000000ffff107224 */ /* 0x000fe400000e060e */
[----:B------:R-:W-:-:S04]  /*5a20*/  IMAD.WIDE.U32 R26, R21, UR4, RZ ;  /* 0x00000004151a7c25 */ /* 0x000fc8000f8e00ff */
[----:B------:R-:W-:-:S04]  /*5a30*/  IMAD.WIDE.U32 R28, R16, UR10, RZ ;  /* 0x0000000a101c7c25 */ /* 0x000fc8000f8e00ff */
[----:B--2---:R-:W-:Y:S02]  /*5a40*/  VIADD R24, R24, 0xffffffe ;  /* 0x0ffffffe18187836 */ /* 0x004fe40000000000 */
[----:B------:R-:W-:Y:S02]  /*5a50*/  IMAD.WIDE.U32 R26, P0, R22, UR5, R26 ;  /* 0x00000005161a7c25 */ /* 0x000fe4000f80001a */
[----:B------:R-:W2:Y:S02]  /*5a60*/  F2I.FTZ.U32.TRUNC.NTZ R25, R24 ;  /* 0x0000001800197305 */ /* 0x000ea4000021f000 */
[----:B------:R-:W-:Y:S01]  /*5a70*/  IMAD.WIDE.U32 R28, P1, R18, UR11, R28 ;  /* 0x0000000b121c7c25 */ /* 0x000fe2000f82001c */
[----:B------:R-:W-:-:S03]  /*5a80*/  IADD3 RZ, P2, PT, R37, R26, RZ ;  /* 0x0000001a25ff7210 */ /* 0x000fc60007f5e0ff */
[----:B------:R-:W-:-:S04]  /*5a90*/  IMAD.WIDE.U32 R34, R18, UR10, RZ ;  /* 0x0000000a12227c25 */ /* 0x000fc8000f8e00ff */
[----:B-1----:R-:W-:Y:S02]  /*5aa0*/  VIADD R10, R10, 0xffffffe ;  /* 0x0ffffffe0a0a7836 */ /* 0x002fe40000000000 */
[----:B------:R-:W-:Y:S01]  /*5ab0*/  IMAD.X R33, RZ, RZ, RZ, P1 ;  /* 0x000000ffff217224 */ /* 0x000fe200008e06ff */
[----:B------:R-:W-:Y:S01]  /*5ac0*/  IADD3 RZ, P1, PT, R35, R28, RZ ;  /* 0x0000001c23ff7210 */ /* 0x000fe20007f3e0ff */
[----:B------:R-:W-:Y:S02]  /*5ad0*/  IMAD.MOV.U32 R30, RZ, RZ, R27 ;  /* 0x000000ffff1e7224 */ /* 0x000fe400078e001b */
[----:B------:R-:W1:Y:S01]  /*5ae0*/  F2I.FTZ.U32.TRUNC.NTZ R27, R10 ;  /* 0x0000000a001b7305 */ /* 0x000e62000021f000 */
[----:B------:R-:W-:Y:S02]  /*5af0*/  IMAD.MOV.U32 R32, RZ, RZ, R29 ;  /* 0x000000ffff207224 */ /* 0x000fe400078e001d */
[----:B------:R-:W-:Y:S01]  /*5b00*/  IMAD.X R31, RZ, RZ, RZ, P0 ;  /* 0x000000ffff1f7224 */ /* 0x000fe200000e06ff */
[----:B------:R-:W-:Y:S01]  /*5b10*/  ISETP.NE.U32.AND P0, PT, RZ, UR10, PT ;  /* 0x0000000aff007c0c */ /* 0x000fe2000bf05070 */
[----:B------:R-:W-:Y:S01]  /*5b20*/  IMAD.WIDE.U32.X R32, R16, UR11, R32, P1 ;  /* 0x0000000b10207c25 */ /* 0x000fe200088e0420 */
[----:B------:R-:W-:-:S02]  /*5b30*/  ISETP.NE.U32.AND P1, PT, RZ, UR4, PT ;  /* 0x00000004ff007c0c */ /* 0x000fc4000bf25070 */
[----:B------:R-:W-:Y:S01]  /*5b40*/  ISETP.NE.AND.EX P0, PT, RZ, UR11, PT, P0 ;  /* 0x0000000bff007c0c */ /* 0x000fe2000bf05300 */
[----:B--2---:R-:W-:Y:S01]  /*5b50*/  IMAD.MOV R18, RZ, RZ, -R25 ;  /* 0x000000ffff127224 */ /* 0x004fe200078e0a19 */
[----:B------:R-:W-:Y:S01]  /*5b60*/  ISETP.NE.AND.EX P1, PT, RZ, UR5, PT, P1 ;  /* 0x00000005ff007c0c */ /* 0x000fe2000bf25310 */
[----:B------:R-:W-:Y:S01]  /*5b70*/  IMAD.WIDE.U32.X R30, R21, UR5, R30, P2 ;  /* 0x00000005151e7c25 */ /* 0x000fe200090e041e */
[----:B------:R-:W-:Y:S02]  /*5b80*/  SEL R15, R15, R32, !P0 ;  /* 0x000000200f0f7207 */ /* 0x000fe40004000000 */
[----:B------:R-:W-:Y:S01]  /*5b90*/  SEL R14, R14, R33, !P0 ;  /* 0x000000210e0e7207 */ /* 0x000fe20004000000 */
[----:B------:R-:W-:Y:S01]  /*5ba0*/  IMAD R21, R18, R13, RZ ;  /* 0x0000000d12157224 */ /* 0x000fe200078e02ff */
[----:B------:R-:W-:Y:S01]  /*5bb0*/  SEL R20, R20, R30, !P1 ;  /* 0x0000001e14147207 */ /* 0x000fe20004800000 */
[----:B------:R-:W-:Y:S01]  /*5bc0*/  IMAD.MOV.U32 R24, RZ, RZ, RZ ;  /* 0x000000ffff187224 */ /* 0x000fe200078e00ff */
[----:B------:R-:W-:Y:S01]  /*5bd0*/  SEL R19, R19, R31, !P1 ;  /* 0x0000001f13137207 */ /* 0x000fe20004800000 */
[----:B-1----:R-:W-:Y:S01]  /*5be0*/  IMAD.MOV R10, RZ, RZ, -R27 ;  /* 0x000000ffff0a7224 */ /* 0x002fe200078e0a1b */
[----:B------:R-:W-:Y:S01]  /*5bf0*/  SHF.R.U64 R14, R15, UR8, R14 ;  /* 0x000000080f0e7c19 */ /* 0x000fe2000800120e */
[----:B------:R-:W-:Y:S01]  /*5c00*/  IMAD.HI.U32 R21, R25, R21, R24 ;  /* 0x0000001519157227 */ /* 0x000fe200078e0018 */
[----:B------:R-:W-:-:S02]  /*5c10*/  SHF.R.U64 R25, R20, UR6, R19 ;  /* 0x0000000614197c19 */ /* 0x000fc40008001213 */
[----:B------:R-:W-:Y:S01]  /*5c20*/  IADD3 R20, PT, PT, R5, -0x1, R14 ;  /* 0xffffffff05147810 */ /* 0x000fe20007ffe00e */
[----:B------:R-:W-:Y:S01]  /*5c30*/  IMAD.MOV.U32 R19, RZ, RZ, R10 ;  /* 0x000000ffff137224 */ /* 0x000fe200078e000a */
[----:B------:R-:W-:Y:S01]  /*5c40*/  IABS R15, R5 ;  /* 0x00000005000f7213 */ /* 0x000fe20000000000 */
[----:B------:R-:W-:Y:S01]  /*5c50*/  IMAD.MOV.U32 R26, RZ, RZ, RZ ;  /* 0x000000ffff1a7224 */ /* 0x000fe200078e00ff */
[----:B------:R-:W-:Y:S01]  /*5c60*/  IADD3 R18, PT, PT, R4, -0x1, R25 ;  /* 0xffffffff04127810 */ /* 0x000fe20007ffe019 */
[----:B------:R-:W-:Y:S01]  /*5c70*/  IMAD R19, R19, R12, RZ ;  /* 0x0000000c13137224 */ /* 0x000fe200078e02ff */
[----:B------:R-:W-:Y:S01]  /*5c80*/  IABS R16, R20 ;  /* 0x0000001400107213 */ /* 0x000fe20000000000 */
[----:B------:R-:W-:Y:S01]  /*5c90*/  IMAD.MOV R15, RZ, RZ, -R15 ;  /* 0x000000ffff0f7224 */ /* 0x000fe200078e0a0f */
[----:B------:R-:W-:Y:S01]  /*5ca0*/  IABS R10, R4 ;  /* 0x00000004000a7213 */ /* 0x000fe20000000000 */
[----:B------:R-:W-:Y:S01]  /*5cb0*/  IMAD.HI.U32 R19, R27, R19, R26 ;  /* 0x000000131b137227 */ /* 0x000fe200078e001a */
[----:B------:R-:W-:-:S02]  /*5cc0*/  IABS R14, R18 ;  /* 0x00000012000e7213 */ /* 0x000fc40000000000 */
[----:B------:R-:W-:Y:S01]  /*5cd0*/  ISETP.GE.AND P4, PT, R20, RZ, PT ;  /* 0x000000ff1400720c */ /* 0x000fe20003f86270 */
[----:B------:R-:W-:Y:S01]  /*5ce0*/  IMAD.HI.U32 R21, R21, R16, RZ ;  /* 0x0000001015157227 */ /* 0x000fe200078e00ff */
[----:B------:R-:W-:-:S03]  /*5cf0*/  ISETP.GE.AND P2, PT, R18, RZ, PT ;  /* 0x000000ff1200720c */ /* 0x000fc60003f46270 */
[----:B------:R-:W-:Y:S02]  /*5d00*/  IMAD.MOV R10, RZ, RZ, -R10 ;  /* 0x000000ffff0a7224 */ /* 0x000fe400078e0a0a */
[----:B------:R-:W-:-:S04]  /*5d10*/  IMAD.HI.U32 R19, R19, R14, RZ ;  /* 0x0000000e13137227 */ /* 0x000fc800078e00ff */
[----:B------:R-:W-:Y:S02]  /*5d20*/  IMAD R16, R21, R15, R16 ;  /* 0x0000000f15107224 */ /* 0x000fe400078e0210 */
[----:B------:R-:W-:Y:S02]  /*5d30*/  IMAD R19, R19, R10, R14 ;  /* 0x0000000a13137224 */ /* 0x000fe400078e020e */
[----:B------:R-:W1:Y:S01]  /*5d40*/  LDC R10, c[0x0][0xbe0] ;  /* 0x0002f800ff0a7b82 */ /* 0x000e620000000800 */
[----:B------:R-:W-:Y:S02]  /*5d50*/  ISETP.GT.U32.AND P1, PT, R13, R16, PT ;  /* 0x000000100d00720c */ /* 0x000fe40003f24070 */
[----:B------:R-:W-:-:S11]  /*5d60*/  ISETP.GT.U32.AND P0, PT, R12, R19, PT ;  /* 0x000000130c00720c */ /* 0x000fd60003f04070 */
[----:B------:R-:W-:Y:S01]  /*5d70*/  @!P1 IMAD.IADD R16, R16, 0x1, -R13 ;  /* 0x0000000110109824 */ /* 0x000fe200078e0a0d */
[----:B------:R-:W-:Y:S01]  /*5d80*/  ISETP.NE.AND P1, PT, RZ, UR27, PT ;  /* 0x0000001bff007c0c */ /* 0x000fe2000bf25270 */
[----:B------:R-:W-:-:S03]  /*5d90*/  @!P0 IMAD.IADD R19, R19, 0x1, -R12 ;  /* 0x0000000113138824 */ /* 0x000fc600078e0a0c */
[----:B------:R-:W-:Y:S02]  /*5da0*/  ISETP.GT.U32.AND P0, PT, R13, R16, PT ;  /* 0x000000100d00720c */ /* 0x000fe40003f04070 */
[----:B------:R-:W-:-:S11]  /*5db0*/  ISETP.GT.U32.AND P3, PT, R12, R19, PT ;  /* 0x000000130c00720c */ /* 0x000fd60003f64070 */
[----:B------:R-:W-:Y:S01]  /*5dc0*/  @!P0 IMAD.IADD R16, R16, 0x1, -R13 ;  /* 0x0000000110108824 */ /* 0x000fe200078e0a0d */
[----:B------:R-:W-:Y:S01]  /*5dd0*/  ISETP.NE.AND P0, PT, RZ, UR26, PT ;  /* 0x0000001aff007c0c */ /* 0x000fe2000bf05270 */
[----:B------:R-:W-:Y:S02]  /*5de0*/  @!P3 IMAD.IADD R19, R19, 0x1, -R12 ;  /* 0x000000011313b824 */ /* 0x000fe400078e0a0c */
[----:B------:R-:W-:Y:S01]  /*5df0*/  @!P4 IMAD.MOV R16, RZ, RZ, -R16 ;  /* 0x000000ffff10c224 */ /* 0x000fe200078e0a10 */
[----:B------:R-:W-:Y:S01]  /*5e00*/  @!P1 LOP3.LUT R16, RZ, UR27, RZ, 0x33, !PT ;  /* 0x0000001bff109c12 */ /* 0x000fe2000f8e33ff */
[----:B------:R-:W-:-:S04]  /*5e10*/  @!P2 IMAD.MOV R19, RZ, RZ, -R19 ;  /* 0x000000ffff13a224 */ /* 0x000fc800078e0a13 */
[----:B------:R-:W-:-:S04]  /*5e20*/  IMAD.IADD R16, R20, 0x1, -R16 ;  /* 0x0000000114107824 */ /* 0x000fc800078e0a10 */
[----:B------:R-:W-:Y:S02]  /*5e30*/  @!P0 LOP3.LUT R19, RZ, UR26, RZ, 0x33, !PT ;  /* 0x0000001aff138c12 */ /* 0x000fe4000f8e33ff */
[----:B-1----:R-:W-:-:S03]  /*5e40*/  ISETP.NE.AND P0, PT, R10, 0x1, PT ;  /* 0x000000010a00780c */ /* 0x002fc60003f05270 */
[----:B------:R-:W-:-:S04]  /*5e50*/  IMAD.IADD R19, R18, 0x1, -R19 ;  /* 0x0000000112137824 */ /* 0x000fc800078e0a13 */
[----:B------:R-:W-:Y:S01]  /*5e60*/  IMAD R18, R16, R19, RZ ;  /* 0x0000001310127224 */ /* 0x000fe200078e02ff */
[----:B------:R-:W-:-:S04]  /*5e70*/  SEL R12, R19, R16, !P0 ;  /* 0x00000010130c7207 */ /* 0x000fc80004000000 */
[----:B------:R-:W-:Y:S02]  /*5e80*/  SHF.R.S32.HI R15, RZ, 0x1f, R18 ;  /* 0x0000001fff0f7819 */ /* 0x000fe40000011412 */
[----:B------:R-:W-:Y:S02]  /*5e90*/  SHF.R.S32.HI R13, RZ, 0x1f, R12 ;  /* 0x0000001fff0d7819 */ /* 0x000fe4000001140c */
.L_x_70:
[----:B------:R-:W-:Y:S05]  /*5ea0*/  BSYNC.RECONVERGENT B0 ;  /* 0x0000000000007941 */ /* 0x000fea0003800200 */
.L_x_69:
        /* <DEDUP_REMOVED lines=12> */
[----:B------:R-:W1:Y:S01]  /*5f70*/  SHFL.UP PT, R16, R10, 0x2, RZ ;  /* 0x044000000a107989 */ /* 0x000e6200000e00ff */
        /* <DEDUP_REMOVED lines=8> */
[----:B--2---:R-:W-:-:S05]  /*6000*/  SEL R21, R21, RZ, P1 ;  /* 0x000000ff15157207 */ /* 0x004fca0000800000 */
[----:B------:R-:W-:Y:S02]  /*6010*/  IMAD.X R10, R21, 0x1, R16, P0 ;  /* 0x00000001150a7824 */ /* 0x000fe400000e0610 */
[----:B------:R-:W1:Y:S04]  /*6020*/  SHFL.UP PT, R21, R20, 0x8, RZ ;  /* 0x0500000014157989 */ /* 0x000e6800000e00ff */
        /* <DEDUP_REMOVED lines=10> */
[----:B------:R-:W-:Y:S01]  /*60d0*/  IMAD.X R16, R21, 0x1, R24, P0 ;  /* 0x0000000115107824 */ /* 0x000fe200000e0618 */
[----:B------:R-:W-:Y:S01]  /*60e0*/  IADD3 R10, P0, PT, R19, UR41, RZ ;  /* 0x00000029130a7c10 */ /* 0x000fe2000ff1e0ff */
[----:B------:R-:W-:-:S03]  /*60f0*/  IMAD.U32 R21, RZ, RZ, UR17 ;  /* 0x00000011ff157e24 */ /* 0x000fc6000f8e00ff */
[----:B------:R-:W-:Y:S02]  /*6100*/  IADD3.X R14, PT, PT, R16, UR40, RZ, P0, !PT ;  /* 0x00000028100e7c10 */ /* 0x000fe400087fe4ff */
[----:B------:R-:W-:-:S04]  /*6110*/  ISETP.LE.U32.AND P0, PT, R10, UR24, PT ;  /* 0x000000180a007c0c */ /* 0x000fc8000bf03070 */
[----:B------:R-:W-:-:S13]  /*6120*/  ISETP.GE.U32.AND.EX P0, PT, R21, R14, PT, P0 ;  /* 0x0000000e1500720c */ /* 0x000fda0003f06100 */
[----:B------:R-:W-:-:S04]  /*6130*/  VOTE.ANY R20, PT, !P0 ;  /* 0x0000000000147806 */ /* 0x000fc800040e0100 */
[----:B------:R-:W-:-:S13]  /*6140*/  ISETP.NE.AND P0, PT, R20, RZ, PT ;  /* 0x000000ff1400720c */ /* 0x000fda0003f05270 */
[----:B------:R-:W-:Y:S05]  /*6150*/  @P0 BRA `(.L_x_71) ;  /* 0x00000008004c0947 */ /* 0x000fea0003800000 */
[----:B------:R-:W1:Y:S01]  /*6160*/  LDC R15, c[0x0][0xbe0] ;  /* 0x0002f800ff0f7b82 */ /* 0x000e620000000800 */
[----:B------:R-:W2:Y:S01]  /*6170*/  LDCU UR21, c[0x0][0xbe8] ;  /* 0x00017d00ff1577ac */ /* 0x000ea20008000800 */
[----:B------:R-:W3:Y:S01]  /*6180*/  LDCU.64 UR10, c[0x0][0xba8] ;  /* 0x00017500ff0a77ac */ /* 0x000ee20008000a00 */
[----:B------:R-:W4:Y:S01]  /*6190*/  LDCU.64 UR8, c[0x0][0xbb0] ;  /* 0x00017600ff0877ac */ /* 0x000f220008000a00 */
[----:B------:R-:W1:Y:S02]  /*61a0*/  LDCU.128 UR4, c[0x0][0xbc0] ;  /* 0x00017800ff0477ac */ /* 0x000e640008000c00 */
[----:B-1234-:R-:W-:-:S13]  /*61b0*/  ISETP.NE.AND P6, PT, R15, 0x1, PT ;  /* 0x000000010f00780c */ /* 0x01efda0003fc5270 */
.L_x_74:
[C---:B------:R-:W-:Y:S01]  /*61c0*/  VIADD R15, R23.reuse, 0x40 ;  /* 0x00000040170f7836 */ /* 0x040fe20000000000 */
[----:B-----5:R-:W-:Y:S01]  /*61d0*/  MOV R19, R6 ;  /* 0x0000000600137202 */ /* 0x020fe20000000f00 */
[----:B------:R-:W-:Y:S02]  /*61e0*/  VIADD R23, R23, 0x20 ;  /* 0x0000002017177836 */ /* 0x000fe40000000000 */
[----:B------:R-:W-:Y:S01]  /*61f0*/  IMAD.MOV.U32 R16, RZ, RZ, R7 ;  /* 0x000000ffff107224 */ /* 0x000fe200078e0007 */
[----:B------:R-:W-:-:S13]  /*6200*/  ISETP.GE.AND P0, PT, R15, UR21, PT ;  /* 0x000000150f007c0c */ /* 0x000fda000bf06270 */
[----:B------:R-:W1:Y:S01]  /*6210*/  @!P0 LDC.64 R20, c[0x0][0xbf0] ;  /* 0x0002fc00ff148b82 */ /* 0x000e620000000a00 */
[----:B------:R-:W2:Y:S01]  /*6220*/  SHFL.IDX PT, R14, R14, 0x1f, 0x1f ;  /* 0x03e01f000e0e7f89 */ /* 0x000ea200000e0000 */
[----:B------:R-:W-:Y:S01]  /*6230*/  BSSY.RECONVERGENT B0, `(.L_x_72) ;  /* 0x000005d000007945 */ /* 0x000fe20003800200 */
[----:B------:R-:W-:Y:S02]  /*6240*/  HFMA2 R15, -RZ, RZ, 0, 0 ;  /* 0x00000000ff0f7431 */ /* 0x000fe400000001ff */
[----:B------:R-:W3:Y:S01]  /*6250*/  SHFL.IDX PT, R10, R10, 0x1f, 0x1f ;  /* 0x03e01f000a0a7f89 */ /* 0x000ee200000e0000 */
[----:B-1----:R-:W-:-:S05]  /*6260*/  @!P0 IMAD.WIDE R20, R23, 0xc, R20 ;  /* 0x0000000c17148825 */ /* 0x002fca00078e0214 */
[----:B------:R1:W5:Y:S04]  /*6270*/  @!P0 LDG.E R6, desc[UR50][R20.64+0x180] ;  /* 0x0001803214068981 */ /* 0x000368000c1e1900 */
[----:B------:R1:W5:Y:S01]  /*6280*/  @!P0 LDG.E R7, desc[UR50][R20.64+0x184] ;  /* 0x0001843214078981 */ /* 0x000362000c1e1900 */
[----:B------:R-:W-:Y:S02]  /*6290*/  ISETP.GE.AND P0, PT, R23, UR21, PT ;  /* 0x0000001517007c0c */ /* 0x000fe4000bf06270 */
[----:B------:R-:W-:-:S11]  /*62a0*/  MOV R18, 0x7fffffff ;  /* 0x7fffffff00127802 */ /* 0x000fd60000000f00 */
[----:B--23--:R-:W-:Y:S05]  /*62b0*/  @P0 BRA `(.L_x_73) ;  /* 0x0000000400500947 */ /* 0x00cfea0003800000 */
[----:B------:R-:W-:-:S04]  /*62c0*/  IADD3 R13, P0, PT, R19, UR18, RZ ;  /* 0x00000012130d7c10 */ /* 0x000fc8000ff1e0ff */
[----:B------:R-:W-:Y:S02]  /*62d0*/  LEA.HI.X.SX32 R12, R19, UR15, 0x1, P0 ;  /* 0x0000000f130c7c11 */ /* 0x000fe400080f0eff */
[----:B------:R-:W-:-:S04]  /*62e0*/  IADD3 R19, P0, PT, R16, UR14, RZ ;  /* 0x0000000e10137c10 */ /* 0x000fc8000ff1e0ff */
[----:B------:R-:W-:Y:S02]  /*62f0*/  LEA.HI.X.SX32 R18, R16, UR13, 0x1, P0 ;  /* 0x0000000d10127c11 */ /* 0x000fe400080f0eff */
[----:B------:R-:W-:-:S05]  /*6300*/  IADD3 R16, P0, PT, R13, UR9, RZ ;  /* 0x000000090d107c10 */ /* 0x000fca000ff1e0ff */
[----:B------:R-:W-:Y:S01]  /*6310*/  IMAD.X R15, RZ, RZ, R12, P0 ;  /* 0x000000ffff0f7224 */ /* 0x000fe200000e060c */
[----:B-1----:R-:W-:Y:S01]  /*6320*/  IADD3 R21, P0, PT, R19, UR7, RZ ;  /* 0x0000000713157c10 */ /* 0x002fe2000ff1e0ff */
        /* <DEDUP_REMOVED lines=10> */
[----:B------:R-:W-:-:S04]  /*63d0*/  IMAD.WIDE.U32 R30, R21, UR4, RZ ;  /* 0x00000004151e7c25 */ /* 0x000fc8000f8e00ff */
[----:B------:R-:W-:Y:S01]  /*63e0*/  IMAD.WIDE.U32.X R28, R15, UR11, R28, P0 ;  /* 0x0000000b0f1c7c25 */ /* 0x000fe200080e041c */
[----:B------:R-:W-:-:S03]  /*63f0*/  IADD3 RZ, P0, PT, R31, R26, RZ ;  /* 0x0000001a1fff7210 */ /* 0x000fc60007f1e0ff */
[----:B------:R-:W-:-:S04]  /*6400*/  IMAD.MOV.U32 R24, RZ, RZ, R27 ;  /* 0x000000ffff187224 */ /* 0x000fc800078e001b */
        /* <DEDUP_REMOVED lines=19> */
[----:B-1----:R-:W-:Y:S01]  /*6540*/  VIADD R24, R24, 0xffffffe ;  /* 0x0ffffffe18187836 */ /* 0x002fe20000000000 */
[----:B------:R-:W-:-:S05]  /*6550*/  IABS R16, R4 ;  /* 0x0000000400107213 */ /* 0x000fca0000000000 */
[----:B------:R-:W1:Y:S08]  /*6560*/  F2I.FTZ.U32.TRUNC.NTZ R25, R24 ;  /* 0x0000001800197305 */ /* 0x000e70000021f000 */
[----:B------:R-:W2:Y:S01]  /*6570*/  I2F.RP R26, R16 ;  /* 0x00000010001a7306 */ /* 0x000ea20000209400 */
[----:B-1----:R-:W-:Y:S02]  /*6580*/  IMAD.MOV R15, RZ, RZ, -R25 ;  /* 0x000000ffff0f7224 */ /* 0x002fe400078e0a19 */
[----:B------:R-:W-:-:S02]  /*6590*/  IMAD.MOV.U32 R24, RZ, RZ, RZ ;  /* 0x000000ffff187224 */ /* 0x000fc400078e00ff */
[----:B------:R-:W-:-:S04]  /*65a0*/  IMAD R15, R15, R18, RZ ;  /* 0x000000120f0f7224 */ /* 0x000fc800078e02ff */
[----:B------:R-:W-:Y:S02]  /*65b0*/  IMAD.HI.U32 R15, R25, R15, R24 ;  /* 0x0000000f190f7227 */ /* 0x000fe400078e0018 */
[----:B--2---:R-:W1:Y:S04]  /*65c0*/  MUFU.RCP R24, R26 ;  /* 0x0000001a00187308 */ /* 0x004e680000001000 */
[----:B------:R-:W-:-:S04]  /*65d0*/  IMAD.HI.U32 R15, R15, R13, RZ ;  /* 0x0000000d0f0f7227 */ /* 0x000fc800078e00ff */
[----:B------:R-:W-:Y:S01]  /*65e0*/  IMAD R21, R15, R12, R13 ;  /* 0x0000000c0f157224 */ /* 0x000fe200078e020d */
[----:B------:R-:W-:-:S04]  /*65f0*/  IABS R13, R19 ;  /* 0x00000013000d7213 */ /* 0x000fc80000000000 */
[----:B------:R-:W-:Y:S01]  /*6600*/  ISETP.GT.U32.AND P0, PT, R18, R21, PT ;  /* 0x000000151200720c */ /* 0x000fe20003f04070 */
[----:B-1----:R-:W-:-:S04]  /*6610*/  VIADD R24, R24, 0xffffffe ;  /* 0x0ffffffe18187836 */ /* 0x002fc80000000000 */
[----:B------:R-:W1:Y:S08]  /*6620*/  F2I.FTZ.U32.TRUNC.NTZ R25, R24 ;  /* 0x0000001800197305 */ /* 0x000e70000021f000 */
[----:B------:R-:W-:Y:S02]  /*6630*/  @!P0 IMAD.IADD R21, R21, 0x1, -R18 ;  /* 0x0000000115158824 */ /* 0x000fe400078e0a12 */
[----:B-1----:R-:W-:-:S02]  /*6640*/  IMAD.MOV R12, RZ, RZ, -R25 ;  /* 0x000000ffff0c7224 */ /* 0x002fc400078e0a19 */
        /* <DEDUP_REMOVED lines=21> */
[----:B------:R-:W-:-:S05]  /*67a0*/  @!P0 LOP3.LUT R13, RZ, UR26, RZ, 0x33, !PT ;  /* 0x0000001aff0d8c12 */ /* 0x000fca000f8e33ff */
[----:B------:R-:W-:-:S05]  /*67b0*/  IMAD.IADD R13, R19, 0x1, -R13 ;  /* 0x00000001130d7824 */ /* 0x000fca00078e0a0d */
[CC--:B------:R-:W-:Y:S01]  /*67c0*/  SEL R12, R13.reuse, R18.reuse, !P6 ;  /* 0x000000120d0c7207 */ /* 0x0c0fe20007000000 */
[----:B------:R-:W-:-:S03]  /*67d0*/  IMAD R18, R13, R18, RZ ;  /* 0x000000120d127224 */ /* 0x000fc600078e02ff */
[----:B------:R-:W-:Y:S02]  /*67e0*/  SHF.R.S32.HI R13, RZ, 0x1f, R12 ;  /* 0x0000001fff0d7819 */ /* 0x000fe4000001140c */
[----:B------:R-:W-:Y:S02]  /*67f0*/  SHF.R.S32.HI R15, RZ, 0x1f, R18 ;  /* 0x0000001fff0f7819 */ /* 0x000fe40000011412 */
.L_x_73:
[----:B------:R-:W-:Y:S05]  /*6800*/  BSYNC.RECONVERGENT B0 ;  /* 0x0000000000007941 */ /* 0x000fea0003800200 */
.L_x_72:
[----:B------:R-:W2:Y:S01]  /*6810*/  SHFL.UP PT, R19, R18, 0x1, RZ ;  /* 0x0420000012137989 */ /* 0x000ea200000e00ff */
[----:B------:R-:W-:Y:S02]  /*6820*/  R2UR UR41, R10 ;  /* 0x000000000a2972ca */ /* 0x000fe400000e0000 */
[----:B------:R-:W-:Y:S01]  /*6830*/  R2UR UR40, R14 ;  /* 0x000000000e2872ca */ /* 0x000fe200000e0000 */
[----:B------:R-:W3:Y:S01]  /*6840*/  SHFL.UP PT, R16, R15, 0x1, RZ ;  /* 0x042000000f107989 */ /* 0x000ee200000e00ff */
[----:B--2---:R-:W-:Y:S02]  /*6850*/  SEL R19, R19, RZ, P5 ;  /* 0x000000ff13137207 */ /* 0x004fe40002800000 */
[----:B---3--:R-:W-:Y:S02]  /*6860*/  SEL R16, R16, RZ, P5 ;  /* 0x000000ff10107207 */ /* 0x008fe40002800000 */
[----:B------:R-:W-:-:S05]  /*6870*/  IADD3 R19, P0, PT, R19, R18, RZ ;  /* 0x0000001213137210 */ /* 0x000fca0007f1e0ff */
[----:B------:R-:W-:Y:S01]  /*6880*/  IMAD.X R16, R16, 0x1, R15, P0 ;  /* 0x0000000110107824 */ /* 0x000fe200000e060f */
[----:B-1----:R-:W1:Y:S04]  /*6890*/  SHFL.UP PT, R20, R19, 0x2, RZ ;  /* 0x0440000013147989 */ /* 0x002e6800000e00ff */
        /* <DEDUP_REMOVED lines=16> */
[----:B------:R-:W-:Y:S02]  /*69a0*/  IMAD.X R20, R19, 0x1, R22, P0 ;  /* 0x0000000113147824 */ /* 0x000fe400000e0616 */
[----:B------:R-:W1:Y:S04]  /*69b0*/  SHFL.UP PT, R19, R24, 0x10, RZ ;  /* 0x0600000018137989 */ /* 0x000e6800000e00ff */
[----:B------:R-:W2:Y:S01]  /*69c0*/  SHFL.UP PT, R21, R20, 0x10, RZ ;  /* 0x0600000014157989 */ /* 0x000ea200000e00ff */
[----:B-1----:R-:W-:Y:S02]  /*69d0*/  SEL R19, R19, RZ, P3 ;  /* 0x000000ff13137207 */ /* 0x002fe40001800000 */
[----:B--2---:R-:W-:Y:S02]  /*69e0*/  SEL R21, R21, RZ, P3 ;  /* 0x000000ff15157207 */ /* 0x004fe40001800000 */
[----:B------:R-:W-:-:S05]  /*69f0*/  IADD3 R19, P0, PT, R19, R24, RZ ;  /* 0x0000001813137210 */ /* 0x000fca0007f1e0ff */
        /* <DEDUP_REMOVED lines=8> */
[----:B------:R-:W-:Y:S05]  /*6a80*/  @!P0 BRA `(.L_x_74) ;  /* 0xfffffff400cc8947 */ /* 0x000fea000383ffff */
.L_x_71:
        /* <DEDUP_REMOVED lines=9> */
[----:B------:R-:W-:-:S03]  /*6b20*/  IADD3 R10, P1, P0, R19, UR41, -R18 ;  /* 0x00000029130a7c10 */ /* 0x000fc6000f83e812 */
[----:B------:R-:W-:Y:S01]  /*6b30*/  SHFL.IDX PT, R18, R18, R25, 0x1f ;  /* 0x00001f1912127589 */ /* 0x000fe200000e0000 */
[----:B------:R-:W-:-:S03]  /*6b40*/  IADD3.X R14, PT, PT, R16, UR40, ~R15, P1, P0 ;  /* 0x00000028100e7c10 */ /* 0x000fc60008fe0c0f */
[----:B------:R-:W2:Y:S04]  /*6b50*/  SHFL.IDX PT, R10, R10, R25, 0x1f ;  /* 0x00001f190a0a7589 */ /* 0x000ea800000e0000 */
[----:B------:R-:W3:Y:S04]  /*6b60*/  SHFL.IDX PT, R14, R14, R25, 0x1f ;  /* 0x00001f190e0e7589 */ /* 0x000ee800000e0000 */
[----:B------:R1:W4:Y:S04]  /*6b70*/  SHFL.IDX PT, R15, R15, R25, 0x1f ;  /* 0x00001f190f0f7589 */ /* 0x00032800000e0000 */
[----:B------:R1:W1:Y:S04]  /*6b80*/  SHFL.IDX PT, R13, R13, R25, 0x1f ;  /* 0x00001f190d0d7589 */ /* 0x00026800000e0000 */
[----:B------:R1:W1:Y:S01]  /*6b90*/  SHFL.IDX PT, R12, R12, R25, 0x1f ;  /* 0x00001f190c0c7589 */ /* 0x00026200000e0000 */
[----:B--2---:R-:W-:-:S02]  /*6ba0*/  R2UR UR41, R10 ;  /* 0x000000000a2972ca */ /* 0x004fc400000e0000 */
[----:B---3--:R-:W-:Y:S01]  /*6bb0*/  R2UR UR40, R14 ;  /* 0x000000000e2872ca */ /* 0x008fe200000e0000 */
[----:B------:R-:W-:-:S14]  /*6bc0*/  IMAD.MOV.U32 R14, RZ, RZ, R18 ;  /* 0x000000ffff0e7224 */ /* 0x000fdc00078e0012 */
.L_x_68:
[----:B------:R-:W2:Y:S01]  /*6bd0*/  LDCU UR4, c[0x0][0xbe8] ;  /* 0x00017d00ff0477ac */ /* 0x000ea20008000800 */
[----:B------:R-:W-:Y:S01]  /*6be0*/  IMAD.MOV.U32 R18, RZ, RZ, -0x1 ;  /* 0xffffffffff127424 */ /* 0x000fe200078e00ff */
[----:B------:R-:W-:Y:S02]  /*6bf0*/  MOV R10, 0xffffffff ;  /* 0xffffffff000a7802 */ /* 0x000fe40000000f00 */
[----:B--2---:R-:W-:-:S13]  /*6c00*/  ISETP.GE.AND P0, PT, R21, UR4, PT ;  /* 0x0000000415007c0c */ /* 0x004fda000bf06270 */
[----:B------:R-:W-:Y:S05]  /*6c10*/  @P0 BRA `(.L_x_67) ;  /* 0x0000000000f00947 */ /* 0x000fea0003800000 */
[----:B------:R-:W2:Y:S01]  /*6c20*/  LDCU UR9, c[0x0][0xb98] ;  /* 0x00017300ff0977ac */ /* 0x000ea20008000800 */
[----:B------:R-:W1:Y:S01]  /*6c30*/  LDCU UR7, c[0x0][0xb88] ;  /* 0x00017100ff0777ac */ /* 0x000e620008000800 */
[----:B------:R-:W3:Y:S01]  /*6c40*/  LDCU UR5, c[0x0][0xbdc] ;  /* 0x00017b80ff0577ac */ /* 0x000ee20008000800 */
[----:B------:R-:W-:-:S04]  /*6c50*/  UIADD3 UR11, UP0, UPT, -UR41, UR24, URZ ;  /* 0x00000018290b7290 */ /* 0x000fc8000ff1e1ff */
[----:B------:R-:W-:-:S04]  /*6c60*/  UIADD3.X UR10, UPT, UPT, ~UR40, UR17, URZ, UP0, !UPT ;  /* 0x00000011280a7290 */ /* 0x000fc800087fe5ff */
[----:B--2---:R-:W-:Y:S01]  /*6c70*/  USHF.R.U32.HI UR8, URZ, UR9, UR10 ;  /* 0x00000009ff087299 */ /* 0x004fe2000801160a */
[--C-:B-1----:R-:W-:Y:S01]  /*6c80*/  SHF.R.U32.HI R3, RZ, UR7, R13.reuse ;  /* 0x00000007ff037c19 */ /* 0x102fe2000801160d */
[----:B------:R-:W-:Y:S01]  /*6c90*/  USHF.R.U64 UR11, UR11, UR9, UR10 ;  /* 0x000000090b0b7299 */ /* 0x000fe2000800120a */
[----:B------:R-:W-:Y:S01]  /*6ca0*/  SHF.R.U64 R16, R12, UR7, R13 ;  /* 0x000000070c107c19 */ /* 0x000fe2000800120d */
[----:B------:R-:W-:Y:S02]  /*6cb0*/  USHF.R.U32.HI UR6, URZ, UR7, UR8 ;  /* 0x00000007ff067299 */ /* 0x000fe40008011608 */
[----:B------:R-:W-:Y:S02]  /*6cc0*/  USHF.R.U64 UR8, UR11, UR7, UR8 ;  /* 0x000000070b087299 */ /* 0x000fe40008001208 */
[----:B---3--:R-:W-:Y:S02]  /*6cd0*/  USHF.R.U32.HI UR4, URZ, UR5, UR6 ;  /* 0x00000005ff047299 */ /* 0x008fe40008011606 */
[----:B------:R-:W-:-:S04]  /*6ce0*/  USHF.R.U64 UR5, UR8, UR5, UR6 ;  /* 0x0000000508057299 */ /* 0x000fc80008001206 */
[----:B------:R-:W-:-:S04]  /*6cf0*/  LOP3.LUT R2, R3, UR4, RZ, 0xfc, !PT ;  /* 0x0000000403027c12 */ /* 0x000fc8000f8efcff */
[----:B------:R-:W-:-:S13]  /*6d00*/  ISETP.NE.U32.AND P0, PT, R2, RZ, PT ;  /* 0x000000ff0200720c */ /* 0x000fda0003f05070 */
[----:B------:R-:W-:Y:S05]  /*6d10*/  @P0 BRA `(.L_x_75) ;  /* 0x0000000000540947 */ /* 0x000fea0003800000 */
[----:B------:R-:W1:Y:S01]  /*6d20*/  I2F.U32.RP R18, R16 ;  /* 0x0000001000127306 */ /* 0x000e620000209000 */
[----:B------:R-:W-:-:S07]  /*6d30*/  ISETP.NE.U32.AND P1, PT, R16, RZ, PT ;  /* 0x000000ff1000720c */ /* 0x000fce0003f25070 */
[----:B-1----:R-:W1:Y:S02]  /*6d40*/  MUFU.RCP R10, R18 ;  /* 0x00000012000a7308 */ /* 0x002e640000001000 */
[----:B-1----:R-:W-:-:S06]  /*6d50*/  IADD3 R10, PT, PT, R10, 0xffffffe, RZ ;  /* 0x0ffffffe0a0a7810 */ /* 0x002fcc0007ffe0ff */
[----:B------:R1:W2:Y:S02]  /*6d60*/  F2I.FTZ.U32.TRUNC.NTZ R11, R10 ;  /* 0x0000000a000b7305 */ /* 0x0002a4000021f000 */
[----:B-1----:R-:W-:Y:S02]  /*6d70*/  HFMA2 R10, -RZ, RZ, 0, 0 ;  /* 0x00000000ff0a7431 */ /* 0x002fe400000001ff */
[----:B--2---:R-:W-:-:S04]  /*6d80*/  IMAD.MOV R2, RZ, RZ, -R11 ;  /* 0x000000ffff027224 */ /* 0x004fc800078e0a0b */
[----:B------:R-:W-:-:S04]  /*6d90*/  IMAD R2, R2, R16, RZ ;  /* 0x0000001002027224 */ /* 0x000fc800078e02ff */
[----:B------:R-:W-:-:S06]  /*6da0*/  IMAD.HI.U32 R2, R11, R2, R10 ;  /* 0x000000020b027227 */ /* 0x000fcc00078e000a */
[----:B------:R-:W-:-:S04]  /*6db0*/  IMAD.HI.U32 R20, R2, UR5, RZ ;  /* 0x0000000502147c27 */ /* 0x000fc8000f8e00ff */
[----:B------:R-:W-:-:S04]  /*6dc0*/  IMAD.MOV R3, RZ, RZ, -R20 ;  /* 0x000000ffff037224 */ /* 0x000fc800078e0a14 */
[----:B------:R-:W-:-:S05]  /*6dd0*/  IMAD R3, R16, R3, UR5 ;  /* 0x0000000510037e24 */ /* 0x000fca000f8e0203 */
[----:B------:R-:W-:-:S13]  /*6de0*/  ISETP.GE.U32.AND P0, PT, R3, R16, PT ;  /* 0x000000100300720c */ /* 0x000fda0003f06070 */
[----:B------:R-:W-:Y:S01]  /*6df0*/  @P0 IADD3 R3, PT, PT, R3, -R16, RZ ;  /* 0x8000001003030210 */ /* 0x000fe20007ffe0ff */
[----:B------:R-:W-:-:S03]  /*6e00*/  @P0 VIADD R20, R20, 0x1 ;  /* 0x0000000114140836 */ /* 0x000fc60000000000 */
[----:B------:R-:W-:-:S13]  /*6e10*/  ISETP.GE.U32.AND P2, PT, R3, R16, PT ;  /* 0x000000100300720c */ /* 0x000fda0003f46070 */
[----:B------:R-:W-:Y:S02]  /*6e20*/  @P2 IADD3 R20, PT, PT, R20, 0x1, RZ ;  /* 0x0000000114142810 */ /* 0x000fe40007ffe0ff */
[----:B------:R-:W-:-:S04]  /*6e30*/  @!P1 LOP3.LUT R20, RZ, R16, RZ, 0x33, !PT ;  /* 0x00000010ff149212 */ /* 0x000fc800078e33ff */
[----:B------:R-:W-:-:S05]  /*6e40*/  IADD3 R19, PT, PT, -R20, RZ, RZ ;  /* 0x000000ff14137210 */ /* 0x000fca0007ffe1ff */
[----:B------:R-:W-:Y:S01]  /*6e50*/  IMAD R19, R16, R19, UR5 ;  /* 0x0000000510137e24 */ /* 0x000fe2000f8e0213 */
[----:B------:R-:W-:Y:S06]  /*6e60*/  BRA `(.L_x_76) ;  /* 0x0000000000187947 */ /* 0x000fec0003800000 */
.L_x_75:
[----:B------:R-:W-:Y:S01]  /*6e70*/  IMAD.U32 R19, RZ, RZ, UR5 ;  /* 0x00000005ff137e24 */ /* 0x000fe2000f8e00ff */
[----:B------:R-:W-:Y:S02]  /*6e80*/  MOV R18, UR4 ;  /* 0x0000000400127c02 */ /* 0x000fe40008000f00 */
[----:B------:R-:W-:Y:S02]  /*6e90*/  MOV R2, 0x6eb0 ;  /* 0x00006eb000027802 */ /* 0x000fe40000000f00 */
[----:B----45:R-:W-:Y:S05]  /*6ea0*/  CALL.REL.NOINC `(.L_x_77) ;  /* 0x000000c800387944 */ /* 0x030fea0003c00000 */
[----:B------:R-:W-:-:S05]  /*6eb0*/  IADD3 R19, PT, PT, -R20, RZ, RZ ;  /* 0x000000ff14137210 */ /* 0x000fca0007ffe1ff */
[----:B------:R-:W-:-:S07]  /*6ec0*/  IMAD R19, R16, R19, UR5 ;  /* 0x0000000510137e24 */ /* 0x000fce000f8e0213 */
.L_x_76:
[----:B------:R-:W1:Y:S01]  /*6ed0*/  LDC R11, c[0x0][0xbdc] ;  /* 0x0002f700ff0b7b82 */ /* 0x000e620000000800 */
[----:B------:R-:W-:Y:S01]  /*6ee0*/  ULOP3.LUT UR8, UR8, UR12, URZ, 0xc0, !UPT ;  /* 0x0000000c08087292 */ /* 0x000fe2000f8ec0ff */
[----:B------:R-:W-:Y:S01]  /*6ef0*/  PLOP3.LUT P1, PT, PT, PT, PT, 0x8, 0x80 ;  /* 0x000000000080781c */ /* 0x000fe20003f2e170 */
[----:B------:R-:W-:-:S05]  /*6f00*/  ULOP3.LUT UR11, UR19, UR11, URZ, 0xc0, !UPT ;  /* 0x0000000b130b7292 */ /* 0x000fca000f8ec0ff */
[----:B------:R-:W2:Y:S08]  /*6f10*/  LDC R2, c[0x0][0xb80] ;  /* 0x0002e000ff027b82 */ /* 0x000eb00000000800 */
[----:B------:R-:W3:Y:S08]  /*6f20*/  LDC R3, c[0x0][0xb90] ;  /* 0x0002e400ff037b82 */ /* 0x000ef00000000800 */
[----:B------:R-:W4:Y:S01]  /*6f30*/  LDC R10, c[0x0][0xbe0] ;  /* 0x0002f800ff0a7b82 */ /* 0x000f220000000800 */
[----:B-1----:R-:W-:-:S05]  /*6f40*/  SHF.L.U32 R11, R20, R11, RZ ;  /* 0x0000000b140b7219 */ /* 0x002fca00000006ff */
[----:B------:R-:W-:Y:S01]  /*6f50*/  VIADD R16, R11, UR8 ;  /* 0x000000080b107c36 */ /* 0x000fe20008000000 */
[----:B------:R-:W-:Y:S01]  /*6f60*/  P2R R11, PR, RZ, 0x2 ;  /* 0x00000002ff0b7803 */ /* 0x000fe20000000000 */
[----:B--2---:R-:W-:Y:S02]  /*6f70*/  IMAD R19, R19, R2, UR11 ;  /* 0x0000000b13137e24 */ /* 0x004fe4000f8e0202 */
[----:B---3--:R-:W-:Y:S02]  /*6f80*/  IMAD R16, R16, R3, UR32 ;  /* 0x0000002010107e24 */ /* 0x008fe4000f8e0203 */
[----:B------:R-:W-:Y:S01]  /*6f90*/  IMAD.MOV.U32 R3, RZ, RZ, 0x1 ;  /* 0x00000001ff037424 */ /* 0x000fe200078e00ff */
[----:B----4-:R-:W-:Y:S01]  /*6fa0*/  ISETP.NE.AND P0, PT, R10, 0x1, PT ;  /* 0x000000010a00780c */ /* 0x010fe20003f05270 */
[----:B------:R-:W-:-:S03]  /*6fb0*/  IMAD.MOV.U32 R10, RZ, RZ, R21 ;  /* 0x000000ffff0a7224 */ /* 0x000fc600078e0015 */
[----:B------:R-:W-:Y:S02]  /*6fc0*/  SEL R2, R16, R19, !P0 ;  /* 0x0000001310027207 */ /* 0x000fe40004000000 */
[----:B------:R-:W-:Y:S02]  /*6fd0*/  SEL R18, R19, R16, !P0 ;  /* 0x0000001013127207 */ /* 0x000fe40004000000 */
.L_x_67:
[----:B------:R-:W-:-:S09]  /*6fe0*/  UISETP.NE.AND UP0, UPT, UR37, 0x1, UPT ;  /* 0x000000012500788c */ /* 0x000fd2000bf05270 */
[----:B------:R-:W-:Y:S05]  /*6ff0*/  BRA.U !UP0, `(.L_x_78) ;  /* 0x0000000108047547 */ /* 0x000fea000b800000 */
[----:B------:R-:W-:Y:S05]  /*7000*/  BPT.TRAP 0x1 ;  /* 0x000000040000795c */ /* 0x000fea0000300000 */
.L_x_78:
[----:B------:R-:W2:Y:S01]  /*7010*/  S2UR UR4, SR_CgaCtaId ;  /* 0x00000000000479c3 */ /* 0x000ea20000008800 */
[----:B------:R-:W-:Y:S01]  /*7020*/  UMOV UR5, 0x400 ;  /* 0x0000040000057882 */ /* 0x000fe20000000000 */
[----:B------:R-:W-:Y:S01]  /*7030*/  SHF.L.U32 R16, R0, 0x1f, RZ ;  /* 0x0000001f00107819 */ /* 0x000fe200000006ff */
[----:B------:R-:W-:Y:S01]  /*7040*/  VIADD R19, R9, 0x1 ;  /* 0x0000000109137836 */ /* 0x000fe20000000000 */
[----:B------:R-:W-:Y:S01]  /*7050*/  ISETP.NE.AND P1, PT, R17, R10, PT ;  /* 0x0000000a1100720c */ /* 0x000fe20003f25270 */
[----:B--2---:R-:W-:-:S04]  /*7060*/  ULEA UR4, UR4, UR5, 0x18 ;  /* 0x0000000504047291 */ /* 0x004fc8000f8ec0ff */
[----:B------:R-:W-:-:S09]  /*7070*/  ULEA UR4, UR20, UR4, 0x3 ;  /* 0x0000000414047291 */ /* 0x000fd2000f8e18ff */
[----:B------:R-:W2:Y:S02]  /*7080*/  SYNCS.PHASECHK.TRANS64.TRYWAIT P0, [UR4+0x180], R16 ;  /* 0x00018010ff0075a7 */ /* 0x000ea40008001104 */
[----:B--2---:R-:W-:Y:S05]  /*7090*/  @!P0 BRA `(.L_x_79) ;  /* 0x000000b400ac8947 */ /* 0x004fea0003800000 */
.L_x_284:
[----:B------:R-:W-:Y:S01]  /*70a0*/  ELECT P0, URZ, PT ;  /* 0x0000000000ff782f */ /* 0x000fe20003800000 */
[----:B------:R-:W-:Y:S01]  /*70b0*/  @!P1 IMAD.MOV R19, RZ, RZ, R9 ;  /* 0x000000ffff139224 */ /* 0x000fe200078e0209 */
[----:B------:R-:W-:Y:S01]  /*70c0*/  BSSY.RECONVERGENT B0, `(.L_x_80) ;  /* 0x0000017000007945 */ /* 0x000fe20003800200 */
[----:B------:R-:W-:-:S03]  /*70d0*/  ISETP.NE.AND P2, PT, R11, RZ, PT ;  /* 0x000000ff0b00720c */ /* 0x000fc60003f45270 */
[----:B------:R-:W-:-:S07]  /*70e0*/  PRMT R9, R19, 0x7610, R9 ;  /* 0x0000761013097816 */ /* 0x000fce0000000009 */
[----:B------:R-:W-:Y:S05]  /*70f0*/  @!P0 BRA `(.L_x_81) ;  /* 0x00000000004c8947 */ /* 0x000fea0003800000 */
[----:B------:R-:W-:Y:S01]  /*7100*/  PLOP3.LUT P0, PT, P1, P2, PT, 0x20, 0x2 ;  /* 0x000000000002781c */ /* 0x000fe20000f04470 */
[----:B------:R-:W-:Y:S01]  /*7110*/  UIMAD UR5, UR20, 0x14, UR36 ;  /* 0x00000014140578a4 */ /* 0x000fe2000f8e0224 */
[----:B------:R-:W-:Y:S02]  /*7120*/  SEL R11, R9, RZ, !P2 ;  /* 0x000000ff090b7207 */ /* 0x000fe40005000000 */
[----:B--2---:R-:W-:-:S04]  /*7130*/  SEL R16, RZ, 0x1, !P0 ;  /* 0x00000001ff107807 */ /* 0x004fc80004000000 */
[----:B------:R-:W-:Y:S02]  /*7140*/  PRMT R11, R16, 0x5410, R11 ;  /* 0x00005410100b7816 */ /* 0x000fe4000000000b */
[----:B------:R2:W-:Y:S04]  /*7150*/  STS [UR5], R2 ;  /* 0x00000002ff007988 */ /* 0x0005e80008000805 */
[----:B------:R2:W-:Y:S04]  /*7160*/  STS [UR5+0x4], R18 ;  /* 0x00000412ff007988 */ /* 0x0005e80008000805 */
[----:B------:R2:W-:Y:S04]  /*7170*/  STS [UR5+0xc], R3 ;  /* 0x00000c03ff007988 */ /* 0x0005e80008000805 */
[----:B------:R2:W-:Y:S04]  /*7180*/  STS [UR5+0x10], R11 ;  /* 0x0000100bff007988 */ /* 0x0005e80008000805 */
[----:B------:R2:W-:Y:S01]  /*7190*/  STS [UR5+0x8], R10 ;  /* 0x0000080aff007988 */ /* 0x0005e20008000805 */
[----:B------:R-:W-:Y:S01]  /*71a0*/  @!PT LDS RZ, [RZ] ;  /* 0x00000000fffff984 */ /* 0x000fe20000000800 */
[----:B------:R-:W-:Y:S01]  /*71b0*/  @!PT LDS RZ, [RZ] ;  /* 0x00000000fffff984 */ /* 0x000fe20000000800 */
[----:B------:R-:W-:Y:S01]  /*71c0*/  @!PT LDS RZ, [RZ] ;  /* 0x00000000fffff984 */ /* 0x000fe20000000800 */
[----:B------:R-:W-:Y:S01]  /*71d0*/  @!PT LDS RZ, [RZ] ;  /* 0x00000000fffff984 */ /* 0x000fe20000000800 */
[----:B------:R3:W-:Y:S06]  /*71e0*/  MEMBAR.ALL.CTA ;  /* 0x0000000000007992 */ /* 0x0007ec0000008000 */
[----:B---3--:R-:W3:Y:S01]  /*71f0*/  FENCE.VIEW.ASYNC.S ;  /* 0x00000000000073c6 */ /* 0x008ee20000000000 */
[----:B------:R-:W-:Y:S05]  /*7200*/  BRA.U !UP0, `(.L_x_82) ;  /* 0x0000000108047547 */ /* 0x000fea000b800000 */
[----:B------:R-:W-:Y:S05]  /*7210*/  BPT.TRAP 0x1 ;  /* 0x000000040000795c */ /* 0x000fea0000300000 */
.L_x_82:
[----:B---3--:R-:W-:Y:S01]  /*7220*/  SYNCS.ARRIVE.TRANS64.A1T0 RZ, [UR4+0x140], RZ ;  /* 0x000140ffffff79a7 */ /* 0x008fe20008100004 */
.L_x_81:
[----:B------:R-:W-:Y:S05]  /*7230*/  BSYNC.RECONVERGENT B0 ;  /* 0x0000000000007941 */ /* 0x000fea0003800200 */
.L_x_80:
[----:B------:R-:W-:Y:S01]  /*7240*/  UIADD3 UR20, UPT, UPT, UR20, 0x1, URZ ;  /* 0x0000000114147890 */ /* 0x000fe2000fffe0ff */
[----:B--2---:R-:W-:-:S03]  /*7250*/  MOV R17, R10 ;  /* 0x0000000a00117202 */ /* 0x004fc60000000f00 */
[----:B------:R-:W-:-:S04]  /*7260*/  UISETP.NE.AND UP0, UPT, UR20, 0x8, UPT ;  /* 0x000000081400788c */ /* 0x000fc8000bf05270 */
[----:B------:R-:W-:Y:S02]  /*7270*/  USEL UR4, URZ, 0x1, UP0 ;  /* 0x00000001ff047887 */ /* 0x000fe40008000000 */
[----:B------:R-:W-:-:S04]  /*7280*/  USEL UR20, UR20, URZ, UP0 ;  /* 0x000000ff14147287 */ /* 0x000fc80008000000 */
[----:B------:R-:W-:Y:S01]  /*7290*/  LOP3.LUT R0, R0, UR4, RZ, 0x3c, !PT ;  /* 0x0000000400007c12 */ /* 0x000fe2000f8e3cff */
[----:B------:R-:W-:Y:S07]  /*72a0*/  @!P2 BRA `(.L_x_83) ;  /* 0xffffffe40008a947 */ /* 0x000fee000383ffff */
[----:B------:R-:W-:Y:S01]  /*72b0*/  HFMA2 R9, -RZ, RZ, 0, 0 ;  /* 0x00000000ff097431 */ /* 0x000fe200000001ff */
[----:B------:R-:W-:Y:S02]  /*72c0*/  PRMT R11, RZ, 0x7610, R11 ;  /* 0x00007610ff0b7816 */ /* 0x000fe4000000000b */
.L_x_99:
[----:B--2---:R-:W2:Y:S01]  /*72d0*/  LDC.64 R2, c[0x0][0xbd0] ;  /* 0x0002f400ff027b82 */ /* 0x004ea20000000a00 */
[----:B------:R-:W-:Y:S01]  /*72e0*/  UIADD3 UR24, UP0, UPT, UR24, UR30, URZ ;  /* 0x0000001e18187290 */ /* 0x000fe2000ff1e0ff */
[----:B------:R-:W-:Y:S01]  /*72f0*/  ISETP.NE.AND P1, PT, RZ, UR16, PT ;  /* 0x00000010ff007c0c */ /* 0x000fe2000bf25270 */
[----:B------:R-:W-:Y:S01]  /*7300*/  IMAD.MOV.U32 R23, RZ, RZ, RZ ;  /* 0x000000ffff177224 */ /* 0x000fe200078e00ff */
[----:B------:R-:W-:Y:S01]  /*7310*/  PLOP3.LUT P2, PT, PT, PT, PT, 0x80, 0x8 ;  /* 0x000000000008781c */ /* 0x000fe20003f4f070 */
[----:B------:R-:W-:Y:S01]  /*7320*/  UIADD3.X UR17, UPT, UPT, UR17, UR25, URZ, UP0, !UPT ;  /* 0x0000001911117290 */ /* 0x000fe200087fe4ff */
[----:B------:R-:W-:Y:S02]  /*7330*/  IMAD.MOV.U32 R22, RZ, RZ, -0x1 ;  /* 0xffffffffff167424 */ /* 0x000fe400078e00ff */
[----:B------:R-:W-:Y:S01]  /*7340*/  P2R R24, PR, RZ, 0x4 ;  /* 0x00000004ff187803 */ /* 0x000fe20000000000 */
[----:B------:R-:W-:Y:S01]  /*7350*/  IMAD.MOV.U32 R16, RZ, RZ, -0x1 ;  /* 0xffffffffff107424 */ /* 0x000fe200078e00ff */
[----:B--2---:R-:W-:Y:S01]  /*7360*/  ISETP.LE.U32.AND P0, PT, R2, UR24, PT ;  /* 0x0000001802007c0c */ /* 0x004fe2000bf03070 */
[----:B------:R-:W-:-:S05]  /*7370*/  IMAD.U32 R2, RZ, RZ, UR17 ;  /* 0x00000011ff027e24 */ /* 0x000fca000f8e00ff */
[----:B------:R-:W-:Y:S01]  /*7380*/  ISETP.GE.U32.AND.EX P0, PT, R2, R3, PT, P0 ;  /* 0x000000030200720c */ /* 0x000fe20003f06100 */
[----:B------:R-:W-:-:S12]  /*7390*/  IMAD.MOV.U32 R3, RZ, RZ, -0x1 ;  /* 0xffffffffff037424 */ /* 0x000fd800078e00ff */
[----:B------:R-:W-:Y:S05]  /*73a0*/  @P0 BRA P1, `(.L_x_84) ;  /* 0x0000001800080947 */ /* 0x000fea0000800000 */
[----:B------:R-:W-:Y:S01]  /*73b0*/  IADD3 R3, P1, PT, R14, UR41, RZ ;  /* 0x000000290e037c10 */ /* 0x000fe2000ff3e0ff */
[----:B------:R-:W-:-:S03]  /*73c0*/  IMAD.U32 R2, RZ, RZ, UR17 ;  /* 0x00000011ff027e24 */ /* 0x000fc6000f8e00ff */
[----:B------:R-:W-:Y:S02]  /*73d0*/  ISETP.LE.U32.AND P0, PT, R3, UR24, PT ;  /* 0x0000001803007c0c */ /* 0x000fe4000bf03070 */
[----:B----4-:R-:W-:-:S04]  /*73e0*/  IADD3.X R3, PT, PT, R15, UR40, RZ, P1, !PT ;  /* 0x000000280f037c10 */ /* 0x010fc80008ffe4ff */
[----:B------:R-:W-:-:S13]  /*73f0*/  ISETP.GE.U32.AND.EX P0, PT, R2, R3, PT, P0 ;  /* 0x000000030200720c */ /* 0x000fda0003f06100 */
[----:B------:R-:W-:Y:S05]  /*7400*/  @!P0 BRA `(.L_x_85) ;  /* 0x0000001000e88947 */ /* 0x000fea0003800000 */
[----:B------:R-:W2:Y:S01]  /*7410*/  LDCU UR21, c[0x0][0xbe8] ;  /* 0x00017d00ff1577ac */ /* 0x000ea20008000800 */
[----:B------:R-:W-:Y:S01]  /*7420*/  IMAD.IADD R21, R8, 0x1, R21 ;  /* 0x0000000108157824 */ /* 0x000fe200078e0215 */
[----:B-----5:R-:W-:Y:S01]  /*7430*/  MOV R16, R6 ;  /* 0x0000000600107202 */ /* 0x020fe20000000f00 */
[----:B------:R-:W-:Y:S02]  /*7440*/  IMAD.MOV.U32 R15, RZ, RZ, R7 ;  /* 0x000000ffff0f7224 */ /* 0x000fe400078e0007 */
[----:B------:R-:W-:-:S05]  /*7450*/  VIADD R2, R21, 0x20 ;  /* 0x0000002015027836 */ /* 0x000fca0000000000 */
[----:B--2---:R-:W-:-:S13]  /*7460*/  ISETP.GE.AND P0, PT, R2, UR21, PT ;  /* 0x0000001502007c0c */ /* 0x004fda000bf06270 */
[----:B------:R-:W2:Y:S01]  /*7470*/  @!P0 LDC.64 R2, c[0x0][0xbf0] ;  /* 0x0002fc00ff028b82 */ /* 0x000ea20000000a00 */
[----:B------:R-:W-:Y:S01]  /*7480*/  BSSY.RECONVERGENT B0, `(.L_x_86) ;  /* 0x0000061000007945 */ /* 0x000fe20003800200 */
[----:B------:R-:W-:Y:S01]  /*7490*/  HFMA2 R14, -RZ, RZ, 0, 0 ;  /* 0x00000000ff0e7431 */ /* 0x000fe200000001ff */
[----:B------:R-:W-:Y:S01]  /*74a0*/  MOV R17, 0x7fffffff ;  /* 0x7fffffff00117802 */ /* 0x000fe20000000f00 */
[----:B--2---:R-:W-:-:S05]  /*74b0*/  @!P0 IMAD.WIDE R2, R21, 0xc, R2 ;  /* 0x0000000c15028825 */ /* 0x004fca00078e0202 */
[----:B------:R2:W5:Y:S04]  /*74c0*/  @!P0 LDG.E R6, desc[UR50][R2.64+0x180] ;  /* 0x0001803202068981 */ /* 0x000568000c1e1900 */
[----:B------:R2:W5:Y:S01]  /*74d0*/  @!P0 LDG.E R7, desc[UR50][R2.64+0x184] ;  /* 0x0001843202078981 */ /* 0x000562000c1e1900 */
[----:B------:R-:W-:-:S13]  /*74e0*/  ISETP.GE.AND P0, PT, R21, UR21, PT ;  /* 0x0000001515007c0c */ /* 0x000fda000bf06270 */
[----:B------:R-:W-:Y:S05]  /*74f0*/  @P0 BRA `(.L_x_87) ;  /* 0x0000000400640947 */ /* 0x000fea0003800000 */
[----:B-1----:R-:W-:Y:S01]  /*7500*/  IABS R12, R5 ;  /* 0x00000005000c7213 */ /* 0x002fe20000000000 */
[----:B------:R-:W1:Y:S01]  /*7510*/  LDCU.64 UR8, c[0x0][0xbb0] ;  /* 0x00017600ff0877ac */ /* 0x000e620008000a00 */
[----:B--2---:R-:W-:Y:S02]  /*7520*/  IABS R3, R4 ;  /* 0x0000000400037213 */ /* 0x004fe40000000000 */
[----:B------:R-:W2:Y:S01]  /*7530*/  I2F.RP R26, R12 ;  /* 0x0000000c001a7306 */ /* 0x000ea20000209400 */
[----:B------:R-:W3:Y:S01]  /*7540*/  LDCU.128 UR4, c[0x0][0xbc0] ;  /* 0x00017800ff0477ac */ /* 0x000ee20008000c00 */
[C---:B------:R-:W-:Y:S02]  /*7550*/  IADD3 R14, P0, PT, R16.reuse, UR18, RZ ;  /* 0x00000012100e7c10 */ /* 0x040fe4000ff1e0ff */
[----:B------:R-:W-:Y:S01]  /*7560*/  IADD3 R18, P2, PT, R15, UR14, RZ ;  /* 0x0000000e0f127c10 */ /* 0x000fe2000ff5e0ff */
[----:B------:R-:W4:Y:S01]  /*7570*/  LDCU.64 UR10, c[0x0][0xba8] ;  /* 0x00017500ff0a77ac */ /* 0x000f220008000a00 */
[----:B------:R-:W-:-:S02]  /*7580*/  LEA.HI.X.SX32 R13, R16, UR15, 0x1, P0 ;  /* 0x0000000f100d7c11 */ /* 0x000fc400080f0eff */
[----:B------:R-:W4:Y:S01]  /*7590*/  I2F.RP R2, R3 ;  /* 0x0000000300027306 */ /* 0x000f220000209400 */
[----:B------:R-:W-:Y:S02]  /*75a0*/  LEA.HI.X.SX32 R17, R15, UR13, 0x1, P2 ;  /* 0x0000000d0f117c11 */ /* 0x000fe400090f0eff */
[----:B-1----:R-:W-:-:S05]  /*75b0*/  IADD3 R16, P0, PT, R14, UR9, RZ ;  /* 0x000000090e107c10 */ /* 0x002fca000ff1e0ff */
[----:B--2---:R-:W1:Y:S01]  /*75c0*/  MUFU.RCP R26, R26 ;  /* 0x0000001a001a7308 */ /* 0x004e620000001000 */
[----:B---3--:R-:W-:Y:S01]  /*75d0*/  IADD3 R20, P1, PT, R18, UR7, RZ ;  /* 0x0000000712147c10 */ /* 0x008fe2000ff3e0ff */
[----:B------:R-:W-:Y:S02]  /*75e0*/  IMAD.X R15, RZ, RZ, R13, P0 ;  /* 0x000000ffff0f7224 */ /* 0x000fe400000e060d */
[----:B----4-:R-:W-:-:S04]  /*75f0*/  IMAD.WIDE.U32 R36, R16, UR10, RZ ;  /* 0x0000000a10247c25 */ /* 0x010fc8000f8e00ff */
[----:B------:R-:W2:Y:S01]  /*7600*/  MUFU.RCP R2, R2 ;  /* 0x0000000200027308 */ /* 0x000ea20000001000 */
[----:B------:R-:W-:Y:S02]  /*7610*/  IMAD.X R19, RZ, RZ, R17, P1 ;  /* 0x000000ffff137224 */ /* 0x000fe400008e0611 */
[----:B------:R-:W-:-:S04]  /*7620*/  IMAD.WIDE.U32 R30, R15, UR10, RZ ;  /* 0x0000000a0f1e7c25 */ /* 0x000fc8000f8e00ff */
[----:B------:R-:W-:-:S04]  /*7630*/  IMAD.WIDE.U32 R28, R19, UR4, RZ ;  /* 0x00000004131c7c25 */ /* 0x000fc8000f8e00ff */
[----:B------:R-:W-:-:S04]  /*7640*/  IMAD.WIDE.U32 R30, P1, R16, UR11, R30 ;  /* 0x0000000b101e7c25 */ /* 0x000fc8000f82001e */
[----:B-1----:R-:W-:Y:S02]  /*7650*/  VIADD R26, R26, 0xffffffe ;  /* 0x0ffffffe1a1a7836 */ /* 0x002fe40000000000 */
[C---:B------:R-:W-:Y:S02]  /*7660*/  IMAD.WIDE.U32 R28, P0, R20.reuse, UR5, R28 ;  /* 0x00000005141c7c25 */ /* 0x040fe4000f80001c */
[----:B------:R-:W1:Y:S02]  /*7670*/  F2I.FTZ.U32.TRUNC.NTZ R27, R26 ;  /* 0x0000001a001b7305 */ /* 0x000e64000021f000 */
[----:B------:R-:W-:-:S04]  /*7680*/  IMAD.WIDE.U32 R38, R20, UR4, RZ ;  /* 0x0000000414267c25 */ /* 0x000fc8000f8e00ff */
[----:B------:R-:W-:Y:S01]  /*7690*/  IMAD.X R35, RZ, RZ, RZ, P1 ;  /* 0x000000ffff237224 */ /* 0x000fe200008e06ff */
[----:B------:R-:W-:Y:S01]  /*76a0*/  IADD3 RZ, P1, PT, R37, R30, RZ ;  /* 0x0000001e25ff7210 */ /* 0x000fe20007f3e0ff */
[----:B--2---:R-:W-:Y:S01]  /*76b0*/  VIADD R2, R2, 0xffffffe ;  /* 0x0ffffffe02027836 */ /* 0x004fe20000000000 */
[----:B------:R-:W-:Y:S01]  /*76c0*/  IADD3 RZ, P2, PT, R39, R28, RZ ;  /* 0x0000001c27ff7210 */ /* 0x000fe20007f5e0ff */
[----:B------:R-:W-:Y:S02]  /*76d0*/  IMAD.MOV.U32 R34, RZ, RZ, R31 ;  /* 0x000000ffff227224 */ /* 0x000fe400078e001f */
[----:B------:R-:W-:Y:S01]  /*76e0*/  IMAD.X R33, RZ, RZ, RZ, P0 ;  /* 0x000000ffff217224 */ /* 0x000fe200000e06ff */
[----:B------:R-:W-:Y:S01]  /*76f0*/  ISETP.NE.U32.AND P0, PT, RZ, UR10, PT ;  /* 0x0000000aff007c0c */ /* 0x000fe2000bf05070 */
[----:B------:R-:W-:Y:S02]  /*7700*/  IMAD.MOV.U32 R32, RZ, RZ, R29 ;  /* 0x000000ffff207224 */ /* 0x000fe400078e001d */
[----:B------:R-:W2:Y:S01]  /*7710*/  F2I.FTZ.U32.TRUNC.NTZ R29, R2 ;  /* 0x00000002001d7305 */ /* 0x000ea2000021f000 */
[----:B------:R-:W-:Y:S01]  /*7720*/  IMAD.WIDE.U32.X R34, R15, UR11, R34, P1 ;  /* 0x0000000b0f227c25 */ /* 0x000fe200088e0422 */
[----:B------:R-:W-:-:S02]  /*7730*/  ISETP.NE.U32.AND P1, PT, RZ, UR4, PT ;  /* 0x00000004ff007c0c */ /* 0x000fc4000bf25070 */
[----:B------:R-:W-:Y:S01]  /*7740*/  ISETP.NE.AND.EX P0, PT, RZ, UR11, PT, P0 ;  /* 0x0000000bff007c0c */ /* 0x000fe2000bf05300 */
[----:B------:R-:W-:Y:S01]  /*7750*/  IMAD.WIDE.U32.X R32, R19, UR5, R32, P2 ;  /* 0x0000000513207c25 */ /* 0x000fe200090e0420 */
[----:B------:R-:W-:Y:S02]  /*7760*/  ISETP.NE.AND.EX P1, PT, RZ, UR5, PT, P1 ;  /* 0x00000005ff007c0c */ /* 0x000fe4000bf25310 */
[----:B------:R-:W-:Y:S01]  /*7770*/  SEL R14, R14, R34, !P0 ;  /* 0x000000220e0e7207 */ /* 0x000fe20004000000 */
[----:B-1----:R-:W-:Y:S01]  /*7780*/  IMAD.MOV R16, RZ, RZ, -R27 ;  /* 0x000000ffff107224 */ /* 0x002fe200078e0a1b */
[----:B------:R-:W-:Y:S01]  /*7790*/  SEL R13, R13, R35, !P0 ;  /* 0x000000230d0d7207 */ /* 0x000fe20004000000 */
[----:B------:R-:W-:Y:S01]  /*77a0*/  IMAD.MOV.U32 R26, RZ, RZ, RZ ;  /* 0x000000ffff1a7224 */ /* 0x000fe200078e00ff */
[----:B------:R-:W-:Y:S01]  /*77b0*/  SEL R18, R18, R32, !P1 ;  /* 0x0000002012127207 */ /* 0x000fe20004800000 */
[----:B------:R-:W-:Y:S01]  /*77c0*/  IMAD R15, R16, R12, RZ ;  /* 0x0000000c100f7224 */ /* 0x000fe200078e02ff */
[----:B------:R-:W-:Y:S01]  /*77d0*/  SEL R17, R17, R33, !P1 ;  /* 0x0000002111117207 */ /* 0x000fe20004800000 */
[----:B--2---:R-:W-:Y:S01]  /*77e0*/  IMAD.MOV R20, RZ, RZ, -R29 ;  /* 0x000000ffff147224 */ /* 0x004fe200078e0a1d */
[----:B------:R-:W-:Y:S01]  /*77f0*/  SHF.R.U64 R2, R14, UR8, R13 ;  /* 0x000000080e027c19 */ /* 0x000fe2000800120d */
[----:B------:R-:W-:Y:S01]  /*7800*/  IMAD.HI.U32 R15, R27, R15, R26 ;  /* 0x0000000f1b0f7227 */ /* 0x000fe200078e001a */
[----:B------:R-:W-:-:S02]  /*7810*/  SHF.R.U64 R17, R18, UR6, R17 ;  /* 0x0000000612117c19 */ /* 0x000fc40008001211 */
[----:B------:R-:W-:Y:S01]  /*7820*/  IADD3 R19, PT, PT, R5, -0x1, R2 ;  /* 0xffffffff05137810 */ /* 0x000fe20007ffe002 */
[----:B------:R-:W-:Y:S01]  /*7830*/  IMAD.MOV.U32 R28, RZ, RZ, RZ ;  /* 0x000000ffff1c7224 */ /* 0x000fe200078e00ff */
[----:B------:R-:W-:Y:S01]  /*7840*/  IADD3 R18, PT, PT, R4, -0x1, R17 ;  /* 0xffffffff04127810 */ /* 0x000fe20007ffe011 */
[----:B------:R-:W-:Y:S01]  /*7850*/  IMAD R17, R20, R3, RZ ;  /* 0x0000000314117224 */ /* 0x000fe200078e02ff */
[----:B------:R-:W-:Y:S02]  /*7860*/  IABS R14, R5 ;  /* 0x00000005000e7213 */ /* 0x000fe40000000000 */
[----:B------:R-:W-:Y:S01]  /*7870*/  IABS R16, R19 ;  /* 0x0000001300107213 */ /* 0x000fe20000000000 */
[----:B------:R-:W-:Y:S01]  /*7880*/  IMAD.HI.U32 R17, R29, R17, R28 ;  /* 0x000000111d117227 */ /* 0x000fe200078e001c */
[----:B------:R-:W-:Y:S02]  /*7890*/  IABS R2, R4 ;  /* 0x0000000400027213 */ /* 0x000fe40000000000 */
[----:B------:R-:W-:Y:S01]  /*78a0*/  IABS R13, R18 ;  /* 0x00000012000d7213 */ /* 0x000fe20000000000 */
[----:B------:R-:W-:Y:S01]  /*78b0*/  IMAD.MOV R14, RZ, RZ, -R14 ;  /* 0x000000ffff0e7224 */ /* 0x000fe200078e0a0e */
        /* <DEDUP_REMOVED lines=29> */
.L_x_87:
[----:B------:R-:W-:Y:S05]  /*7a90*/  BSYNC.RECONVERGENT B0 ;  /* 0x0000000000007941 */ /* 0x000fea0003800200 */
.L_x_86:
[----:B--2---:R-:W2:Y:S01]  /*7aa0*/  SHFL.UP PT, R2, R17, 0x1, RZ ;  /* 0x0420000011027989 */ /* 0x004ea200000e00ff */
        /* <DEDUP_REMOVED lines=14> */
[----:B---3--:R-:W-:-:S03]  /*7b90*/  SEL R15, R15, RZ, P4 ;  /* 0x000000ff0f0f7207 */ /* 0x008fc60002000000 */
[----:B------:R-:W2:Y:S02]  /*7ba0*/  SHFL.UP PT, R19, R16, 0x4, RZ ;  /* 0x0480000010137989 */ /* 0x000ea400000e00ff */
[----:B------:R-:W-:-:S05]  /*7bb0*/  IMAD.X R15, R15, 0x1, R2, P0 ;  /* 0x000000010f0f7824 */ /* 0x000fca00000e0602 */
        /* <DEDUP_REMOVED lines=8> */
[----:B------:R-:W-:Y:S01]  /*7c40*/  IADD3 R20, P0, PT, R18, R19, RZ ;  /* 0x0000001312147210 */ /* 0x000fe20007f1e0ff */
[----:B------:R-:W-:Y:S01]  /*7c50*/  IMAD.U32 R18, RZ, RZ, UR17 ;  /* 0x00000011ff127e24 */ /* 0x000fe2000f8e00ff */
[----:B---3--:R-:W-:-:S03]  /*7c60*/  SEL R3, R3, RZ, P2 ;  /* 0x000000ff03037207 */ /* 0x008fc60001000000 */
[----:B------:R-:W2:Y:S02]  /*7c70*/  SHFL.UP PT, R15, R20, 0x10, RZ ;  /* 0x06000000140f7989 */ /* 0x000ea400000e00ff */
[----:B-1----:R-:W-:-:S05]  /*7c80*/  IMAD.X R25, R3, 0x1, R2, P0 ;  /* 0x0000000103197824 */ /* 0x002fca00000e0602 */
[----:B------:R-:W1:Y:S01]  /*7c90*/  SHFL.UP PT, R3, R25, 0x10, RZ ;  /* 0x0600000019037989 */ /* 0x000e6200000e00ff */
[----:B--2---:R-:W-:-:S04]  /*7ca0*/  SEL R15, R15, RZ, P3 ;  /* 0x000000ff0f0f7207 */ /* 0x004fc80001800000 */
[----:B------:R-:W-:Y:S02]  /*7cb0*/  IADD3 R16, P0, PT, R15, R20, RZ ;  /* 0x000000140f107210 */ /* 0x000fe40007f1e0ff */
[----:B-1----:R-:W-:-:S05]  /*7cc0*/  SEL R2, R3, RZ, P3 ;  /* 0x000000ff03027207 */ /* 0x002fca0001800000 */
[----:B------:R-:W-:Y:S01]  /*7cd0*/  IMAD.X R15, R2, 0x1, R25, P0 ;  /* 0x00000001020f7824 */ /* 0x000fe200000e0619 */
[----:B------:R-:W-:-:S04]  /*7ce0*/  IADD3 R2, P0, PT, R16, UR41, RZ ;  /* 0x0000002910027c10 */ /* 0x000fc8000ff1e0ff */
        /* <DEDUP_REMOVED lines=12> */
.L_x_91:
        /* <DEDUP_REMOVED lines=100> */
.L_x_90:
[----:B------:R-:W-:Y:S05]  /*83f0*/  BSYNC.RECONVERGENT B0 ;  /* 0x0000000000007941 */ /* 0x000fea0003800200 */
.L_x_89:
        /* <DEDUP_REMOVED lines=40> */
.L_x_88:
        /* <DEDUP_REMOVED lines=12> */
[----:B------:R-:W1:Y:S04]  /*8740*/  SHFL.IDX PT, R16, R16, R3, 0x1f ;  /* 0x00001f0310107589 */ /* 0x000e6800000e0000 */
[----:B------:R-:W3:Y:S04]  /*8750*/  SHFL.IDX PT, R2, R2, R3, 0x1f ;  /* 0x00001f0302027589 */ /* 0x000ee800000e0000 */
[----:B------:R2:W4:Y:S04]  /*8760*/  SHFL.IDX PT, R15, R14, R3, 0x1f ;  /* 0x00001f030e0f7589 */ /* 0x00052800000e0000 */
[----:B------:R2:W2:Y:S04]  /*8770*/  SHFL.IDX PT, R14, R17, R3, 0x1f ;  /* 0x00001f03110e7589 */ /* 0x0004a800000e0000 */
[----:B------:R2:W2:Y:S01]  /*8780*/  SHFL.IDX PT, R12, R12, R3, 0x1f ;  /* 0x00001f030c0c7589 */ /* 0x0004a200000e0000 */
[----:B-1----:R-:W-:-:S02]  /*8790*/  R2UR UR41, R16 ;  /* 0x00000000102972ca */ /* 0x002fc400000e0000 */
[----:B---3--:R-:W-:-:S15]  /*87a0*/  R2UR UR40, R2 ;  /* 0x00000000022872ca */ /* 0x008fde00000e0000 */
.L_x_85:
[----:B------:R-:W3:Y:S01]  /*87b0*/  LDCU UR4, c[0x0][0xbe8] ;  /* 0x00017d00ff0477ac */ /* 0x000ee20008000800 */
[----:B------:R-:W-:Y:S01]  /*87c0*/  IMAD.MOV.U32 R16, RZ, RZ, -0x1 ;  /* 0xffffffffff107424 */ /* 0x000fe200078e00ff */
[----:B--2---:R-:W-:Y:S02]  /*87d0*/  MOV R3, 0xffffffff ;  /* 0xffffffff00037802 */ /* 0x004fe40000000f00 */
[----:B---3--:R-:W-:-:S13]  /*87e0*/  ISETP.GE.AND P0, PT, R21, UR4, PT ;  /* 0x0000000415007c0c */ /* 0x008fda000bf06270 */
        /* <DEDUP_REMOVED lines=38> */
.L_x_92:
[----:B------:R-:W-:Y:S01]  /*8a50*/  IMAD.U32 R19, RZ, RZ, UR5 ;  /* 0x00000005ff137e24 */ /* 0x000fe2000f8e00ff */
[----:B------:R-:W-:Y:S02]  /*8a60*/  MOV R18, UR4 ;  /* 0x0000000400127c02 */ /* 0x000fe40008000f00 */
[----:B------:R-:W-:Y:S02]  /*8a70*/  MOV R2, 0x8a90 ;  /* 0x00008a9000027802 */ /* 0x000fe40000000f00 */
[----:B----45:R-:W-:Y:S05]  /*8a80*/  CALL.REL.NOINC `(.L_x_77) ;  /* 0x000000ac00407944 */ /* 0x030fea0003c00000 */
[----:B------:R-:W-:Y:S02]  /*8a90*/  IADD3 R3, PT, PT, -R20, RZ, RZ ;  /* 0x000000ff14037210 */ /* 0x000fe40007ffe1ff */
[----:B------:R-:W-:-:S03]  /*8aa0*/  MOV R2, R20 ;  /* 0x0000001400027202 */ /* 0x000fc60000000f00 */
[----:B------:R-:W-:-:S07]  /*8ab0*/  IMAD R20, R16, R3, UR5 ;  /* 0x0000000510147e24 */ /* 0x000fce000f8e0203 */
.L_x_93:
[----:B------:R-:W1:Y:S01]  /*8ac0*/  LDC R17, c[0x0][0xbdc] ;  /* 0x0002f700ff117b82 */ /* 0x000e620000000800 */
[----:B------:R-:W-:Y:S01]  /*8ad0*/  ULOP3.LUT UR8, UR8, UR12, URZ, 0xc0, !UPT ;  /* 0x0000000c08087292 */ /* 0x000fe2000f8ec0ff */
[----:B------:R-:W-:Y:S01]  /*8ae0*/  PLOP3.LUT P1, PT, PT, PT, PT, 0x8, 0x80 ;  /* 0x000000000080781c */ /* 0x000fe20003f2e170 */
[----:B------:R-:W-:Y:S01]  /*8af0*/  ULOP3.LUT UR11, UR19, UR11, URZ, 0xc0, !UPT ;  /* 0x0000000b130b7292 */ /* 0x000fe2000f8ec0ff */
[----:B------:R-:W-:Y:S02]  /*8b00*/  IMAD.MOV.U32 R23, RZ, RZ, 0x1 ;  /* 0x00000001ff177424 */ /* 0x000fe400078e00ff */
[----:B------:R-:W-:Y:S02]  /*8b10*/  P2R R24, PR, RZ, 0x2 ;  /* 0x00000002ff187803 */ /* 0x000fe40000000000 */
[----:B------:R-:W2:Y:S08]  /*8b20*/  LDC R3, c[0x0][0xb80] ;  /* 0x0002e000ff037b82 */ /* 0x000eb00000000800 */
[----:B------:R-:W3:Y:S08]  /*8b30*/  LDC R16, c[0x0][0xb90] ;  /* 0x0002e400ff107b82 */ /* 0x000ef00000000800 */
[----:B------:R-:W4:Y:S01]  /*8b40*/  LDC R18, c[0x0][0xbe0] ;  /* 0x0002f800ff127b82 */ /* 0x000f220000000800 */
[----:B-1----:R-:W-:-:S05]  /*8b50*/  SHF.L.U32 R2, R2, R17, RZ ;  /* 0x0000001102027219 */ /* 0x002fca00000006ff */
[----:B------:R-:W-:Y:S02]  /*8b60*/  VIADD R17, R2, UR8 ;  /* 0x0000000802117c36 */ /* 0x000fe40008000000 */
[----:B--2---:R-:W-:Y:S02]  /*8b70*/  IMAD R3, R20, R3, UR11 ;  /* 0x0000000b14037e24 */ /* 0x004fe4000f8e0203 */
[----:B---3--:R-:W-:Y:S01]  /*8b80*/  IMAD R16, R17, R16, UR32 ;  /* 0x0000002011107e24 */ /* 0x008fe2000f8e0210 */
[----:B----4-:R-:W-:-:S04]  /*8b90*/  ISETP.NE.AND P0, PT, R18, 0x1, PT ;  /* 0x000000011200780c */ /* 0x010fc80003f05270 */
[----:B------:R-:W-:Y:S02]  /*8ba0*/  SEL R22, R16, R3, !P0 ;  /* 0x0000000310167207 */ /* 0x000fe40004000000 */
[----:B------:R-:W-:Y:S01]  /*8bb0*/  SEL R16, R3, R16, !P0 ;  /* 0x0000001003107207 */ /* 0x000fe20004000000 */
[----:B------:R-:W-:Y:S02]  /*8bc0*/  IMAD.MOV.U32 R3, RZ, RZ, R21 ;  /* 0x000000ffff037224 */ /* 0x000fe400078e0015 */
.L_x_84:
[----:B------:R-:W-:-:S09]  /*8bd0*/  UISETP.NE.AND UP0, UPT, UR37, 0x1, UPT ;  /* 0x000000012500788c */ /* 0x000fd2000bf05270 */
[----:B------:R-:W-:Y:S05]  /*8be0*/  BRA.U !UP0, `(.L_x_94) ;  /* 0x0000000108047547 */ /* 0x000fea000b800000 */
[----:B------:R-:W-:Y:S05]  /*8bf0*/  BPT.TRAP 0x1 ;  /* 0x000000040000795c */ /* 0x000fea0000300000 */
.L_x_94:
[----:B------:R-:W2:Y:S01]  /*8c00*/  S2UR UR4, SR_CgaCtaId ;  /* 0x00000000000479c3 */ /* 0x000ea20000008800 */
[----:B------:R-:W-:Y:S01]  /*8c10*/  UMOV UR5, 0x400 ;  /* 0x0000040000057882 */ /* 0x000fe20000000000 */
[----:B------:R-:W-:Y:S02]  /*8c20*/  SHF.L.U32 R2, R0, 0x1f, RZ ;  /* 0x0000001f00027819 */ /* 0x000fe400000006ff */
[----:B------:R-:W-:Y:S02]  /*8c30*/  ISETP.NE.AND P1, PT, R10, R3, PT ;  /* 0x000000030a00720c */ /* 0x000fe40003f25270 */
[----:B------:R-:W-:-:S04]  /*8c40*/  ISETP.NE.AND P2, PT, R24, RZ, PT ;  /* 0x000000ff1800720c */ /* 0x000fc80003f45270 */
[----:B------:R-:W-:Y:S01]  /*8c50*/  ISETP.NE.AND P2, PT, R10, R3, !P2 ;  /* 0x000000030a00720c */ /* 0x000fe20005745270 */
[----:B------:R-:W-:-:S06]  /*8c60*/  VIADD R10, R11, 0x1 ;  /* 0x000000010b0a7836 */ /* 0x000fcc0000000000 */
[----:B------:R-:W-:Y:S01]  /*8c70*/  @!P1 IMAD.MOV R10, RZ, RZ, R11 ;  /* 0x000000ffff0a9224 */ /* 0x000fe200078e020b */
[----:B--2---:R-:W-:-:S04]  /*8c80*/  ULEA UR4, UR4, UR5, 0x18 ;  /* 0x0000000504047291 */ /* 0x004fc8000f8ec0ff */
[----:B------:R-:W-:-:S09]  /*8c90*/  ULEA UR4, UR20, UR4, 0x3 ;  /* 0x0000000414047291 */ /* 0x000fd2000f8e18ff */
[----:B------:R-:W2:Y:S02]  /*8ca0*/  SYNCS.PHASECHK.TRANS64.TRYWAIT P0, [UR4+0x180], R2 ;  /* 0x00018002ff0075a7 */ /* 0x000ea40008001104 */
[----:B--2---:R-:W-:Y:S05]  /*8cb0*/  @!P0 BRA `(.L_x_95) ;  /* 0x0000009800bc8947 */ /* 0x004fea0003800000 */
.L_x_286:
[----:B------:R-:W-:Y:S02]  /*8cc0*/  ELECT P0, URZ, PT ;  /* 0x0000000000ff782f */ /* 0x000fe40003800000 */
[----:B------:R-:W-:Y:S01]  /*8cd0*/  ISETP.NE.AND P1, PT, R24, RZ, PT ;  /* 0x000000ff1800720c */ /* 0x000fe20003f25270 */
[----:B------:R-:W-:Y:S03]  /*8ce0*/  BSSY.RECONVERGENT B0, `(.L_x_96) ;  /* 0x0000015000007945 */ /* 0x000fe60003800200 */
[----:B------:R-:W-:-:S04]  /*8cf0*/  SEL R10, R10, RZ, !P1 ;  /* 0x000000ff0a0a7207 */ /* 0x000fc80004800000 */
[----:B--2---:R-:W-:-:S03]  /*8d00*/  PRMT R11, R10, 0x7610, R11 ;  /* 0x000076100a0b7816 */ /* 0x004fc6000000000b */
[----:B------:R-:W-:Y:S05]  /*8d10*/  @!P0 BRA `(.L_x_97) ;  /* 0x0000000000448947 */ /* 0x000fea0003800000 */
[----:B------:R-:W-:Y:S01]  /*8d20*/  UIMAD UR5, UR20, 0x14, UR36 ;  /* 0x00000014140578a4 */ /* 0x000fe2000f8e0224 */
[----:B------:R-:W-:-:S04]  /*8d30*/  SEL R2, RZ, 0x1, !P2 ;  /* 0x00000001ff027807 */ /* 0x000fc80005000000 */
[----:B------:R-:W-:-:S04]  /*8d40*/  PRMT R2, R2, 0x5410, R11 ;  /* 0x0000541002027816 */ /* 0x000fc8000000000b */
        /* <DEDUP_REMOVED lines=13> */
.L_x_98:
[----:B---3--:R-:W-:Y:S01]  /*8e20*/  SYNCS.ARRIVE.TRANS64.A1T0 RZ, [UR4+0x140], RZ ;  /* 0x000140ffffff79a7 */ /* 0x008fe20008100004 */
.L_x_97:
[----:B------:R-:W-:Y:S05]  /*8e30*/  BSYNC.RECONVERGENT B0 ;  /* 0x0000000000007941 */ /* 0x000fea0003800200 */
.L_x_96:
[----:B------:R-:W-:Y:S01]  /*8e40*/  UIADD3 UR20, UPT, UPT, UR20, 0x1, URZ ;  /* 0x0000000114147890 */ /* 0x000fe2000fffe0ff */
[----:B------:R-:W-:Y:S02]  /*8e50*/  VIADD R9, R9, 0x1 ;  /* 0x0000000109097836 */ /* 0x000fe40000000000 */
[----:B------:R-:W-:Y:S01]  /*8e60*/  IMAD.MOV.U32 R10, RZ, RZ, R3 ;  /* 0x000000ffff0a7224 */ /* 0x000fe200078e0003 */
[----:B------:R-:W-:Y:S02]  /*8e70*/  UISETP.NE.AND UP0, UPT, UR20, 0x8, UPT ;  /* 0x000000081400788c */ /* 0x000fe4000bf05270 */
[----:B------:R-:W-:Y:S02]  /*8e80*/  ISETP.NE.AND P0, PT, R9, 0x4, PT ;  /* 0x000000040900780c */ /* 0x000fe40003f05270 */
[----:B------:R-:W-:Y:S02]  /*8e90*/  USEL UR4, URZ, 0x1, UP0 ;  /* 0x00000001ff047887 */ /* 0x000fe40008000000 */
[----:B------:R-:W-:-:S04]  /*8ea0*/  USEL UR20, UR20, URZ, UP0 ;  /* 0x000000ff14147287 */ /* 0x000fc80008000000 */
[----:B------:R-:W-:-:S05]  /*8eb0*/  LOP3.LUT R0, R0, UR4, RZ, 0x3c, !PT ;  /* 0x0000000400007c12 */ /* 0x000fca000f8e3cff */
[----:B------:R-:W-:Y:S05]  /*8ec0*/  @!P0 EXIT ;  /* 0x000000000000894d */ /* 0x000fea0003800000 */
[----:B------:R-:W-:Y:S05]  /*8ed0*/  BRA `(.L_x_99) ;  /* 0xffffffe000fc7947 */ /* 0x000fea000383ffff */
.L_x_66:
[----:B------:R-:W-:-:S09]  /*8ee0*/  UISETP.NE.AND UP0, UPT, UR37, 0x3, UPT ;  /* 0x000000032500788c */ /* 0x000fd2000bf05270 */
[----:B------:R-:W-:Y:S05]  /*8ef0*/  BRA.U UP0, `(.L_x_100) ;  /* 0x0000001100cc7547 */ /* 0x000fea000b800000 */
[----:B------:R-:W-:-:S08]  /*8f00*/  NOP ;  /* 0x0000000000007918 */ /* 0x000fd00000000000 */
[----:B-1--45:R-:W1:-:S00]  /*8f10*/  USETMAXREG.DEALLOC.CTAPOOL 0x88 ;  /* 0x00000088000079c8 */ /* 0x032e4000080e0500 */
[----:B-1----:R-:W1:Y:S01]  /*8f20*/  LDC.64 R20, c[0x0][0x390] ;  /* 0x0000e400ff147b82 */ /* 0x002e620000000a00 */
[----:B------:R-:W-:Y:S02]  /*8f30*/  HFMA2 R18, -RZ, RZ, 0, 0 ;  /* 0x00000000ff127431 */ /* 0x000fe400000001ff */
[----:B------:R-:W-:Y:S01]  /*8f40*/  IMAD.MOV.U32 R19, RZ, RZ, 0x1 ;  /* 0x00000001ff137424 */ /* 0x000fe200078e00ff */
[----:B------:R-:W-:Y:S01]  /*8f50*/  PRMT R4, RZ, 0x7610, R4 ;  /* 0x00007610ff047816 */ /* 0x000fe20000000004 */
[----:B------:R-:W2:Y:S03]  /*8f60*/  LDCU UR26, c[0x0][0x880] ;  /* 0x00011000ff1a77ac */ /* 0x000ea60008000800 */
[----:B------:R-:W3:Y:S01]  /*8f70*/  LDC.64 R10, c[0x0][0xb08] ;  /* 0x0002c200ff0a7b82 */ /* 0x000ee20000000a00 */
[----:B------:R-:W4:Y:S01]  /*8f80*/  LDCU.64 UR6, c[0x0][0x888] ;  /* 0x00011100ff0677ac */ /* 0x000f220008000a00 */
[----:B------:R-:W-:Y:S01]  /*8f90*/  UPLOP3.LUT UP1, UPT, UPT, UPT, UPT, 0x40, 0x4 ;  /* 0x000000000004789c */ /* 0x000fe20003f2e870 */
[----:B------:R-:W-:-:S05]  /*8fa0*/  UMOV UR5, URZ ;  /* 0x000000ff00057c82 */ /* 0x000fca0008000000 */
[----:B------:R-:W1:Y:S08]  /*8fb0*/  LDC.64 R8, c[0x0][0xb10] ;  /* 0x0002c400ff087b82 */ /* 0x000e700000000a00 */
[----:B--2---:R-:W1:Y:S02]  /*8fc0*/  LDC.64 R2, c[0x0][0x890] ;  /* 0x00022400ff027b82 */ /* 0x004e640000000a00 */
.L_x_134:
[----:B------:R-:W-:Y:S04]  /*8fd0*/  LOP3.LUT R0, R4, 0xffff, RZ, 0xc0, !PT ;  /* 0x0000ffff04007812 */ /* 0x000fe800078ec0ff */
[----:B------:R-:W-:Y:S04]  /*8fe0*/  SHF.R.U32.HI R0, RZ, 0x1, R0 ;  /* 0x00000001ff007819 */ /* 0x000fe80000011600 */
[----:B------:R-:W-:Y:S05]  /*8ff0*/  LOP3.LUT R0, R0, 0xffff, RZ, 0xc0, !PT ;  /* 0x0000ffff00007812 */ /* 0x000fea00078ec0ff */
[----:B------:R-:W-:Y:S05]  /*9000*/  IMAD R0, R0, 0x4925, RZ ;  /* 0x0000492500007824 */ /* 0x000fea00078e02ff */
[----:B------:R-:W-:Y:S04]  /*9010*/  SHF.R.U32.HI R0, RZ, 0x11, R0 ;  /* 0x00000011ff007819 */ /* 0x000fe80000011600 */
[----:B------:R-:W-:Y:S05]  /*9020*/  PRMT R0, R0, 0x9910, RZ ;  /* 0x0000991000007816 */ /* 0x000fea00000000ff */
[----:B------:R-:W-:Y:S04]  /*9030*/  IMAD R0, R0, 0xe, RZ ;  /* 0x0000000e00007824 */ /* 0x000fe800078e02ff */
[----:B------:R-:W-:Y:S05]  /*9040*/  IMAD.MOV R0, RZ, RZ, -R0 ;  /* 0x000000ffff007224 */ /* 0x000fea00078e0a00 */
[----:B------:R-:W-:Y:S05]  /*9050*/  PRMT R5, R0, 0x7710, RZ ;  /* 0x0000771000057816 */ /* 0x000fea00000000ff */
[----:B------:R-:W-:Y:S05]  /*9060*/  IMAD.IADD R5, R5, 0x1, R4 ;  /* 0x0000000105057824 */ /* 0x000fea00078e0204 */
[----:B------:R-:W-:Y:S11]  /*9070*/  R2UR UR4, R5 ;  /* 0x00000000050472ca */ /* 0x000ff600000e0000 */
[----:B------:R-:W-:Y:S02]  /*9080*/  @!UPT UIADD3 URZ, UPT, UPT, URZ, URZ, URZ ;  /* 0x000000fffffff290 */ /* 0x000fe4000fffe0ff */
[----:B------:R-:W-:Y:S06]  /*9090*/  ULOP3.LUT UR4, UR4, 0xffff, URZ, 0xc0, !UPT ;  /* 0x0000ffff04047892 */ /* 0x000fec000f8ec0ff */
[----:B------:R-:W-:Y:S02]  /*90a0*/  IMAD.U32 R4, RZ, RZ, UR4 ;  /* 0x00000004ff047e24 */ /* 0x000fe4000f8e00ff */
[----:B------:R-:W-:Y:S03]  /*90b0*/  IMAD.U32 R0, RZ, RZ, UR4 ;  /* 0x00000004ff007e24 */ /* 0x000fe6000f8e00ff */
[----:B------:R-:W-:Y:S04]  /*90c0*/  LEA R4, P0, R4, UR22, 0x7 ;  /* 0x0000001604047c11 */ /* 0x000fe8000f8038ff */
[----:B------:R-:W-:Y:S02]  /*90d0*/  LEA.HI.X R5, R0, UR23, RZ, 0x7, P0 ;  /* 0x0000001700057c11 */ /* 0x000fe400080f3cff */
[----:B------:R-:W-:Y:S02]  /*90e0*/  R2UR UR28, R4 ;  /* 0x00000000041c72ca */ /* 0x000fe400000e0000 */
[----:B------:R-:W-:Y:S01]  /*90f0*/  R2UR UR29, R5 ;  /* 0x00000000051d72ca */ /* 0x000fe200000e0000 */
[----:B------:R-:W-:Y:S03]  /*9100*/  @!UPT UIADD3 URZ, UPT, UPT, URZ, URZ, URZ ;  /* 0x000000fffffff290 */ /* 0x000fe6000fffe0ff */
[----:B------:R-:W-:Y:S11]  /*9110*/  BRA.U UP1, `(.L_x_101) ;  /* 0x0000000501107547 */ /* 0x000ff6000b800000 */
[----:B------:R-:W2:Y:S01]  /*9120*/  S2R R0, SR_LANEID ;  /* 0x0000000000007919 */ /* 0x000ea20000000000 */
[----:B------:R-:W-:Y:S02]  /*9130*/  MOV R4, 0x400 ;  /* 0x0000040000047802 */ /* 0x000fe40000000f00 */
[----:B------:R-:W-:Y:S01]  /*9140*/  ELECT P0, URZ, PT ;  /* 0x0000000000ff782f */ /* 0x000fe20003800000 */
[----:B------:R-:W-:Y:S01]  /*9150*/  BSSY.RECONVERGENT B0, `(.L_x_102) ;  /* 0x0000037000007945 */ /* 0x000fe20003800200 */
[----:B------:R-:W5:Y:S02]  /*9160*/  S2R R15, SR_CgaCtaId ;  /* 0x00000000000f7919 */ /* 0x000f640000008800 */
[----:B-----5:R-:W-:Y:S01]  /*9170*/  LEA R15, R15, R4, 0x18 ;  /* 0x000000040f0f7211 */ /* 0x020fe200078ec0ff */
[----:B--2---:R-:W-:Y:S05]  /*9180*/  IMAD.SHL.U32 R0, R0, 0x4, RZ ;  /* 0x0000000400007824 */ /* 0x004fea00078e00ff */
[----:B------:R-:W-:Y:S03]  /*9190*/  IADD3 R16, PT, PT, R0, 0x400, R15 ;  /* 0x0000040000107810 */ /* 0x000fe60007ffe00f */
[----:B------:R-:W-:Y:S05]  /*91a0*/  @!P0 BRA `(.L_x_103) ;  /* 0x0000000000c48947 */ /* 0x000fea0003800000 */
[----:B-1----:R-:W-:Y:S01]  /*91b0*/  ISETP.NE.U32.AND P0, PT, R8, RZ, PT ;  /* 0x000000ff0800720c */ /* 0x002fe20003f05070 */
[----:B------:R-:W-:Y:S01]  /*91c0*/  IMAD.WIDE R12, R17, 0xc, R20 ;  /* 0x0000000c110c7825 */ /* 0x000fe200078e0214 */
[----:B---3--:R-:W-:Y:S01]  /*91d0*/  ISETP.NE.U32.AND P1, PT, R10, RZ, PT ;  /* 0x000000ff0a00720c */ /* 0x008fe20003f25070 */
[----:B------:R-:W1:Y:S01]  /*91e0*/  S2UR UR4, SR_CgaCtaId ;  /* 0x00000000000479c3 */ /* 0x000e620000008800 */
[----:B------:R-:W-:Y:S01]  /*91f0*/  ISETP.NE.AND.EX P0, PT, R9, RZ, PT, P0 ;  /* 0x000000ff0900720c */ /* 0x000fe20003f05300 */
[----:B------:R-:W-:Y:S01]  /*9200*/  UMOV UR8, 0x400 ;  /* 0x0000040000087882 */ /* 0x000fe20000000000 */
[----:B------:R-:W2:Y:S01]  /*9210*/  LDG.E R26, desc[UR50][R12.64] ;  /* 0x000000320c1a7981 */ /* 0x000ea2000c1e1900 */
[----:B------:R-:W-:Y:S10]  /*9220*/  ISETP.NE.AND.EX P1, PT, R11, RZ, PT, P1 ;  /* 0x000000ff0b00720c */ /* 0x000ff40003f25310 */
[----:B------:R-:W3:Y:S08]  /*9230*/  @P0 LDC.64 R4, c[0x0][0xb10] ;  /* 0x0002c400ff040b82 */ /* 0x000ef00000000a00 */
[----:B------:R-:W5:Y:S01]  /*9240*/  @P1 LDC.64 R6, c[0x0][0xb08] ;  /* 0x0002c200ff061b82 */ /* 0x000f620000000a00 */
[----:B--2---:R-:W-:Y:S01]  /*9250*/  SHF.R.S32.HI R27, RZ, 0x1f, R26 ;  /* 0x0000001fff1b7819 */ /* 0x004fe2000001141a */
[C---:B---3--:R-:W-:Y:S01]  /*9260*/  @P0 IMAD.WIDE R4, R17.reuse, 0x8, R4 ;  /* 0x0000000811040825 */ /* 0x048fe200078e0204 */
[----:B-1----:R-:W-:Y:S03]  /*9270*/  ULEA UR4, UR4, UR8, 0x18 ;  /* 0x0000000804047291 */ /* 0x002fe6000f8ec0ff */
[----:B-----5:R-:W-:Y:S01]  /*9280*/  @P1 IMAD.WIDE R6, R17, 0x8, R6 ;  /* 0x0000000811061825 */ /* 0x020fe200078e0206 */
[----:B------:R-:W2:Y:S01]  /*9290*/  @P0 LDG.E.64 R28, desc[UR50][R4.64] ;  /* 0x00000032041c0981 */ /* 0x000ea2000c1e1b00 */
[----:B------:R-:W-:Y:S03]  /*92a0*/  UIADD3 UR8, UPT, UPT, UR4, 0x400, URZ ;  /* 0x0000040004087890 */ /* 0x000fe6000fffe0ff */
[----:B------:R1:W3:Y:S04]  /*92b0*/  @P1 LDG.E.64 R24, desc[UR50][R6.64] ;  /* 0x0000003206181981 */ /* 0x0002e8000c1e1b00 */
[----:B------:R-:W-:Y:S04]  /*92c0*/  STS [UR4+0x430], RZ ;  /* 0x000430ffff007988 */ /* 0x000fe80008000804 */
[----:B------:R5:W4:Y:S04]  /*92d0*/  LDG.E R5, desc[UR50][R12.64+0x4] ;  /* 0x000004320c057981 */ /* 0x000b28000c1e1900 */
[----:B-1----:R-:W1:Y:S01]  /*92e0*/  LDS R7, [UR4+0x41c] ;  /* 0x00041c04ff077984 */ /* 0x002e620008000800 */
[----:B------:R-:W-:Y:S05]  /*92f0*/  IMAD.U32 R6, RZ, RZ, UR8 ;  /* 0x00000008ff067e24 */ /* 0x000fea000f8e00ff */
[----:B-----5:R-:W-:Y:S05]  /*9300*/  SHF.R.U64 R12, R6, 0x4, RZ ;  /* 0x00000004060c7819 */ /* 0x020fea00000012ff */
[----:B------:R-:W-:Y:S04]  /*9310*/  STS [UR4+0x410], R12 ;  /* 0x0004100cff007988 */ /* 0x000fe80008000804 */
[----:B------:R-:W-:Y:S01]  /*9320*/  STS [UR4+0x414], R12 ;  /* 0x0004140cff007988 */ /* 0x000fe20008000804 */
[----:B------:R-:W-:Y:S02]  /*9330*/  @!P0 IMAD.MOV.U32 R28, RZ, RZ, R26 ;  /* 0x000000ffff1c8224 */ /* 0x000fe400078e001a */
[----:B------:R-:W-:Y:S01]  /*9340*/  @!P0 IMAD.MOV.U32 R29, RZ, RZ, R27 ;  /* 0x000000ffff1d8224 */ /* 0x000fe200078e001b */
[----:B---3--:R-:W-:Y:S04]  /*9350*/  @P1 STS.64 [UR4+0x400], R24 ;  /* 0x00040018ff001988 */ /* 0x008fe80008000a04 */
[----:B--2---:R-:W-:Y:S04]  /*9360*/  SHF.L.U64.HI R14, R28, 0x1, R29 ;  /* 0x000000011c0e7819 */ /* 0x004fe8000001021d */
[----:B------:R-:W-:Y:S04]  /*9370*/  LOP3.LUT R14, R14, 0x1fffffff, RZ, 0xc0, !PT ;  /* 0x1fffffff0e0e7812 */ /* 0x000fe800078ec0ff */
[----:B------:R-:W-:Y:S04]  /*9380*/  SHF.R.U32.HI R4, RZ, 0x4, R14 ;  /* 0x00000004ff047819 */ /* 0x000fe8000001160e */
[----:B-1----:R-:W-:Y:S02]  /*9390*/  LOP3.LUT R23, R7, 0xf, R4, 0xb8, !PT ;  /* 0x0000000f07177812 */ /* 0x002fe400078eb804 */
[----:B------:R-:W-:Y:S03]  /*93a0*/  CS2R R6, SRZ ;  /* 0x0000000000067805 */ /* 0x000fe6000001ff00 */
[----:B------:R1:W-:Y:S01]  /*93b0*/  STS [UR4+0x41c], R23 ;  /* 0x00041c17ff007988 */ /* 0x0003e20008000804 */
[----:B----4-:R-:W-:Y:S03]  /*93c0*/  VIADD R5, R5, 0xffffffff ;  /* 0xffffffff05057836 */ /* 0x010fe60000000000 */
[----:B------:R-:W2:Y:S01]  /*93d0*/  LDS R4, [UR4+0x41c] ;  /* 0x00041c04ff047984 */ /* 0x000ea20008000800 */
[----:B-1----:R-:W-:Y:S05]  /*93e0*/  IMAD.SHL.U32 R23, R28, 0x2, RZ ;  /* 0x000000021c177824 */ /* 0x002fea00078e00ff */
[----:B------:R-:W-:Y:S04]  /*93f0*/  LOP3.LUT R23, R23, 0xfffffffe, RZ, 0xc0, !PT ;  /* 0xfffffffe17177812 */ /* 0x000fe800078ec0ff */
[----:B------:R-:W-:Y:S05]  /*9400*/  SHF.R.U64 R14, R23, 0x4, R14 ;  /* 0x00000004170e7819 */ /* 0x000fea000000120e */
[----:B------:R-:W-:Y:S01]  /*9410*/  STS [UR4+0x40c], R14 ;  /* 0x00040c0eff007988 */ /* 0x000fe20008000804 */
[----:B--2---:R-:W-:Y:S05]  /*9420*/  LOP3.LUT R30, R4, 0xf0, RZ, 0xb8, !PT ;  /* 0x000000f0041e7812 */ /* 0x004fea00078eb8ff */
[----:B------:R-:W-:Y:S04]  /*9430*/  STS [UR4+0x41c], R30 ;  /* 0x00041c1eff007988 */ /* 0x000fe80008000804 */
[----:B------:R-:W1:Y:S02]  /*9440*/  LDS R4, [UR4+0x41c] ;  /* 0x00041c04ff047984 */ /* 0x000e640008000800 */
[----:B-1----:R-:W-:Y:S01]  /*9450*/  LOP3.LUT R13, R4, 0xf00, RZ, 0xb8, !PT ;  /* 0x00000f00040d7812 */ /* 0x002fe200078eb8ff */
[----:B------:R-:W-:Y:S04]  /*9460*/  VIADD R4, R26, 0xffffffff ;  /* 0xffffffff1a047836 */ /* 0x000fe80000000000 */
[----:B------:R-:W-:Y:S04]  /*9470*/  STS.64 [UR4+0x418], R12 ;  /* 0x0004180cff007988 */ /* 0x000fe80008000a04 */
[----:B------:R-:W1:Y:S04]  /*9480*/  LDS R22, [UR4+0x41c] ;  /* 0x00041c04ff167984 */ /* 0x000e680008000800 */
[----:B------:R2:W-:Y:S01]  /*9490*/  STS.128 [UR4+0x420], R4 ;  /* 0x00042004ff007988 */ /* 0x0005e20008000c04 */
[----:B-1----:R-:W-:Y:S05]  /*94a0*/  LOP3.LUT R22, R22, 0xf000, RZ, 0xb8, !PT ;  /* 0x0000f00016167812 */ /* 0x002fea00078eb8ff */
[----:B------:R2:W-:Y:S02]  /*94b0*/  STS [UR4+0x41c], R22 ;  /* 0x00041c16ff007988 */ /* 0x0005e40008000804 */
.L_x_103:
[----:B----4-:R-:W-:Y:S05]  /*94c0*/  BSYNC.RECONVERGENT B0 ;  /* 0x0000000000007941 */ /* 0x010fea0003800200 */
.L_x_102:
[----:B------:R-:W-:Y:S01]  /*94d0*/  NOP ;  /* 0x0000000000007918 */ /* 0x000fe20000000000 */
[----:B------:R-:W4:Y:S01]  /*94e0*/  LDS R16, [R16] ;  /* 0x0000000010107984 */ /* 0x000f220000000800 */
[----:B--2---:R-:W-:Y:S01]  /*94f0*/  IADD3 R4, P0, PT, R0, UR28, RZ ;  /* 0x0000001c00047c10 */ /* 0x004fe2000ff1e0ff */
[----:B------:R-:W-:Y:S04]  /*9500*/  IMAD.U32 R0, RZ, RZ, UR20 ;  /* 0x00000014ff007e24 */ /* 0x000fe8000f8e00ff */
[----:B------:R-:W-:Y:S01]  /*9510*/  IMAD.X R5, RZ, RZ, UR29, P0 ;  /* 0x0000001dff057e24 */ /* 0x000fe200080e06ff */
[----:B------:R-:W-:Y:S04]  /*9520*/  SHF.L.U32 R6, R0, 0x1f, RZ ;  /* 0x0000001f00067819 */ /* 0x000fe800000006ff */
[----:B----4-:R2:W4:Y:S02]  /*9530*/  ATOMG.E.EXCH.STRONG.GPU PT, RZ, [R4], R16 ;  /* 0x0000001004ff73a8 */ /* 0x01052400041ee100 */
[----:B----4-:R-:W4:Y:S02]  /*9540*/  SYNCS.PHASECHK.TRANS64.TRYWAIT P0, [R15+URZ+0x138], R6 ;  /* 0x000138060f0075a7 */ /* 0x010f2400080011ff */
[----:B--2-4-:R-:W-:Y:S05]  /*9550*/  @!P0 BRA `(.L_x_104) ;  /* 0x0000009000ac8947 */ /* 0x014fea0003800000 */
.L_x_101:
[----:B-1----:R-:W-:Y:S04]  /*9560*/  ISETP.NE.U32.AND P0, PT, R2, RZ, PT ;  /* 0x000000ff0200720c */ /* 0x002fe80003f05070 */
[----:B------:R-:W-:Y:S11]  /*9570*/  ISETP.NE.AND.EX P0, PT, R3, RZ, PT, P0 ;  /* 0x000000ff0300720c */ /* 0x000ff60003f05300 */
[----:B------:R-:W-:Y:S02]  /*9580*/  @!UPT UIADD3 URZ, UPT, UPT, URZ, URZ, URZ ;  /* 0x000000fffffff290 */ /* 0x000fe4000fffe0ff */
[----:B------:R-:W1:Y:S02]  /*9590*/  @P0 LDC.64 R4, c[0x0][0x890] ;  /* 0x00022400ff040b82 */ /* 0x000e640000000a00 */
[----:B-1----:R-:W-:Y:S01]  /*95a0*/  @P0 IMAD.WIDE R4, R17, 0x8, R4 ;  /* 0x0000000811040825 */ /* 0x002fe200078e0204 */
[----:B------:R-:W-:Y:S06]  /*95b0*/  BRA.U UP1, `(.L_x_105) ;  /* 0x0000000101107547 */ /* 0x000fec000b800000 */
[----:B------:R-:W-:Y:S04]  /*95c0*/  DEPBAR {5,4,3,2,1,0} ;  /* 0x0000003f0000791a */ /* 0x000fe80000000000 */
[----:B------:R-:W1:Y:S02]  /*95d0*/  CCTL.E.C.LDCU.IV.DEEP [UR28] ;  /* 0x000000001c007540 */ /* 0x000e640009c08000 */
[----:B-1----:R1:W-:Y:S01]  /*95e0*/  UTMACCTL.IV [UR28] ;  /* 0x000000001c0079b9 */ /* 0x0023e20008000000 */
[----:B------:R-:W-:Y:S01]  /*95f0*/  NOP ;  /* 0x0000000000007918 */ /* 0x000fe20000000000 */
.L_x_105:
[----:B------:R-:W5:Y:S01]  /*9600*/  @P0 LDG.E.64 R4, desc[UR50][R4.64] ;  /* 0x0000003204040981 */ /* 0x000f62000c1e1b00 */
[----:B------:R-:W-:Y:S02]  /*9610*/  USHF.L.U32 UR18, UR18, 0x6, URZ ;  /* 0x0000000612127899 */ /* 0x000fe400080006ff */
[----:B------:R-:W-:Y:S01]  /*9620*/  USHF.L.U32 UR19, UR19, 0x8, URZ ;  /* 0x0000000813137899 */ /* 0x000fe200080006ff */
[----:B-----5:R-:W5:Y:S02]  /*9630*/  @P0 LD.E R0, desc[UR50][R4.64] ;  /* 0x0000003204000980 */ /* 0x020f64000c101900 */
[----:B-----5:R-:W-:Y:S01]  /*9640*/  @P0 FSETP.NEU.AND P1, PT, R0, RZ, PT ;  /* 0x000000ff0000020b */ /* 0x020fe20003f2d000 */
[----:B------:R-:W-:Y:S01]  /*9650*/  @!UPT UIADD3 URZ, UPT, UPT, URZ, URZ, URZ ;  /* 0x000000fffffff290 */ /* 0x000fe2000fffe0ff */
[----:B------:R-:W-:Y:S11]  /*9660*/  @P0 BRA `(.L_x_106) ;  /* 0x00000000002c0947 */ /* 0x000ff60003800000 */
[----:B----4-:R-:W-:Y:S02]  /*9670*/  ISETP.NE.U32.AND P0, PT, RZ, UR6, PT ;  /* 0x00000006ff007c0c */ /* 0x010fe4000bf05070 */
[----:B------:R-:W-:Y:S02]  /*9680*/  FSETP.NEU.AND P1, PT, RZ, UR26, PT ;  /* 0x0000001aff007c0b */ /* 0x000fe4000bf2d000 */
[----:B------:R-:W-:Y:S11]  /*9690*/  ISETP.NE.AND.EX P0, PT, RZ, UR7, PT, P0 ;  /* 0x00000007ff007c0c */ /* 0x000ff6000bf05300 */
[----:B------:R-:W-:Y:S02]  /*96a0*/  @!UPT UIADD3 URZ, UPT, UPT, URZ, URZ, URZ ;  /* 0x000000fffffff290 */ /* 0x000fe4000fffe0ff */
[----:B------:R-:W4:Y:S08]  /*96b0*/  @P0 LDC R0, c[0x0][0x898] ;  /* 0x00022600ff000b82 */ /* 0x000f300000000800 */
[----:B------:R-:W5:Y:S01]  /*96c0*/  @P0 LDC.64 R4, c[0x0][0x888] ;  /* 0x00022200ff040b82 */ /* 0x000f620000000a00 */
[----:B----4-:R-:W-:Y:S04]  /*96d0*/  @P0 IMAD R17, R17, R0, RZ ;  /* 0x0000000011110224 */ /* 0x010fe800078e02ff */
[----:B-----5:R-:W-:Y:S06]  /*96e0*/  @P0 IMAD.WIDE R4, R17, 0x4, R4 ;  /* 0x0000000411040825 */ /* 0x020fec00078e0204 */
[----:B------:R-:W4:Y:S02]  /*96f0*/  @P0 LDG.E R4, desc[UR50][R4.64] ;  /* 0x0000003204040981 */ /* 0x000f24000c1e1900 */
[----:B----4-:R-:W-:Y:S11]  /*9700*/  @P0 FSETP.NEU.AND P1, PT, R4, RZ, PT ;  /* 0x000000ff0400020b */ /* 0x010ff60003f2d000 */
[----:B------:R-:W-:Y:S02]  /*9710*/  @!UPT UIADD3 URZ, UPT, UPT, URZ, URZ, URZ ;  /* 0x000000fffffff290 */ /* 0x000fe4000fffe0ff */
.L_x_106:
[----:B------:R-:W-:Y:S01]  /*9720*/  UISETP.NE.AND UP0, UPT, UR21, 0x4, UPT ;  /* 0x000000041500788c */ /* 0x000fe2000bf05270 */
[----:B------:R-:W-:Y:S04]  /*9730*/  ELECT P0, URZ, PT ;  /* 0x0000000000ff782f */ /* 0x000fe80003800000 */
[----:B------:R-:W-:Y:S04]  /*9740*/  PLOP3.LUT P1, PT, P1, P0, PT, 0x80, 0x8 ;  /* 0x000000000008781c */ /* 0x000fe80000f21070 */
[----:B------:R-:W-:Y:S09]  /*9750*/  BRA.U UP0, `(.L_x_107) ;  /* 0x0000000100047547 */ /* 0x000ff2000b800000 */
[----:B-1--4-:R-:W-:Y:S05]  /*9760*/  BPT.TRAP 0x1 ;  /* 0x000000040000795c */ /* 0x012fea0000300000 */
.L_x_107:
[----:B------:R-:W5:Y:S01]  /*9770*/  S2UR UR25, SR_CgaCtaId ;  /* 0x00000000001979c3 */ /* 0x000f620000008800 */
[----:B------:R-:W-:Y:S01]  /*9780*/  UMOV UR24, 0x400 ;  /* 0x0000040000187882 */ /* 0x000fe20000000000 */
[----:B------:R-:W-:Y:S01]  /*9790*/  SHF.L.U32 R5, R19, 0x1f, RZ ;  /* 0x0000001f13057819 */ /* 0x000fe200000006ff */
[----:B-----5:R-:W-:Y:S09]  /*97a0*/  ULEA UR24, UR25, UR24, 0x18 ;  /* 0x0000001819187291 */ /* 0x020ff2000f8ec0ff */
[----:B------:R-:W5:Y:S02]  /*97b0*/  SYNCS.PHASECHK.TRANS64.TRYWAIT P0, [UR24+0x110], R5 ;  /* 0x00011005ff0075a7 */ /* 0x000f640008001118 */
[----:B-----5:R-:W-:Y:S05]  /*97c0*/  @!P0 BRA `(.L_x_108) ;  /* 0x0000009000248947 */ /* 0x020fea0003800000 */
.L_x_288:
[----:B------:R-:W-:Y:S04]  /*97d0*/  BSSY.RECONVERGENT B0, `(.L_x_109) ;  /* 0x0000011000007945 */ /* 0x000fe80003800200 */
[----:B------:R-:W-:Y:S05]  /*97e0*/  @!P1 BRA `(.L_x_110) ;  /* 0x00000000003c9947 */ /* 0x000fea0003800000 */
[----:B------:R-:W-:Y:S02]  /*97f0*/  UIADD3 UR17, UPT, UPT, UR24, 0xf0, URZ ;  /* 0x000000f018117890 */ /* 0x000fe4000fffe0ff */
[----:B------:R-:W-:Y:S01]  /*9800*/  UIADD3 UR16, UPT, UPT, UR24, 0x1000, URZ ;  /* 0x0000100018107890 */ /* 0x000fe2000fffe0ff */
[----:B------:R-:W-:Y:S01]  /*9810*/  UMOV UR12, 0x0 ;  /* 0x00000000000c7882 */ /* 0x000fe20000000000 */
[----:B------:R-:W-:Y:S01]  /*9820*/  UMOV UR13, 0x10000000 ;  /* 0x10000000000d7882 */ /* 0x000fe20000000000 */
[----:B------:R-:W-:Y:S02]  /*9830*/  UIADD3 UR11, UPT, UPT, UR19, 0x80, URZ ;  /* 0x00000080130b7890 */ /* 0x000fe4000fffe0ff */
[----:B------:R-:W-:Y:S01]  /*9840*/  UIADD3 UR8, UPT, UPT, UR24, 0x2000, URZ ;  /* 0x0000200018087890 */ /* 0x000fe2000fffe0ff */
[----:B------:R-:W-:Y:S03]  /*9850*/  UMOV UR10, UR18 ;  /* 0x00000012000a7c82 */ /* 0x000fe60008000000 */
[----:B------:R1:W-:Y:S01]  /*9860*/  UTMALDG.2D [UR16], [UR28], desc[UR12] ;  /* 0x00000c101c0075b4 */ /* 0x0003e20008009000 */
[----:B------:R-:W-:Y:S01]  /*9870*/  UMOV UR9, UR17 ;  /* 0x0000001100097c82 */ /* 0x000fe20008000000 */
[----:B------:R-:W-:Y:S03]  /*9880*/  UISETP.NE.AND UP0, UPT, UR21, 0x4, UPT ;  /* 0x000000041500788c */ /* 0x000fe6000bf05270 */
[----:B------:R1:W-:Y:S06]  /*9890*/  UTMALDG.2D [UR8], [UR28], desc[UR12] ;  /* 0x00000c081c0075b4 */ /* 0x0003ec0008009000 */
[----:B-1----:R-:W-:Y:S05]  /*98a0*/  BRA.U UP0, `(.L_x_111) ;  /* 0x0000000100047547 */ /* 0x002fea000b800000 */
[----:B----4-:R-:W-:Y:S05]  /*98b0*/  BPT.TRAP 0x1 ;  /* 0x000000040000795c */ /* 0x010fea0000300000 */
.L_x_111:
[----:B------:R-:W-:Y:S04]  /*98c0*/  HFMA2 R0, -RZ, RZ, 0, 0.0078125 ;  /* 0x00002000ff007431 */ /* 0x000fe800000001ff */
[----:B------:R1:W-:Y:S03]  /*98d0*/  SYNCS.ARRIVE.TRANS64.RED.A0TR RZ, [UR24+0xf0], R0 ;  /* 0x0000f000ffff79a7 */ /* 0x0003e60008300418 */
.L_x_110:
[----:B-1--4-:R-:W-:Y:S05]  /*98e0*/  BSYNC.RECONVERGENT B0 ;  /* 0x0000000000007941 */ /* 0x012fea0003800200 */
.L_x_109:
[----:B------:R-:W-:Y:S09]  /*98f0*/  UISETP.NE.AND UP0, UPT, UR21, 0x4, UPT ;  /* 0x000000041500788c */ /* 0x000ff2000bf05270 */
[----:B------:R-:W-:Y:S05]  /*9900*/  BRA.U UP0, `(.L_x_112) ;  /* 0x0000000100047547 */ /* 0x000fea000b800000 */
[----:B------:R-:W-:Y:S05]  /*9910*/  BPT.TRAP 0x1 ;  /* 0x000000040000795c */ /* 0x000fea0000300000 */
.L_x_112:
[----:B------:R-:W-:Y:S04]  /*9920*/  UIADD3 UR4, UPT, UPT, UR24, 0xf0, URZ ;  /* 0x000000f018047890 */ /* 0x000fe8000fffe0ff */
[----:B------:R-:W-:Y:S09]  /*9930*/  UPRMT UR4, UR25, 0x654, UR4 ;  /* 0x0000065419047896 */ /* 0x000ff20008000004 */
[----:B------:R-:W-:Y:S01]  /*9940*/  SYNCS.ARRIVE.TRANS64.RED.A1T0 RZ, [UR4], RZ ;  /* 0x000000ffffff79a7 */ /* 0x000fe20008100404 */
[----:B------:R-:W-:Y:S05]  /*9950*/  BRA.U UP0, `(.L_x_113) ;  /* 0x0000000100047547 */ /* 0x000fea000b800000 */
[----:B------:R-:W-:Y:S05]  /*9960*/  BPT.TRAP 0x1 ;  /* 0x000000040000795c */ /* 0x000fea0000300000 */
.L_x_113:
[----:B------:R-:W1:Y:S02]  /*9970*/  SYNCS.PHASECHK.TRANS64.TRYWAIT P0, [UR24+0x118], R5 ;  /* 0x00011805ff0075a7 */ /* 0x000e640008001118 */
[----:B-1----:R-:W-:Y:S05]  /*9980*/  @!P0 BRA `(.L_x_114) ;  /* 0x0000008c00cc8947 */ /* 0x002fea0003800000 */
.L_x_290:
[----:B------:R-:W-:Y:S04]  /*9990*/  BSSY.RECONVERGENT B0, `(.L_x_115) ;  /* 0x0000012000007945 */ /* 0x000fe80003800200 */
[----:B------:R-:W-:Y:S05]  /*99a0*/  @!P1 BRA `(.L_x_116) ;  /* 0x0000000000409947 */ /* 0x000fea0003800000 */
[----:B------:R-:W-:Y:S02]  /*99b0*/  UIADD3 UR13, UPT, UPT, UR24, 0xf8, URZ ;  /* 0x000000f8180d7890 */ /* 0x000fe4000fffe0ff */
[----:B------:R-:W-:Y:S02]  /*99c0*/  UIADD3 UR15, UPT, UPT, UR19, 0x20, URZ ;  /* 0x00000020130f7890 */ /* 0x000fe4000fffe0ff */
[----:B------:R-:W-:Y:S01]  /*99d0*/  UIADD3 UR12, UPT, UPT, UR24, 0x3000, URZ ;  /* 0x00003000180c7890 */ /* 0x000fe2000fffe0ff */
[----:B------:R-:W-:Y:S01]  /*99e0*/  UMOV UR16, 0x0 ;  /* 0x0000000000107882 */ /* 0x000fe20000000000 */
[----:B------:R-:W-:Y:S01]  /*99f0*/  UMOV UR17, 0x10000000 ;  /* 0x1000000000117882 */ /* 0x000fe20000000000 */
[----:B------:R-:W-:Y:S01]  /*9a00*/  UMOV UR14, UR18 ;  /* 0x00000012000e7c82 */ /* 0x000fe20008000000 */
[----:B------:R-:W-:Y:S02]  /*9a10*/  UIADD3 UR11, UPT, UPT, UR19, 0xa0, URZ ;  /* 0x000000a0130b7890 */ /* 0x000fe4000fffe0ff */
[----:B------:R-:W-:Y:S03]  /*9a20*/  UIADD3 UR8, UPT, UPT, UR24, 0x4000, URZ ;  /* 0x0000400018087890 */ /* 0x000fe6000fffe0ff */
[----:B------:R4:W-:Y:S01]  /*9a30*/  UTMALDG.2D [UR12], [UR28], desc[UR16] ;  /* 0x0000100c1c0075b4 */ /* 0x0009e20008009000 */
[----:B------:R-:W-:Y:S01]  /*9a40*/  UMOV UR10, UR18 ;  /* 0x00000012000a7c82 */ /* 0x000fe20008000000 */
[----:B------:R-:W-:Y:S04]  /*9a50*/  UMOV UR9, UR13 ;  /* 0x0000000d00097c82 */ /* 0x000fe80008000000 */
[----:B------:R4:W-:Y:S02]  /*9a60*/  UTMALDG.2D [UR8], [UR28], desc[UR16] ;  /* 0x000010081c0075b4 */ /* 0x0009e40008009000 */
[----:B----4-:R-:W-:Y:S05]  /*9a70*/  BRA.U UP0, `(.L_x_117) ;  /* 0x0000000100047547 */ /* 0x010fea000b800000 */
[----:B------:R-:W-:Y:S05]  /*9a80*/  BPT.TRAP 0x1 ;  /* 0x000000040000795c */ /* 0x000fea0000300000 */
.L_x_117:
[----:B-1----:R-:W-:Y:S04]  /*9a90*/  HFMA2 R0, -RZ, RZ, 0, 0.0078125 ;  /* 0x00002000ff007431 */ /* 0x002fe800000001ff */
[----:B------:R4:W-:Y:S03]  /*9aa0*/  SYNCS.ARRIVE.TRANS64.RED.A0TR RZ, [UR24+0xf8], R0 ;  /* 0x0000f800ffff79a7 */ /* 0x0009e60008300418 */
.L_x_116:
[----:B------:R-:W-:Y:S05]  /*9ab0*/  BSYNC.RECONVERGENT B0 ;  /* 0x0000000000007941 */ /* 0x000fea0003800200 */
.L_x_115:
[----:B------:R-:W-:Y:S05]  /*9ac0*/  BRA.U UP0, `(.L_x_118) ;  /* 0x0000000100047547 */ /* 0x000fea000b800000 */
[----:B------:R-:W-:Y:S05]  /*9ad0*/  BPT.TRAP 0x1 ;  /* 0x000000040000795c */ /* 0x000fea0000300000 */
.L_x_118:
[----:B------:R-:W-:Y:S04]  /*9ae0*/  UIADD3 UR4, UPT, UPT, UR24, 0xf8, URZ ;  /* 0x000000f818047890 */ /* 0x000fe8000fffe0ff */
[----:B------:R-:W-:Y:S09]  /*9af0*/  UPRMT UR4, UR25, 0x654, UR4 ;  /* 0x0000065419047896 */ /* 0x000ff20008000004 */
[----:B------:R-:W-:Y:S01]  /*9b00*/  SYNCS.ARRIVE.TRANS64.RED.A1T0 RZ, [UR4], RZ ;  /* 0x000000ffffff79a7 */ /* 0x000fe20008100404 */
[----:B------:R-:W-:Y:S05]  /*9b10*/  BRA.U UP0, `(.L_x_119) ;  /* 0x0000000100047547 */ /* 0x000fea000b800000 */
[----:B------:R-:W-:Y:S05]  /*9b20*/  BPT.TRAP 0x1 ;  /* 0x000000040000795c */ /* 0x000fea0000300000 */
.L_x_119:
[----:B------:R-:W5:Y:S02]  /*9b30*/  SYNCS.PHASECHK.TRANS64.TRYWAIT P0, [UR24+0x120], R5 ;  /* 0x00012005ff0075a7 */ /* 0x000f640008001118 */
[----:B-----5:R-:W-:Y:S05]  /*9b40*/  @!P0 BRA `(.L_x_120) ;  /* 0x0000008c00748947 */ /* 0x020fea0003800000 */
.L_x_292:
        /* <DEDUP_REMOVED lines=14> */
[----:B-1----:R-:W-:Y:S05]  /*9c30*/  BRA.U UP0, `(.L_x_123) ;  /* 0x0000000100047547 */ /* 0x002fea000b800000 */
[----:B------:R-:W-:Y:S05]  /*9c40*/  BPT.TRAP 0x1 ;  /* 0x000000040000795c */ /* 0x000fea0000300000 */
.L_x_123:
[----:B----4-:R-:W-:Y:S04]  /*9c50*/  HFMA2 R0, -RZ, RZ, 0, 0.0078125 ;  /* 0x00002000ff007431 */ /* 0x010fe800000001ff */
[----:B------:R1:W-:Y:S03]  /*9c60*/  SYNCS.ARRIVE.TRANS64.RED.A0TR RZ, [UR24+0x100], R0 ;  /* 0x00010000ffff79a7 */ /* 0x0003e60008300418 */
.L_x_122:
[----:B------:R-:W-:Y:S05]  /*9c70*/  BSYNC.RECONVERGENT B0 ;  /* 0x0000000000007941 */ /* 0x000fea0003800200 */
.L_x_121:
[----:B------:R-:W-:Y:S05]  /*9c80*/  BRA.U UP0, `(.L_x_124) ;  /* 0x0000000100047547 */ /* 0x000fea000b800000 */
[----:B------:R-:W-:Y:S05]  /*9c90*/  BPT.TRAP 0x1 ;  /* 0x000000040000795c */ /* 0x000fea0000300000 */
.L_x_124:
[----:B------:R-:W-:Y:S04]  /*9ca0*/  UIADD3 UR4, UPT, UPT, UR24, 0x100, URZ ;  /* 0x0000010018047890 */ /* 0x000fe8000fffe0ff */
[----:B------:R-:W-:Y:S09]  /*9cb0*/  UPRMT UR4, UR25, 0x654, UR4 ;  /* 0x0000065419047896 */ /* 0x000ff20008000004 */
[----:B------:R-:W-:Y:S01]  /*9cc0*/  SYNCS.ARRIVE.TRANS64.RED.A1T0 RZ, [UR4], RZ ;  /* 0x000000ffffff79a7 */ /* 0x000fe20008100404 */
[----:B------:R-:W-:Y:S05]  /*9cd0*/  BRA.U UP0, `(.L_x_125) ;  /* 0x0000000100047547 */ /* 0x000fea000b800000 */
[----:B------:R-:W-:Y:S05]  /*9ce0*/  BPT.TRAP 0x1 ;  /* 0x000000040000795c */ /* 0x000fea0000300000 */
.L_x_125:
[----:B------:R-:W5:Y:S02]  /*9cf0*/  SYNCS.PHASECHK.TRANS64.TRYWAIT P0, [UR24+0x128], R5 ;  /* 0x00012805ff0075a7 */ /* 0x000f640008001118 */
[----:B-----5:R-:W-:Y:S05]  /*9d00*/  @!P0 BRA `(.L_x_126) ;  /* 0x0000008c001c8947 */ /* 0x020fea0003800000 */
.L_x_294:
        /* <DEDUP_REMOVED lines=16> */
.L_x_129:
[----:B----4-:R-:W-:Y:S04]  /*9e10*/  HFMA2 R0, -RZ, RZ, 0, 0.0078125 ;  /* 0x00002000ff007431 */ /* 0x010fe800000001ff */
[----:B------:R1:W-:Y:S03]  /*9e20*/  SYNCS.ARRIVE.TRANS64.RED.A0TR RZ, [UR24+0x108], R0 ;  /* 0x00010800ffff79a7 */ /* 0x0003e60008300418 */
.L_x_128:
[----:B------:R-:W-:Y:S05]  /*9e30*/  BSYNC.RECONVERGENT B0 ;  /* 0x0000000000007941 */ /* 0x000fea0003800200 */
.L_x_127:
[----:B------:R-:W-:Y:S05]  /*9e40*/  BRA.U UP0, `(.L_x_130) ;  /* 0x0000000100047547 */ /* 0x000fea000b800000 */
[----:B------:R-:W-:Y:S05]  /*9e50*/  BPT.TRAP 0x1 ;  /* 0x000000040000795c */ /* 0x000fea0000300000 */
.L_x_130:
[----:B------:R-:W-:Y:S01]  /*9e60*/  UIADD3 UR4, UPT, UPT, UR24, 0x108, URZ ;  /* 0x0000010818047890 */ /* 0x000fe2000fffe0ff */
[----:B------:R-:W-:Y:S01]  /*9e70*/  LOP3.LUT R19, R19, 0x1, RZ, 0x3c, !PT ;  /* 0x0000000113137812 */ /* 0x000fe200078e3cff */
[----:B------:R-:W-:Y:S02]  /*9e80*/  UISETP.NE.AND UP1, UPT, UR37, 0x8, UPT ;  /* 0x000000082500788c */ /* 0x000fe4000bf25270 */
[----:B------:R-:W-:Y:S09]  /*9e90*/  UPRMT UR4, UR25, 0x654, UR4 ;  /* 0x0000065419047896 */ /* 0x000ff20008000004 */
[----:B------:R-:W-:Y:S01]  /*9ea0*/  SYNCS.ARRIVE.TRANS64.RED.A1T0 RZ, [UR4], RZ ;  /* 0x000000ffffff79a7 */ /* 0x000fe20008100404 */
[----:B------:R-:W-:Y:S05]  /*9eb0*/  BRA.U UP1, `(.L_x_131) ;  /* 0x0000000101047547 */ /* 0x000fea000b800000 */
[----:B------:R-:W-:Y:S05]  /*9ec0*/  BPT.TRAP 0x1 ;  /* 0x000000040000795c */ /* 0x000fea0000300000 */
.L_x_131:
[----:B------:R-:W-:Y:S01]  /*9ed0*/  ULEA UR8, UR5, UR24, 0x3 ;  /* 0x0000001805087291 */ /* 0x000fe2000f8e18ff */
[----:B-1----:R-:W-:Y:S08]  /*9ee0*/  SHF.L.U32 R5, R18, 0x1f, RZ ;  /* 0x0000001f12057819 */ /* 0x002ff000000006ff */
[----:B------:R-:W1:Y:S02]  /*9ef0*/  SYNCS.PHASECHK.TRANS64.TRYWAIT P0, [UR8+0x220], R5 ;  /* 0x00022005ff0075a7 */ /* 0x000e640008001108 */
[----:B-1----:R-:W-:Y:S05]  /*9f00*/  @!P0 BRA `(.L_x_132) ;  /* 0x0000008800b48947 */ /* 0x002fea0003800000 */
.L_x_296:
[----:B------:R-:W-:Y:S09]  /*9f10*/  UIMAD UR4, UR5, 0x14, UR36 ;  /* 0x00000014050478a4 */ /* 0x000ff2000f8e0224 */
[----:B--2---:R-:W2:Y:S04]  /*9f20*/  LDS R6, [UR4] ;  /* 0x00000004ff067984 */ /* 0x004ea80008000800 */
[----:B-1----:R-:W1:Y:S04]  /*9f30*/  LDS R5, [UR4+0x4] ;  /* 0x00000404ff057984 */ /* 0x002e680008000800 */
[----:B------:R-:W3:Y:S04]  /*9f40*/  LDS.U16 R4, [UR4+0x12] ;  /* 0x00001204ff047984 */ /* 0x000ee80008000400 */
[----:B------:R-:W3:Y:S04]  /*9f50*/  LDS R17, [UR4+0x8] ;  /* 0x00000804ff117984 */ /* 0x000ee80008000800 */
[----:B----4-:R-:W4:Y:S01]  /*9f60*/  LDS R0, [UR4+0xc] ;  /* 0x00000c04ff007984 */ /* 0x010f220008000800 */
[----:B------:R-:W-:Y:S01]  /*9f70*/  @!PT LDS RZ, [RZ] ;  /* 0x00000000fffff984 */ /* 0x000fe20000000800 */
[----:B------:R-:W-:Y:S01]  /*9f80*/  @!PT LDS RZ, [RZ] ;  /* 0x00000000fffff984 */ /* 0x000fe20000000800 */
[----:B------:R-:W-:Y:S01]  /*9f90*/  @!PT LDS RZ, [RZ] ;  /* 0x00000000fffff984 */ /* 0x000fe20000000800 */
[----:B------:R-:W-:Y:S01]  /*9fa0*/  @!PT LDS RZ, [RZ] ;  /* 0x00000000fffff984 */ /* 0x000fe20000000800 */
[----:B------:R5:W-:Y:S06]  /*9fb0*/  MEMBAR.ALL.CTA ;  /* 0x0000000000007992 */ /* 0x000bec0000008000 */
[----:B-----5:R-:W3:Y:S01]  /*9fc0*/  FENCE.VIEW.ASYNC.S ;  /* 0x00000000000073c6 */ /* 0x020ee20000000000 */
[----:B--2---:R-:W-:Y:S02]  /*9fd0*/  R2UR UR18, R6 ;  /* 0x00000000061272ca */ /* 0x004fe400000e0000 */
[----:B-1----:R-:W-:Y:S01]  /*9fe0*/  R2UR UR19, R5 ;  /* 0x00000000051372ca */ /* 0x002fe200000e0000 */
[----:B------:R-:W-:Y:S03]  /*9ff0*/  @!UPT UIADD3 URZ, UPT, UPT, URZ, URZ, URZ ;  /* 0x000000fffffff290 */ /* 0x000fe6000fffe0ff */
[----:B------:R-:W-:Y:S11]  /*a000*/  BRA.U UP1, `(.L_x_133) ;  /* 0x0000000101047547 */ /* 0x000ff6000b800000 */
[----:B------:R-:W-:Y:S05]  /*a010*/  BPT.TRAP 0x1 ;  /* 0x000000040000795c */ /* 0x000fea0000300000 */
.L_x_133:
[----:B------:R-:W-:Y:S01]  /*a020*/  UIADD3 UR8, UPT, UPT, UR8, 0x260, URZ ;  /* 0x0000026008087890 */ /* 0x000fe2000fffe0ff */
[----:B----4-:R-:W-:Y:S03]  /*a030*/  ISETP.NE.AND P0, PT, R0, RZ, PT ;  /* 0x000000ff0000720c */ /* 0x010fe60003f05270 */
[----:B------:R-:W-:Y:S09]  /*a040*/  UPRMT UR8, UR25, 0x654, UR8 ;  /* 0x0000065419087896 */ /* 0x000ff20008000008 */
[----:B---3--:R-:W-:Y:S01]  /*a050*/  SYNCS.ARRIVE.TRANS64.RED.A1T0 RZ, [UR8], RZ ;  /* 0x000000ffffff79a7 */ /* 0x008fe20008100408 */
[----:B------:R-:W-:Y:S04]  /*a060*/  UIADD3 UR8, UPT, UPT, UR5, 0x1, URZ ;  /* 0x0000000105087890 */ /* 0x000fe8000fffe0ff */
[----:B------:R-:W-:Y:S04]  /*a070*/  UISETP.NE.AND UP1, UPT, UR8, 0x8, UPT ;  /* 0x000000080800788c */ /* 0x000fe8000bf25270 */
[----:B------:R-:W-:Y:S02]  /*a080*/  USEL UR4, URZ, 0x1, UP1 ;  /* 0x00000001ff047887 */ /* 0x000fe40008800000 */
[----:B------:R-:W-:Y:S02]  /*a090*/  USEL UR5, UR8, URZ, UP1 ;  /* 0x000000ff08057287 */ /* 0x000fe40008800000 */
[----:B------:R-:W-:Y:S02]  /*a0a0*/  UPLOP3.LUT UP1, UPT, UPT, UPT, UPT, 0x80, 0x8 ;  /* 0x000000000008789c */ /* 0x000fe40003f2f070 */
[----:B------:R-:W-:Y:S01]  /*a0b0*/  LOP3.LUT R18, R18, UR4, RZ, 0x3c, !PT ;  /* 0x0000000412127c12 */ /* 0x000fe2000f8e3cff */
[----:B------:R-:W-:Y:S08]  /*a0c0*/  @P0 BRA `(.L_x_134) ;  /* 0xffffffec00c00947 */ /* 0x000ff0000383ffff */
[----:B------:R-:W-:Y:S05]  /*a0d0*/  BRA.U UP0, `(.L_x_135) ;  /* 0x0000000100047547 */ /* 0x000fea000b800000 */
[----:B------:R-:W-:Y:S05]  /*a0e0*/  BPT.TRAP 0x1 ;  /* 0x000000040000795c */ /* 0x000fea0000300000 */
.L_x_135:
[----:B------:R-:W-:-:S04]  /*a0f0*/  SHF.L.U32 R3, R19, 0x1f, RZ ;  /* 0x0000001f13037819 */ /* 0x000fc800000006ff */
[----:B------:R-:W1:Y:S02]  /*a100*/  SYNCS.PHASECHK.TRANS64.TRYWAIT P0, [UR24+0x110], R3 ;  /* 0x00011003ff0075a7 */ /* 0x000e640008001118 */
[----:B-1----:R-:W-:Y:S05]  /*a110*/  @!P0 BRA `(.L_x_136) ;  /* 0x0000008800488947 */ /* 0x002fea0003800000 */
.L_x_298:
[----:B------:R-:W-:Y:S05]  /*a120*/  BRA.U UP0, `(.L_x_137) ;  /* 0x0000000100047547 */ /* 0x000fea000b800000 */
[----:B------:R-:W-:Y:S05]  /*a130*/  BPT.TRAP 0x1 ;  /* 0x000000040000795c */ /* 0x000fea0000300000 */
.L_x_137:
[----:B------:R-:W2:Y:S02]  /*a140*/  SYNCS.PHASECHK.TRANS64.TRYWAIT P0, [UR24+0x118], R3 ;  /* 0x00011803ff0075a7 */ /* 0x000ea40008001118 */
[----:B--2---:R-:W-:Y:S05]  /*a150*/  @!P0 BRA `(.L_x_138) ;  /* 0x0000008800508947 */ /* 0x004fea0003800000 */
.L_x_300:
[----:B------:R-:W-:Y:S05]  /*a160*/  BRA.U UP0, `(.L_x_139) ;  /* 0x0000000100047547 */ /* 0x000fea000b800000 */
[----:B------:R-:W-:Y:S05]  /*a170*/  BPT.TRAP 0x1 ;  /* 0x000000040000795c */ /* 0x000fea0000300000 */
.L_x_139:
[----:B------:R-:W2:Y:S02]  /*a180*/  SYNCS.PHASECHK.TRANS64.TRYWAIT P0, [UR24+0x120], R3 ;  /* 0x00012003ff0075a7 */ /* 0x000ea40008001118 */
[----:B--2---:R-:W-:Y:S05]  /*a190*/  @!P0 BRA `(.L_x_140) ;  /* 0x0000008800588947 */ /* 0x004fea0003800000 */
.L_x_302:
[----:B------:R-:W-:Y:S05]  /*a1a0*/  BRA.U UP0, `(.L_x_141) ;  /* 0x0000000100047547 */ /* 0x000fea000b800000 */
[----:B------:R-:W-:Y:S05]  /*a1b0*/  BPT.TRAP 0x1 ;  /* 0x000000040000795c */ /* 0x000fea0000300000 */
.L_x_141:
[----:B-1----:R-:W-:Y:S02]  /*a1c0*/  SHF.L.U32 R3, R19, 0x1f, RZ ;  /* 0x0000001f13037819 */ /* 0x002fe400000006ff */
[----:B------:R-:W-:-:S04]  /*a1d0*/  MOV R0, UR24 ;  /* 0x0000001800007c02 */ /* 0x000fc80008000f00 */
[----:B------:R1:W2:Y:S03]  /*a1e0*/  SYNCS.PHASECHK.TRANS64.TRYWAIT P0, [R0+URZ+0x128], R3 ;  /* 0x00012803000075a7 */ /* 0x0002a600080011ff */
[----:B--2---:R-:W-:Y:S05]  /*a1f0*/  @!P0 NANOSLEEP.SYNCS 0x989680 ;  /* 0x009896800000895d */ /* 0x004fea0003900000 */
[----:B------:R-:W2:Y:S02]  /*a200*/  @!P0 SYNCS.PHASECHK.TRANS64 P0, [R0+URZ+0x128], R3 ;  /* 0x00012803000085a7 */ /* 0x000ea400080010ff */
[----:B--2---:R-:W-:Y:S05]  /*a210*/  @P0 EXIT ;  /* 0x000000000000094d */ /* 0x004fea0003800000 */
[----:B------:R-:W-:Y:S05]  /*a220*/  BRA `(.L_x_141) ;  /* 0xfffffffc00e47947 */ /* 0x000fea000383ffff */
.L_x_100:
[----:B------:R-:W-:-:S09]  /*a230*/  UISETP.NE.AND UP0, UPT, UR21, 0x4, UPT ;  /* 0x000000041500788c */ /* 0x000fd2000bf05270 */
[----:B------:R-:W-:Y:S05]  /*a240*/  BRA.U UP0, `(.L_x_142) ;  /* 0x0000004d00547547 */ /* 0x000fea000b800000 */
.L_x_143:
[----:B------:R-:W-:-:S08]  /*a250*/  NOP ;  /* 0x0000000000007918 */ /* 0x000fd00000000000 */
[----:B------:R-:W2:Y:S02]  /*a260*/  USETMAXREG.TRY_ALLOC.CTAPOOL UP0, 0xe8 ;  /* 0x000000e8000079c8 */ /* 0x000ea40008000600 */
[----:B--2---:R-:W-:Y:S05]  /*a270*/  BRA.U !UP0, `(.L_x_143) ;  /* 0xfffffffd08f47547 */ /* 0x004fea000b83ffff */
[----:B------:R-:W2:Y:S08]  /*a280*/  S2UR UR52, SR_CgaCtaId ;  /* 0x00000000003479c3 */ /* 0x000eb00000008800 */
[----:B------:R-:W-:Y:S01]  /*a290*/  BAR.SYNC.DEFER_BLOCKING 0x6, 0xa0 ;  /* 0x0182800000007b1d */ /* 0x000fe20000010000 */
[C---:B------:R-:W-:Y:S01]  /*a2a0*/  IMAD.SHL.U32 R3, R0.reuse, 0x40, RZ ;  /* 0x0000004000037824 */ /* 0x040fe200078e00ff */
[----:B------:R-:W-:Y:S01]  /*a2b0*/  LOP3.LUT P1, RZ, R0, 0x2, RZ, 0xc0, !PT ;  /* 0x0000000200ff7812 */ /* 0x000fe2000782c0ff */
[----:B------:R-:W-:Y:S01]  /*a2c0*/  IMAD.SHL.U32 R4, R80, 0x200000, RZ ;  /* 0x0020000050047824 */ /* 0x000fe200078e00ff */
[C---:B------:R-:W-:Y:S01]  /*a2d0*/  LOP3.LUT R94, R0.reuse, 0x60, RZ, 0xc0, !PT ;  /* 0x00000060005e7812 */ /* 0x040fe200078ec0ff */
[----:B------:R-:W-:Y:S01]  /*a2e0*/  IMAD.SHL.U32 R92, R0, 0x8, RZ ;  /* 0x00000008005c7824 */ /* 0x000fe200078e00ff */
[----:B------:R-:W-:-:S02]  /*a2f0*/  UMOV UR43, 0x400 ;  /* 0x00000400002b7882 */ /* 0x000fc40000000000 */
[----:B------:R-:W3:Y:S01]  /*a300*/  LDC.64 R98, c[0x0][0x390] ;  /* 0x0000e400ff627b82 */ /* 0x000ee20000000a00 */
[----:B------:R-:W1:Y:S01]  /*a310*/  SHFL.IDX PT, R96, R80, RZ, 0x1f ;  /* 0x00001fff50607589 */ /* 0x000e6200000e0000 */
[----:B------:R-:W-:Y:S01]  /*a320*/  LOP3.LUT R3, R3, 0x1c0, RZ, 0xc0, !PT ;  /* 0x000001c003037812 */ /* 0x000fe200078ec0ff */
[----:B------:R-:W-:Y:S01]  /*a330*/  IMAD.U32 R93, R0, 0x10000, RZ ;  /* 0x00010000005d7824 */ /* 0x000fe200078e00ff */
[----:B------:R-:W-:Y:S01]  /*a340*/  LOP3.LUT R4, R4, 0x200000, RZ, 0xc0, !PT ;  /* 0x0020000004047812 */ /* 0x000fe200078ec0ff */
[----:B------:R-:W-:Y:S01]  /*a350*/  IMAD.MOV.U32 R95, RZ, RZ, 0x10 ;  /* 0x00000010ff5f7424 */ /* 0x000fe200078e00ff */
[----:B------:R-:W-:Y:S01]  /*a360*/  LOP3.LUT R3, R3, 0x28, R0, 0xf8, !PT ;  /* 0x0000002803037812 */ /* 0x000fe200078ef800 */
[----:B------:R-:W-:Y:S01]  /*a370*/  UMOV UR58, URZ ;  /* 0x000000ff003a7c82 */ /* 0x000fe20008000000 */
[----:B------:R-:W3:Y:S01]  /*a380*/  LDC.64 R76, c[0x0][0x890] ;  /* 0x00022400ff4c7b82 */ /* 0x000ee20000000a00 */
[----:B------:R-:W-:Y:S01]  /*a390*/  LOP3.LUT R93, R4, 0x400000, R93, 0xf8, !PT ;  /* 0x00400000045d7812 */ /* 0x000fe200078ef85d */
[----:B------:R-:W-:Y:S01]  /*a3a0*/  UMOV UR59, URZ ;  /* 0x000000ff003b7c82 */ /* 0x000fe20008000000 */
[----:B------:R-:W-:Y:S01]  /*a3b0*/  LOP3.LUT R92, R3, 0x38, R92, 0x78, !PT ;  /* 0x00000038035c7812 */ /* 0x000fe200078e785c */
[----:B------:R-:W-:Y:S01]  /*a3c0*/  IMAD.SHL.U32 R3, R0, 0x20, RZ ;  /* 0x0000002000037824 */ /* 0x000fe200078e00ff */
[----:B------:R-:W3:Y:S01]  /*a3d0*/  LDCU.64 UR38, c[0x0][0x888] ;  /* 0x00011100ff2677ac */ /* 0x000ee20008000a00 */
[----:B------:R-:W-:Y:S01]  /*a3e0*/  PLOP3.LUT P2, PT, PT, PT, PT, 0x80, 0x8 ;  /* 0x000000000008781c */ /* 0x000fe20003f4f070 */
[----:B------:R-:W-:Y:S01]  /*a3f0*/  IMAD.MOV.U32 R91, RZ, RZ, 0x1 ;  /* 0x00000001ff5b7424 */ /* 0x000fe200078e00ff */
[----:B------:R-:W3:Y:S01]  /*a400*/  LDC.64 R78, c[0x0][0x8b8] ;  /* 0x00022e00ff4e7b82 */ /* 0x000ee20000000a00 */
[----:B--2---:R-:W-:Y:S01]  /*a410*/  ULEA UR43, UR52, UR43, 0x18 ;  /* 0x0000002b342b7291 */ /* 0x004fe2000f8ec0ff */
[----:B------:R-:W-:Y:S01]  /*a420*/  LOP3.LUT R92, R92, 0xa00, R3, 0xf8, !PT ;  /* 0x00000a005c5c7812 */ /* 0x000fe200078ef803 */
[----:B------:R-:W2:Y:S01]  /*a430*/  LDCU.64 UR48, c[0x0][0xb18] ;  /* 0x00016300ff3077ac */ /* 0x000ea20008000a00 */
[----:B------:R-:W-:Y:S01]  /*a440*/  IMAD.MOV.U32 R90, RZ, RZ, RZ ;  /* 0x000000ffff5a7224 */ /* 0x000fe200078e00ff */
[----:B------:R-:W-:Y:S01]  /*a450*/  PRMT R89, RZ, 0x7610, R89 ;  /* 0x00007610ff597816 */ /* 0x000fe20000000059 */
[----:B------:R-:W-:Y:S01]  /*a460*/  IMAD.MOV.U32 R88, RZ, RZ, RZ ;  /* 0x000000ffff587224 */ /* 0x000fe200078e00ff */
[----:B------:R-:W2:Y:S01]  /*a470*/  LDCU.64 UR46, c[0x0][0xb20] ;  /* 0x00016400ff2e77ac */ /* 0x000ea20008000a00 */
[----:B------:R-:W-:Y:S01]  /*a480*/  IMAD.MOV.U32 R87, RZ, RZ, RZ ;  /* 0x000000ffff577224 */ /* 0x000fe200078e00ff */
[----:B-1----:R-:W-:Y:S01]  /*a490*/  ISETP.NE.AND P0, PT, R96, 0x4, PT ;  /* 0x000000046000780c */ /* 0x002fe20003f05270 */
[----:B------:R-:W1:Y:S01]  /*a4a0*/  LDS R2, [UR43+0x3e0] ;  /* 0x0003e02bff027984 */ /* 0x000e620008000800 */
[----:B------:R-:W1:Y:S01]  /*a4b0*/  LDCU.64 UR44, c[0x0][0x8b0] ;  /* 0x00011600ff2c77ac */ /* 0x000e620008000a00 */
[----:B------:R-:W-:Y:S01]  /*a4c0*/  SEL R95, R95, 0xfffffff0, !P1 ;  /* 0xfffffff05f5f7807 */ /* 0x000fe20004800000 */
[----:B------:R-:W-:Y:S01]  /*a4d0*/  UIADD3 UR4, UPT, UPT, UR43, 0x1000, URZ ;  /* 0x000010002b047890 */ /* 0x000fe2000fffe0ff */
[----:B------:R-:W-:Y:S01]  /*a4e0*/  UMOV UR5, URZ ;  /* 0x000000ff00057c82 */ /* 0x000fe20008000000 */
[----:B-1----:R-:W-:-:S07]  /*a4f0*/  IMAD.IADD R93, R2, 0x1, R93 ;  /* 0x00000001025d7824 */ /* 0x002fce00078e025d */
[----:B--23--:R-:W-:Y:S05]  /*a500*/  @P0 BRA `(.L_x_144) ;  /* 0x00000000007c0947 */ /* 0x00cfea0003800000 */
[----:B------:R-:W1:Y:S01]  /*a510*/  LDC.64 R36, c[0x0][0xa00] ;  /* 0x00028000ff247b82 */ /* 0x000e620000000a00 */
[----:B------:R-:W2:Y:S01]  /*a520*/  LDCU UR6, c[0x0][0xc1c] ;  /* 0x00018380ff0677ac */ /* 0x000ea20008000800 */
[----:B------:R-:W3:Y:S06]  /*a530*/  LDCU.64 UR58, c[0x0][0xb00] ;  /* 0x00016000ff3a77ac */ /* 0x000eec0008000a00 */
[----:B------:R-:W1:Y:S01]  /*a540*/  LDC.64 R38, c[0x0][0xa08] ;  /* 0x00028200ff267b82 */ /* 0x000e620000000a00 */
[----:B------:R-:W-:-:S07]  /*a550*/  ELECT P0, URZ, PT ;  /* 0x0000000000ff782f */ /* 0x000fce0003800000 */
[----:B------:R-:W4:Y:S01]  /*a560*/  LDC.64 R32, c[0x0][0xa10] ;  /* 0x00028400ff207b82 */ /* 0x000f220000000a00 */
[----:B--2---:R-:W-:-:S04]  /*a570*/  UIADD3 UR6, UPT, UPT, UR28, UR6, URZ ;  /* 0x000000061c067290 */ /* 0x004fc8000fffe0ff */
[----:B------:R-:W-:-:S03]  /*a580*/  UIMAD UR6, UR6, 0xe, URZ ;  /* 0x0000000e060678a4 */ /* 0x000fc6000f8e02ff */
[----:B------:R-:W4:Y:S01]  /*a590*/  LDC.64 R34, c[0x0][0xa18] ;  /* 0x00028600ff227b82 */ /* 0x000f220000000a00 */
[----:B---3--:R-:W-:-:S07]  /*a5a0*/  UIMAD.WIDE.U32 UR58, UR6, 0x80, UR58 ;  /* 0x00000080063a78a5 */ /* 0x008fce000f8e003a */
[----:B------:R-:W2:Y:S01]  /*a5b0*/  LDC.64 R28, c[0x0][0xa20] ;  /* 0x00028800ff1c7b82 */ /* 0x000ea20000000a00 */
[----:B-1----:R1:W-:Y:S07]  /*a5c0*/  @P0 STS.128 [UR43+0x480], R36 ;  /* 0x00048024ff000988 */ /* 0x0023ee0008000c2b */
[----:B------:R-:W2:Y:S08]  /*a5d0*/  LDC.64 R30, c[0x0][0xa28] ;  /* 0x00028a00ff1e7b82 */ /* 0x000eb00000000a00 */
[----:B------:R-:W3:Y:S01]  /*a5e0*/  LDC.64 R24, c[0x0][0xa30] ;  /* 0x00028c00ff187b82 */ /* 0x000ee20000000a00 */
[----:B----4-:R1:W-:Y:S07]  /*a5f0*/  @P0 STS.128 [UR43+0x490], R32 ;  /* 0x00049020ff000988 */ /* 0x0103ee0008000c2b */
[----:B------:R-:W3:Y:S08]  /*a600*/  LDC.64 R26, c[0x0][0xa38] ;  /* 0x00028e00ff1a7b82 */ /* 0x000ef00000000a00 */
[----:B------:R-:W4:Y:S01]  /*a610*/  LDC.64 R20, c[0x0][0xa40] ;  /* 0x00029000ff147b82 */ /* 0x000f220000000a00 */
[----:B--2---:R1:W-:Y:S07]  /*a620*/  @P0 STS.128 [UR43+0x4a0], R28 ;  /* 0x0004a01cff000988 */ /* 0x0043ee0008000c2b */
[----:B------:R-:W4:Y:S08]  /*a630*/  LDC.64 R22, c[0x0][0xa48] ;  /* 0x00029200ff167b82 */ /* 0x000f300000000a00 */
[----:B------:R-:W2:Y:S01]  /*a640*/  LDC.64 R12, c[0x0][0xa50] ;  /* 0x00029400ff0c7b82 */ /* 0x000ea20000000a00 */
[----:B---3--:R1:W-:Y:S07]  /*a650*/  @P0 STS.128 [UR43+0x4b0], R24 ;  /* 0x0004b018ff000988 */ /* 0x0083ee0008000c2b */
[----:B------:R-:W2:Y:S08]  /*a660*/  LDC.64 R14, c[0x0][0xa58] ;  /* 0x00029600ff0e7b82 */ /* 0x000eb00000000a00 */
[----:B------:R-:W3:Y:S01]  /*a670*/  LDC.64 R8, c[0x0][0xa60] ;  /* 0x00029800ff087b82 */ /* 0x000ee20000000a00 */
[----:B----4-:R1:W-:Y:S07]  /*a680*/  @P0 STS.128 [UR43+0x4c0], R20 ;  /* 0x0004c014ff000988 */ /* 0x0103ee0008000c2b */
[----:B------:R-:W3:Y:S08]  /*a690*/  LDC.64 R10, c[0x0][0xa68] ;  /* 0x00029a00ff0a7b82 */ /* 0x000ef00000000a00 */
[----:B------:R-:W4:Y:S01]  /*a6a0*/  LDC.64 R4, c[0x0][0xa70] ;  /* 0x00029c00ff047b82 */ /* 0x000f220000000a00 */
[----:B--2---:R1:W-:Y:S07]  /*a6b0*/  @P0 STS.128 [UR43+0x4d0], R12 ;  /* 0x0004d00cff000988 */ /* 0x0043ee0008000c2b */
[----:B-----5:R-:W4:Y:S01]  /*a6c0*/  LDC.64 R6, c[0x0][0xa78] ;  /* 0x00029e00ff067b82 */ /* 0x020f220000000a00 */
[----:B---3--:R1:W-:Y:S04]  /*a6d0*/  @P0 STS.128 [UR43+0x4e0], R8 ;  /* 0x0004e008ff000988 */ /* 0x0083e80008000c2b */
[----:B----4-:R1:W-:Y:S01]  /*a6e0*/  @P0 STS.128 [UR43+0x4f0], R4 ;  /* 0x0004f004ff000988 */ /* 0x0103e20008000c2b */
[----:B------:R-:W-:Y:S01]  /*a6f0*/  NOP ;  /* 0x0000000000007918 */ /* 0x000fe20000000000 */
.L_x_144:
[----:B------:R-:W-:Y:S01]  /*a700*/  MOV R81, UR4 ;  /* 0x0000000400517c02 */ /* 0x000fe20008000f00 */
[----:B------:R-:W-:Y:S01]  /*a710*/  UMOV UR54, URZ ;  /* 0x000000ff00367c82 */ /* 0x000fe20008000000 */
[----:B------:R-:W-:Y:S01]  /*a720*/  SHF.L.U32 R92, R92, 0x1, RZ ;  /* 0x000000015c5c7819 */ /* 0x000fe200000006ff */
[----:B------:R-:W-:-:S06]  /*a730*/  UMOV UR53, URZ ;  /* 0x000000ff00357c82 */ /* 0x000fcc0008000000 */
.L_x_198:
        /* <DEDUP_REMOVED lines=17> */
[----:B------:R-:W-:Y:S02]  /*a850*/  ISETP.NE.OR P0, PT, R96, 0x4, !P2 ;  /* 0x000000046000780c */ /* 0x000fe40005705670 */
[----:B------:R-:W-:Y:S02]  /*a860*/  R2UR UR56, R2 ;  /* 0x00000000023872ca */ /* 0x000fe400000e0000 */
[----:B------:R-:W-:Y:S09]  /*a870*/  R2UR UR57, R3 ;  /* 0x00000000033972ca */ /* 0x000ff200000e0000 */
[----:B--234-:R-:W-:Y:S06]  /*a880*/  @P0 BRA `(.L_x_145) ;  /* 0x0000000000ec0947 */ /* 0x01cfec0003800000 */
[----:B-1----:R-:W-:Y:S01]  /*a890*/  IMAD.U32 R9, RZ, RZ, UR43 ;  /* 0x0000002bff097e24 */ /* 0x002fe2000f8e00ff */
[----:B------:R-:W1:Y:S01]  /*a8a0*/  S2R R0, SR_LANEID ;  /* 0x0000000000007919 */ /* 0x000e620000000000 */
[----:B------:R-:W-:Y:S01]  /*a8b0*/  ELECT P0, URZ, PT ;  /* 0x0000000000ff782f */ /* 0x000fe20003800000 */
[----:B------:R-:W-:Y:S01]  /*a8c0*/  BSSY.RECONVERGENT B0, `(.L_x_146) ;  /* 0x0000032000007945 */ /* 0x000fe20003800200 */
[----:B-1----:R-:W-:Y:S05]  /*a8d0*/  IMAD.SHL.U32 R0, R0, 0x4, RZ ;  /* 0x0000000400007824 */ /* 0x002fea00078e00ff */
[----:B------:R-:W-:Y:S06]  /*a8e0*/  IADD3 R9, PT, PT, R0, 0x480, R9 ;  /* 0x0000048000097810 */ /* 0x000fec0007ffe009 */
[----:B------:R-:W-:Y:S05]  /*a8f0*/  @!P0 BRA `(.L_x_147) ;  /* 0x0000000000b88947 */ /* 0x000fea0003800000 */
[----:B------:R-:W-:Y:S01]  /*a900*/  STS [UR43+0x4b0], RZ ;  /* 0x0004b0ffff007988 */ /* 0x000fe2000800082b */
[----:B------:R-:W-:Y:S01]  /*a910*/  ISETP.NE.U32.AND P0, PT, RZ, UR46, PT ;  /* 0x0000002eff007c0c */ /* 0x000fe2000bf05070 */
[C---:B-----5:R-:W-:Y:S01]  /*a920*/  IMAD.WIDE R6, R17.reuse, 0xc, R98 ;  /* 0x0000000c11067825 */ /* 0x060fe200078e0262 */
[----:B------:R-:W-:Y:S02]  /*a930*/  UIADD3 UR4, UPT, UPT, UR43, 0x480, URZ ;  /* 0x000004802b047890 */ /* 0x000fe4000fffe0ff */
[----:B------:R-:W-:Y:S02]  /*a940*/  ISETP.NE.AND.EX P1, PT, RZ, UR47, PT, P0 ;  /* 0x0000002fff007c0c */ /* 0x000fe4000bf25300 */
[----:B----4-:R-:W2:Y:S01]  /*a950*/  LDG.E R14, desc[UR50][R6.64] ;  /* 0x00000032060e7981 */ /* 0x010ea2000c1e1900 */
[C---:B------:R-:W-:Y:S03]  /*a960*/  LEA R2, P0, R17.reuse, RZ, 0x3 ;  /* 0x000000ff11027211 */ /* 0x040fe600078018ff */
[----:B------:R1:W3:Y:S01]  /*a970*/  LDG.E R5, desc[UR50][R6.64+0x4] ;  /* 0x0000043206057981 */ /* 0x0002e2000c1e1900 */
[----:B------:R-:W-:Y:S06]  /*a980*/  LEA.HI.X.SX32 R3, R17, RZ, 0x3, P0 ;  /* 0x000000ff11037211 */ /* 0x000fec00000f1eff */
[C---:B------:R-:W-:Y:S04]  /*a990*/  @P1 IADD3 R10, P0, PT, R2.reuse, UR46, RZ ;  /* 0x0000002e020a1c10 */ /* 0x040fe8000ff1e0ff */
[C---:B------:R-:W-:Y:S02]  /*a9a0*/  @P1 IADD3.X R11, PT, PT, R3.reuse, UR47, RZ, P0, !PT ;  /* 0x0000002f030b1c10 */ /* 0x040fe400087fe4ff */
[----:B------:R-:W-:Y:S03]  /*a9b0*/  IADD3 R12, P0, PT, R2, UR48, RZ ;  /* 0x00000030020c7c10 */ /* 0x000fe6000ff1e0ff */
[----:B------:R-:W4:Y:S01]  /*a9c0*/  @P1 LDG.E.64 R18, desc[UR50][R10.64] ;  /* 0x000000320a121981 */ /* 0x000f22000c1e1b00 */
[----:B------:R-:W-:Y:S03]  /*a9d0*/  IADD3.X R13, PT, PT, R3, UR49, RZ, P0, !PT ;  /* 0x00000031030d7c10 */ /* 0x000fe600087fe4ff */
[----:B------:R-:W4:Y:S04]  /*a9e0*/  LDS R3, [UR43+0x49c] ;  /* 0x00049c2bff037984 */ /* 0x000f280008000800 */
[----:B------:R-:W2:Y:S01]  /*a9f0*/  LDG.E.64 R12, desc[UR50][R12.64] ;  /* 0x000000320c0c7981 */ /* 0x000ea2000c1e1b00 */
[----:B-1----:R-:W-:Y:S03]  /*aa00*/  IMAD.U32 R6, RZ, RZ, UR4 ;  /* 0x00000004ff067e24 */ /* 0x002fe6000f8e00ff */
[----:B--2---:R-:W-:Y:S01]  /*aa10*/  STS.64 [UR43+0x480], R12 ;  /* 0x0004800cff007988 */ /* 0x004fe20008000a2b */
[--C-:B------:R-:W-:Y:S01]  /*aa20*/  SHF.R.S32.HI R15, RZ, 0x1f, R14.reuse ;  /* 0x0000001fff0f7819 */ /* 0x100fe2000001140e */
[----:B------:R-:W-:Y:S02]  /*aa30*/  @!P1 IMAD.MOV.U32 R18, RZ, RZ, R14 ;  /* 0x000000ffff129224 */ /* 0x000fe400078e000e */
[----:B---3--:R-:W-:Y:S02]  /*aa40*/  VIADD R5, R5, 0xffffffff ;  /* 0xffffffff05057836 */ /* 0x008fe40000000000 */
[----:B------:R-:W-:Y:S05]  /*aa50*/  @!P1 IMAD.MOV.U32 R19, RZ, RZ, R15 ;  /* 0x000000ffff139224 */ /* 0x000fea00078e000f */
[----:B----4-:R-:W-:Y:S04]  /*aa60*/  SHF.L.U64.HI R8, R18, 0x1, R19 ;  /* 0x0000000112087819 */ /* 0x010fe80000010213 */
[----:B------:R-:W-:Y:S04]  /*aa70*/  LOP3.LUT R8, R8, 0x1fffffff, RZ, 0xc0, !PT ;  /* 0x1fffffff08087812 */ /* 0x000fe800078ec0ff */
[----:B------:R-:W-:Y:S04]  /*aa80*/  SHF.R.U32.HI R2, RZ, 0x4, R8 ;  /* 0x00000004ff027819 */ /* 0x000fe80000011608 */
[----:B------:R-:W-:Y:S02]  /*aa90*/  LOP3.LUT R11, R3, 0xf, R2, 0xb8, !PT ;  /* 0x0000000f030b7812 */ /* 0x000fe400078eb802 */
[----:B------:R-:W-:Y:S03]  /*aaa0*/  SHF.R.U64 R2, R6, 0x4, RZ ;  /* 0x0000000406027819 */ /* 0x000fe600000012ff */
[----:B------:R1:W-:Y:S04]  /*aab0*/  STS [UR43+0x49c], R11 ;  /* 0x00049c0bff007988 */ /* 0x0003e8000800082b */
[----:B------:R-:W2:Y:S04]  /*aac0*/  LDS R4, [UR43+0x49c] ;  /* 0x00049c2bff047984 */ /* 0x000ea80008000800 */
[----:B------:R-:W-:Y:S04]  /*aad0*/  STS [UR43+0x490], R2 ;  /* 0x00049002ff007988 */ /* 0x000fe8000800082b */
[----:B------:R-:W-:Y:S01]  /*aae0*/  STS [UR43+0x494], R2 ;  /* 0x00049402ff007988 */ /* 0x000fe2000800082b */
[----:B-1----:R-:W-:Y:S05]  /*aaf0*/  IMAD.SHL.U32 R11, R18, 0x2, RZ ;  /* 0x00000002120b7824 */ /* 0x002fea00078e00ff */
[----:B------:R-:W-:Y:S04]  /*ab00*/  LOP3.LUT R11, R11, 0xfffffffe, RZ, 0xc0, !PT ;  /* 0xfffffffe0b0b7812 */ /* 0x000fe800078ec0ff */
[----:B------:R-:W-:Y:S05]  /*ab10*/  SHF.R.U64 R8, R11, 0x4, R8 ;  /* 0x000000040b087819 */ /* 0x000fea0000001208 */
[----:B------:R-:W-:Y:S01]  /*ab20*/  STS [UR43+0x48c], R8 ;  /* 0x00048c08ff007988 */ /* 0x000fe2000800082b */
[----:B--2---:R-:W-:Y:S05]  /*ab30*/  LOP3.LUT R7, R4, 0xf0, RZ, 0xb8, !PT ;  /* 0x000000f004077812 */ /* 0x004fea00078eb8ff */
[----:B------:R1:W-:Y:S04]  /*ab40*/  STS [UR43+0x49c], R7 ;  /* 0x00049c07ff007988 */ /* 0x0003e8000800082b */
[----:B------:R-:W2:Y:S01]  /*ab50*/  LDS R4, [UR43+0x49c] ;  /* 0x00049c2bff047984 */ /* 0x000ea20008000800 */
[----:B-1----:R-:W-:Y:S02]  /*ab60*/  CS2R R6, SRZ ;  /* 0x0000000000067805 */ /* 0x002fe4000001ff00 */
[----:B--2---:R-:W-:Y:S01]  /*ab70*/  LOP3.LUT R3, R4, 0xf00, RZ, 0xb8, !PT ;  /* 0x00000f0004037812 */ /* 0x004fe200078eb8ff */
[----:B------:R-:W-:Y:S04]  /*ab80*/  VIADD R4, R14, 0xffffffff ;  /* 0xffffffff0e047836 */ /* 0x000fe80000000000 */
[----:B------:R-:W-:Y:S04]  /*ab90*/  STS.64 [UR43+0x498], R2 ;  /* 0x00049802ff007988 */ /* 0x000fe80008000a2b */
[----:B------:R-:W1:Y:S04]  /*aba0*/  LDS R10, [UR43+0x49c] ;  /* 0x00049c2bff0a7984 */ /* 0x000e680008000800 */
[----:B------:R2:W-:Y:S01]  /*abb0*/  STS.128 [UR43+0x4a0], R4 ;  /* 0x0004a004ff007988 */ /* 0x0005e20008000c2b */
[----:B-1----:R-:W-:Y:S05]  /*abc0*/  LOP3.LUT R10, R10, 0xf000, RZ, 0xb8, !PT ;  /* 0x0000f0000a0a7812 */ /* 0x002fea00078eb8ff */
[----:B------:R2:W-:Y:S02]  /*abd0*/  STS [UR43+0x49c], R10 ;  /* 0x00049c0aff007988 */ /* 0x0005e4000800082b */
.L_x_147:
[----:B------:R-:W-:Y:S05]  /*abe0*/  BSYNC.RECONVERGENT B0 ;  /* 0x0000000000007941 */ /* 0x000fea0003800200 */
.L_x_146:
[----:B------:R-:W-:Y:S01]  /*abf0*/  NOP ;  /* 0x0000000000007918 */ /* 0x000fe20000000000 */
[----:B------:R-:W1:Y:S01]  /*ac00*/  LDS R9, [R9] ;  /* 0x0000000009097984 */ /* 0x000e620000000800 */
[----:B------:R-:W-:Y:S04]  /*ac10*/  IADD3 R2, P0, PT, R0, UR56, RZ ;  /* 0x0000003800027c10 */ /* 0x000fe8000ff1e0ff */
[----:B------:R-:W-:Y:S05]  /*ac20*/  IADD3.X R3, PT, PT, RZ, UR57, RZ, P0, !PT ;  /* 0x00000039ff037c10 */ /* 0x000fea00087fe4ff */
[----:B-1----:R3:W5:Y:S04]  /*ac30*/  ATOMG.E.EXCH.STRONG.GPU PT, RZ, [R2], R9 ;  /* 0x0000000902ff73a8 */ /* 0x00276800041ee100 */
.L_x_145:
[----:B------:R-:W-:Y:S09]  /*ac40*/  UISETP.NE.AND UP0, UPT, UR37, 0x8, UPT ;  /* 0x000000082500788c */ /* 0x000ff2000bf05270 */
[----:B------:R-:W-:Y:S05]  /*ac50*/  BRA.U UP0, `(.L_x_148) ;  /* 0x0000000100047547 */ /* 0x000fea000b800000 */
[----:B------:R-:W-:Y:S05]  /*ac60*/  BPT.TRAP 0x1 ;  /* 0x000000040000795c */ /* 0x000fea0000300000 */
.L_x_148:
[----:B------:R-:W-:Y:S01]  /*ac70*/  ULEA UR6, UR5, UR43, 0x3 ;  /* 0x0000002b05067291 */ /* 0x000fe2000f8e18ff */
[----:B---3--:R-:W-:Y:S08]  /*ac80*/  SHF.L.U32 R3, R87, 0x1f, RZ ;  /* 0x0000001f57037819 */ /* 0x008ff000000006ff */
[----:B-----5:R-:W3:Y:S02]  /*ac90*/  SYNCS.PHASECHK.TRANS64.TRYWAIT P0, [UR6+0x220], R3 ;  /* 0x00022003ff0075a7 */ /* 0x020ee40008001106 */
[----:B---3--:R-:W-:Y:S05]  /*aca0*/  @!P0 BRA `(.L_x_149) ;  /* 0x0000007c00ac8947 */ /* 0x008fea0003800000 */
.L_x_304:
[----:B------:R-:W-:Y:S09]  /*acb0*/  UIMAD UR4, UR5, 0x14, UR36 ;  /* 0x00000014050478a4 */ /* 0x000ff2000f8e0224 */
[----:B------:R-:W1:Y:S04]  /*acc0*/  LDS.U16 R89, [UR4+0x12] ;  /* 0x00001204ff597984 */ /* 0x000e680008000400 */
[----:B------:R-:W1:Y:S04]  /*acd0*/  LDS R85, [UR4] ;  /* 0x00000004ff557984 */ /* 0x000e680008000800 */
[----:B------:R-:W1:Y:S04]  /*ace0*/  LDS R84, [UR4+0x4] ;  /* 0x00000404ff547984 */ /* 0x000e680008000800 */
[----:B------:R-:W1:Y:S04]  /*acf0*/  LDS R83, [UR4+0x8] ;  /* 0x00000804ff537984 */ /* 0x000e680008000800 */
[----:B------:R-:W1:Y:S01]  /*ad00*/  LDS R82, [UR4+0xc] ;  /* 0x00000c04ff527984 */ /* 0x000e620008000800 */
[----:B------:R-:W-:Y:S01]  /*ad10*/  @!PT LDS RZ, [RZ] ;  /* 0x00000000fffff984 */ /* 0x000fe20000000800 */
[----:B------:R-:W-:Y:S01]  /*ad20*/  @!PT LDS RZ, [RZ] ;  /* 0x00000000fffff984 */ /* 0x000fe20000000800 */
[----:B------:R-:W-:Y:S01]  /*ad30*/  @!PT LDS RZ, [RZ] ;  /* 0x00000000fffff984 */ /* 0x000fe20000000800 */
[----:B------:R-:W-:Y:S01]  /*ad40*/  @!PT LDS RZ, [RZ] ;  /* 0x00000000fffff984 */ /* 0x000fe20000000800 */
[----:B------:R5:W-:Y:S06]  /*ad50*/  MEMBAR.ALL.CTA ;  /* 0x0000000000007992 */ /* 0x000bec0000008000 */
[----:B-----5:R-:W1:Y:S01]  /*ad60*/  FENCE.VIEW.ASYNC.S ;  /* 0x00000000000073c6 */ /* 0x020e620000000000 */
[----:B------:R-:W-:Y:S05]  /*ad70*/  BRA.U UP0, `(.L_x_150) ;  /* 0x0000000100047547 */ /* 0x000fea000b800000 */
[----:B------:R-:W-:Y:S05]  /*ad80*/  BPT.TRAP 0x1 ;  /* 0x000000040000795c */ /* 0x000fea0000300000 */
.L_x_150:
[----:B------:R-:W-:Y:S01]  /*ad90*/  UIADD3 UR4, UPT, UPT, UR6, 0x260, URZ ;  /* 0x0000026006047890 */ /* 0x000fe2000fffe0ff */
[----:B------:R-:W-:Y:S01]  /*ada0*/  IMAD.WIDE R100, R17, 0xc, R98 ;  /* 0x0000000c11647825 */ /* 0x000fe200078e0262 */
[----:B------:R-:W-:Y:S01]  /*adb0*/  USHF.L.U32 UR41, UR18, 0x6, URZ ;  /* 0x0000000612297899 */ /* 0x000fe200080006ff */
[----:B------:R-:W-:Y:S01]  /*adc0*/  ISETP.NE.OR P1, PT, R94, RZ, !P2 ;  /* 0x000000ff5e00720c */ /* 0x000fe20005725670 */
[----:B------:R-:W-:Y:S01]  /*add0*/  UPRMT UR4, UR52, 0x654, UR4 ;  /* 0x0000065434047896 */ /* 0x000fe20008000004 */
[----:B------:R-:W-:Y:S01]  /*ade0*/  BSSY.RECONVERGENT B0, `(.L_x_151) ;  /* 0x000000b000007945 */ /* 0x000fe20003800200 */
[----:B------:R-:W-:Y:S01]  /*adf0*/  USHF.L.U32 UR42, UR19, 0x8, URZ ;  /* 0x00000008132a7899 */ /* 0x000fe200080006ff */
[----:B------:R-:W-:Y:S01]  /*ae00*/  LOP3.LUT P0, RZ, R81, 0x3f0, RZ, 0xc0, !PT ;  /* 0x000003f051ff7812 */ /* 0x000fe2000780c0ff */
[----:B------:R-:W-:Y:S05]  /*ae10*/  UIADD3 UR55, UPT, UPT, UR5, 0x1, URZ ;  /* 0x0000000105377890 */ /* 0x000fea000fffe0ff */
[----:B-1----:R-:W-:Y:S01]  /*ae20*/  SYNCS.ARRIVE.TRANS64.RED.A1T0 RZ, [UR4], RZ ;  /* 0x000000ffffff79a7 */ /* 0x002fe20008100404 */
[----:B------:R1:W5:Y:S02]  /*ae30*/  LDG.E R100, desc[UR50][R100.64+0x8] ;  /* 0x0000083264647981 */ /* 0x000364000c1e1900 */
[----:B------:R-:W-:Y:S05]  /*ae40*/  @P1 BRA `(.L_x_152) ;  /* 0x0000000000101947 */ /* 0x000fea0003800000 */
[----:B------:R-:W-:Y:S04]  /*ae50*/  DEPBAR {5,4,3,2,1,0} ;  /* 0x0000003f0000791a */ /* 0x000fe80000000000 */
[----:B------:R-:W2:Y:S02]  /*ae60*/  CCTL.E.C.LDCU.IV.DEEP [UR56] ;  /* 0x0000000038007540 */ /* 0x000ea40009c08000 */
[----:B--2---:R2:W-:Y:S01]  /*ae70*/  UTMACCTL.IV [UR56] ;  /* 0x00000000380079b9 */ /* 0x0045e20008000000 */
[----:B------:R-:W-:Y:S01]  /*ae80*/  NOP ;  /* 0x0000000000007918 */ /* 0x000fe20000000000 */
.L_x_152:
[----:B--2---:R-:W-:Y:S05]  /*ae90*/  BSYNC.RECONVERGENT B0 ;  /* 0x0000000000007941 */ /* 0x004fea0003800200 */
.L_x_151:
[----:B------:R-:W-:Y:S04]  /*aea0*/  BSSY.RECONVERGENT B6, `(.L_x_153) ;  /* 0x0000021000067945 */ /* 0x000fe80003800200 */
[----:B------:R-:W-:Y:S05]  /*aeb0*/  @!P0 BRA `(.L_x_154) ;  /* 0x00000000007c8947 */ /* 0x000fea0003800000 */
[----:B------:R-:W2:Y:S01]  /*aec0*/  LDCU.64 UR8, c[0x4][0x80] ;  /* 0x01001000ff0877ac */ /* 0x000ea20008000a00 */
[----:B------:R-:W-:Y:S01]  /*aed0*/  MOV R2, 0x0 ;  /* 0x0000000000027802 */ /* 0x000fe20000000f00 */
[----:B------:R-:W-:Y:S02]  /*aee0*/  HFMA2 R12, -RZ, RZ, 0, 5.9604644775390625e-08 ;  /* 0x00000001ff0c7431 */ /* 0x000fe400000001ff */
[----:B------:R-:W-:Y:S01]  /*aef0*/  IMAD.MOV.U32 R8, RZ, RZ, 0x70 ;  /* 0x00000070ff087424 */ /* 0x000fe200078e00ff */
[----:B----4-:R4:W1:Y:S01]  /*af00*/  LDC.64 R14, c[0x4][R2] ;  /* 0x01000000020e7b82 */ /* 0x0108620000000a00 */
[----:B------:R-:W3:Y:S01]  /*af10*/  LDCU.64 UR6, c[0x4][0x88] ;  /* 0x01001100ff0677ac */ /* 0x000ee20008000a00 */
[----:B------:R-:W-:Y:S01]  /*af20*/  IMAD.MOV.U32 R13, RZ, RZ, RZ ;  /* 0x000000ffff0d7224 */ /* 0x000fe200078e00ff */
[----:B------:R-:W3:Y:S01]  /*af30*/  LDCU.64 UR4, c[0x4][0x8] ;  /* 0x01000100ff0477ac */ /* 0x000ee20008000a00 */
[----:B--2---:R-:W-:Y:S01]  /*af40*/  MOV R5, UR9 ;  /* 0x0000000900057c02 */ /* 0x004fe20008000f00 */
[----:B------:R-:W-:Y:S01]  /*af50*/  IMAD.U32 R4, RZ, RZ, UR8 ;  /* 0x00000008ff047e24 */ /* 0x000fe2000f8e00ff */
[----:B---3--:R-:W-:Y:S01]  /*af60*/  MOV R7, UR7 ;  /* 0x0000000700077c02 */ /* 0x008fe20008000f00 */
[----:B------:R-:W-:Y:S01]  /*af70*/  IMAD.U32 R6, RZ, RZ, UR6 ;  /* 0x00000006ff067e24 */ /* 0x000fe2000f8e00ff */
[----:B------:R-:W-:Y:S01]  /*af80*/  MOV R11, UR5 ;  /* 0x00000005000b7c02 */ /* 0x000fe20008000f00 */
[----:B------:R-:W-:Y:S02]  /*af90*/  IMAD.U32 R10, RZ, RZ, UR4 ;  /* 0x00000004ff0a7e24 */ /* 0x000fe4000f8e00ff */
[----:B------:R-:W-:Y:S07]  /*afa0*/  LEPC R20, `(.L_x_155) ;  /* 0x000000001014794e */ /* 0x000fee0000000000 */
[----:B-1--45:R-:W-:Y:S05]  /*afb0*/  CALL.ABS.NOINC R14 ;  /* 0x000000000e007343 */ /* 0x032fea0003c00000 */
.L_x_155:
[----:B------:R-:W1:Y:S01]  /*afc0*/  LDCU.64 UR8, c[0x4][0x80] ;  /* 0x01001000ff0877ac */ /* 0x000e620008000a00 */
[----:B------:R-:W2:Y:S01]  /*afd0*/  LDC.64 R2, c[0x4][R2] ;  /* 0x0100000002027b82 */ /* 0x000ea20000000a00 */
[----:B------:R-:W-:Y:S02]  /*afe0*/  HFMA2 R12, -RZ, RZ, 0, 5.9604644775390625e-08 ;  /* 0x00000001ff0c7431 */ /* 0x000fe400000001ff */
[----:B------:R-:W-:Y:S02]  /*aff0*/  IMAD.MOV.U32 R8, RZ, RZ, 0x70 ;  /* 0x00000070ff087424 */ /* 0x000fe400078e00ff */
[----:B------:R-:W-:Y:S01]  /*b000*/  IMAD.MOV.U32 R13, RZ, RZ, RZ ;  /* 0x000000ffff0d7224 */ /* 0x000fe200078e00ff */
[----:B------:R-:W3:Y:S01]  /*b010*/  LDCU.64 UR6, c[0x4][0x88] ;  /* 0x01001100ff0677ac */ /* 0x000ee20008000a00 */
[----:B------:R-:W4:Y:S01]  /*b020*/  LDCU.64 UR4, c[0x4][0x8] ;  /* 0x01000100ff0477ac */ /* 0x000f220008000a00 */
[----:B-1----:R-:W-:Y:S02]  /*b030*/  MOV R4, UR8 ;  /* 0x0000000800047c02 */ /* 0x002fe40008000f00 */
[----:B------:R-:W-:Y:S02]  /*b040*/  MOV R5, UR9 ;  /* 0x0000000900057c02 */ /* 0x000fe40008000f00 */
[----:B---3--:R-:W-:Y:S01]  /*b050*/  MOV R7, UR7 ;  /* 0x0000000700077c02 */ /* 0x008fe20008000f00 */
[----:B------:R-:W-:Y:S01]  /*b060*/  IMAD.U32 R6, RZ, RZ, UR6 ;  /* 0x00000006ff067e24 */ /* 0x000fe2000f8e00ff */
[----:B----4-:R-:W-:Y:S01]  /*b070*/  MOV R11, UR5 ;  /* 0x00000005000b7c02 */ /* 0x010fe20008000f00 */
[----:B------:R-:W-:Y:S02]  /*b080*/  IMAD.U32 R10, RZ, RZ, UR4 ;  /* 0x00000004ff0a7e24 */ /* 0x000fe4000f8e00ff */
[----:B------:R-:W-:Y:S07]  /*b090*/  LEPC R20, `(.L_x_154) ;  /* 0x000000001014794e */ /* 0x000fee0000000000 */
[----:B--2---:R-:W-:Y:S05]  /*b0a0*/  CALL.ABS.NOINC R2 ;  /* 0x0000000002007343 */ /* 0x004fea0003c00000 */
.L_x_154:
[----:B------:R-:W-:Y:S05]  /*b0b0*/  BSYNC.RECONVERGENT B6 ;  /* 0x0000000000067941 */ /* 0x000fea0003800200 */
.L_x_153:
[----:B------:R-:W-:Y:S01]  /*b0c0*/  ISETP.NE.AND P0, PT, R94, RZ, PT ;  /* 0x000000ff5e00720c */ /* 0x000fe20003f05270 */
[----:B------:R-:W-:Y:S01]  /*b0d0*/  BSSY B0, `(.L_x_156) ;  /* 0x0000009000007945 */ /* 0x000fe20003800000 */
[----:B------:R-:W-:Y:S04]  /*b0e0*/  PLOP3.LUT P1, PT, PT, PT, PT, 0x8, 0x80 ;  /* 0x000000000080781c */ /* 0x000fe80003f2e170 */
[----:B-1----:R-:W-:Y:S07]  /*b0f0*/  P2R R101, PR, RZ, 0x2 ;  /* 0x00000002ff657803 */ /* 0x002fee0000000000 */
[----:B------:R-:W-:Y:S05]  /*b100*/  @P0 BRA `(.L_x_157) ;  /* 0x0000000000140947 */ /* 0x000fea0003800000 */
[----:B------:R-:W-:Y:S03]  /*b110*/  UMOV UR4, 0xffffffff ;  /* 0xffffffff00047882 */ /* 0x000fe60000000000 */
[----:B------:R-:W-:Y:S05]  /*b120*/  BRA.DIV UR4, `(.L_x_158) ;  /* 0x0000007a04a47947 */ /* 0x000fea000b800000 */
[----:B------:R-:W-:Y:S11]  /*b130*/  ELECT P6, URZ, PT ;  /* 0x0000000000ff782f */ /* 0x000ff600038c0000 */
[----:B------:R-:W-:Y:S02]  /*b140*/  @!UPT UIADD3 URZ, UPT, UPT, URZ, URZ, URZ ;  /* 0x000000fffffff290 */ /* 0x000fe4000fffe0ff */
.L_x_306:
[----:B------:R-:W-:Y:S07]  /*b150*/  P2R R101, PR, RZ, 0x40 ;  /* 0x00000040ff657803 */ /* 0x000fee0000000000 */
.L_x_157:
[----:B------:R-:W-:Y:S05]  /*b160*/  BSYNC B0 ;  /* 0x0000000000007941 */ /* 0x000fea0003800000 */
.L_x_156:
[----:B------:R-:W-:Y:S02]  /*b170*/  ISETP.NE.U32.AND P0, PT, R78, RZ, PT ;  /* 0x000000ff4e00720c */ /* 0x000fe40003f05070 */
[----:B------:R-:W-:Y:S02]  /*b180*/  LOP3.LUT R91, R91, 0x1, RZ, 0x3c, !PT ;  /* 0x000000015b5b7812 */ /* 0x000fe400078e3cff */
[----:B------:R-:W-:Y:S02]  /*b190*/  ISETP.NE.AND.EX P1, PT, R79, RZ, PT, P0 ;  /* 0x000000ff4f00720c */ /* 0x000fe40003f25300 */
[----:B------:R-:W-:Y:S04]  /*b1a0*/  ISETP.NE.U32.AND P0, PT, R76, RZ, PT ;  /* 0x000000ff4c00720c */ /* 0x000fe80003f05070 */
[----:B------:R-:W-:Y:S07]  /*b1b0*/  ISETP.NE.AND.EX P0, PT, R77, RZ, PT, P0 ;  /* 0x000000ff4d00720c */ /* 0x000fee0003f05300 */
[----:B------:R-:W1:Y:S08]  /*b1c0*/  @P1 LDC.64 R8, c[0x0][0x8b8] ;  /* 0x00022e00ff081b82 */ /* 0x000e700000000a00 */
[----:B---3--:R-:W2:Y:S02]  /*b1d0*/  @P0 LDC.64 R2, c[0x0][0x890] ;  /* 0x00022400ff020b82 */ /* 0x008ea40000000a00 */
[C---:B--2---:R-:W-:Y:S04]  /*b1e0*/  @P0 IMAD.WIDE R2, R17.reuse, 0x8, R2 ;  /* 0x0000000811020825 */ /* 0x044fe800078e0202 */
[----:B-1----:R-:W-:Y:S01]  /*b1f0*/  @P1 IMAD.WIDE R8, R17, 0x8, R8 ;  /* 0x0000000811081825 */ /* 0x002fe200078e0208 */
[----:B------:R1:W2:Y:S04]  /*b200*/  @P0 LDG.E.64 R4, desc[UR50][R2.64] ;  /* 0x0000003202040981 */ /* 0x0002a8000c1e1b00 */
[----:B------:R-:W3:Y:S01]  /*b210*/  @P1 LDG.E.64 R6, desc[UR50][R8.64] ;  /* 0x0000003208061981 */ /* 0x000ee2000c1e1b00 */
[----:B-1----:R-:W-:Y:S03]  /*b220*/  SHF.L.U32 R2, R91, 0x1f, RZ ;  /* 0x0000001f5b027819 */ /* 0x002fe600000006ff */
[----:B--2---:R1:W5:Y:S04]  /*b230*/  @P0 LD.E R48, desc[UR50][R4.64] ;  /* 0x0000003204300980 */ /* 0x004368000c101900 */
[----:B---3--:R1:W5:Y:S01]  /*b240*/  @P1 LD.E R47, desc[UR50][R6.64] ;  /* 0x00000032062f1980 */ /* 0x008362000c101900 */
[----:B------:R-:W-:Y:S05]  /*b250*/  @P0 BRA `(.L_x_159) ;  /* 0x0000000000240947 */ /* 0x000fea0003800000 */
[----:B------:R-:W-:Y:S04]  /*b260*/  ISETP.NE.U32.AND P0, PT, RZ, UR38, PT ;  /* 0x00000026ff007c0c */ /* 0x000fe8000bf05070 */
[----:B------:R-:W-:Y:S11]  /*b270*/  ISETP.NE.AND.EX P0, PT, RZ, UR39, PT, P0 ;  /* 0x00000027ff007c0c */ /* 0x000ff6000bf05300 */
[----:B------:R-:W-:Y:S02]  /*b280*/  @!UPT UIADD3 URZ, UPT, UPT, URZ, URZ, URZ ;  /* 0x000000fffffff290 */ /* 0x000fe4000fffe0ff */
[----:B------:R-:W2:Y:S08]  /*b290*/  @P0 LDC R0, c[0x0][0x898] ;  /* 0x00022600ff000b82 */ /* 0x000eb00000000800 */
[----:B-1----:R-:W1:Y:S01]  /*b2a0*/  @P0 LDC.64 R4, c[0x0][0x888] ;  /* 0x00022200ff040b82 */ /* 0x002e620000000a00 */
[----:B--2---:R-:W-:Y:S04]  /*b2b0*/  @P0 IMAD R0, R17, R0, RZ ;  /* 0x0000000011000224 */ /* 0x004fe800078e02ff */
[----:B-1----:R-:W-:Y:S05]  /*b2c0*/  @P0 IMAD.WIDE R4, R0, 0x4, R4 ;  /* 0x0000000400040825 */ /* 0x002fea00078e0204 */
[----:B-----5:R2:W5:Y:S02]  /*b2d0*/  @P0 LDG.E R48, desc[UR50][R4.64] ;  /* 0x0000003204300981 */ /* 0x020564000c1e1900 */
[----:B--2---:R-:W3:Y:S02]  /*b2e0*/  @!P0 LDC R48, c[0x0][0x880] ;  /* 0x00022000ff308b82 */ /* 0x004ee40000000800 */
.L_x_159:
        /* <DEDUP_REMOVED lines=9> */
[----:B--2---:R-:W1:Y:S02]  /*b380*/  @!P0 LDC R47, c[0x0][0x8a8] ;  /* 0x00022a00ff2f8b82 */ /* 0x004e640000000800 */
.L_x_160:
[----:B------:R-:W2:Y:S01]  /*b390*/  SYNCS.PHASECHK.TRANS64.TRYWAIT P0, [UR43+0xf0], R2 ;  /* 0x0000f002ff0075a7 */ /* 0x000ea2000800112b */
[----:B------:R-:W-:Y:S01]  /*b3a0*/  LEA R97, R90, UR43, 0x3 ;  /* 0x0000002b5a617c11 */ /* 0x000fe2000f8e18ff */
[----:B------:R-:W-:Y:S01]  /*b3b0*/  BSSY B0, `(.L_x_161) ;  /* 0x0000008000007945 */ /* 0x000fe20003800000 */
[----:B------:R-:W-:Y:S01]  /*b3c0*/  SHF.L.U32 R0, R88, 0x1f, RZ ;  /* 0x0000001f58007819 */ /* 0x000fe200000006ff */
[----:B------:R-:W-:Y:S02]  /*b3d0*/  VIADD R86, R92, UR43 ;  /* 0x0000002b5c567c36 */ /* 0x000fe40008000000 */
[----:B------:R-:W-:Y:S01]  /*b3e0*/  IMAD.MOV.U32 R71, RZ, RZ, RZ ;  /* 0x000000ffff477224 */ /* 0x000fe200078e00ff */
[----:B------:R1:W1:Y:S01]  /*b3f0*/  SYNCS.PHASECHK.TRANS64.TRYWAIT P2, [R97+URZ+0x1c0], R0 ;  /* 0x0001c000610075a7 */ /* 0x00026200080411ff */
[----:B--2---:R-:W-:Y:S05]  /*b400*/  @P0 BRA `(.L_x_162) ;  /* 0x0000000000080947 */ /* 0x004fea0003800000 */
[----:B------:R-:W2:Y:S02]  /*b410*/  SYNCS.PHASECHK.TRANS64.TRYWAIT P0, [UR43+0xf0], R2 ;  /* 0x0000f002ff0075a7 */ /* 0x000ea4000800112b */
[----:B--2---:R-:W-:Y:S05]  /*b420*/  @!P0 BRA `(.L_x_163) ;  /* 0x0000007400fc8947 */ /* 0x004fea0003800000 */
.L_x_162:
[----:B------:R-:W-:Y:S05]  /*b430*/  BSYNC B0 ;  /* 0x0000000000007941 */ /* 0x000fea0003800000 */
.L_x_161:
[----:B---3-5:R-:W-:Y:S01]  /*b440*/  FSETP.NEU.AND P0, PT, R48, RZ, PT ;  /* 0x000000ff3000720b */ /* 0x028fe20003f0d000 */
[----:B------:R-:W-:Y:S01]  /*b450*/  IMAD.MOV.U32 R70, RZ, RZ, RZ ;  /* 0x000000ffff467224 */ /* 0x000fe200078e00ff */
[----:B------:R-:W-:Y:S02]  /*b460*/  CS2R R68, SRZ ;  /* 0x0000000000447805 */ /* 0x000fe4000001ff00 */
[----:B------:R-:W-:Y:S02]  /*b470*/  CS2R R74, SRZ ;  /* 0x00000000004a7805 */ /* 0x000fe4000001ff00 */
[----:B------:R-:W-:Y:S02]  /*b480*/  CS2R R72, SRZ ;  /* 0x0000000000487805 */ /* 0x000fe4000001ff00 */
[----:B------:R-:W-:Y:S02]  /*b490*/  CS2R R62, SRZ ;  /* 0x00000000003e7805 */ /* 0x000fe4000001ff00 */
[----:B------:R-:W-:Y:S02]  /*b4a0*/  CS2R R60, SRZ ;  /* 0x00000000003c7805 */ /* 0x000fe4000001ff00 */
[----:B------:R-:W-:Y:S02]  /*b4b0*/  CS2R R58, SRZ ;  /* 0x00000000003a7805 */ /* 0x000fe4000001ff00 */
[----:B------:R-:W-:Y:S02]  /*b4c0*/  CS2R R56, SRZ ;  /* 0x0000000000387805 */ /* 0x000fe4000001ff00 */
[----:B------:R-:W-:Y:S01]  /*b4d0*/  ISETP.GE.AND P1, PT, R100, 0x1, PT ;  /* 0x000000016400780c */ /* 0x000fe20003f26270 */
[----:B------:R-:W-:Y:S01]  /*b4e0*/  IMAD R54, R90, 0x80, R93 ;  /* 0x000000805a367824 */ /* 0x000fe200078e025d */
[----:B------:R-:W-:Y:S02]  /*b4f0*/  CS2R R38, SRZ ;  /* 0x0000000000267805 */ /* 0x000fe4000001ff00 */
[----:B------:R-:W-:Y:S01]  /*b500*/  CS2R R36, SRZ ;  /* 0x0000000000247805 */ /* 0x000fe2000001ff00 */
[----:B--2---:R-:W-:Y:S01]  /*b510*/  @P0 IMAD R2, R95, 0x2, R86 ;  /* 0x000000025f020824 */ /* 0x004fe200078e0256 */
[----:B------:R-:W-:Y:S05]  /*b520*/  @P0 WARPSYNC.ALL ;  /* 0x0000000000000948 */ /* 0x000fea0003800000 */
[----:B------:R2:W3:Y:S01]  /*b530*/  @P0 LDSM.16.MT88.4 R68, [R2+0x1000] ;  /* 0x001000000244083b */ /* 0x0004e20000004200 */
[----:B------:R-:W-:Y:S02]  /*b540*/  CS2R R34, SRZ ;  /* 0x0000000000227805 */ /* 0x000fe4000001ff00 */
[----:B------:R-:W-:Y:S02]  /*b550*/  CS2R R32, SRZ ;  /* 0x0000000000207805 */ /* 0x000fe4000001ff00 */
[----:B------:R-:W-:Y:S02]  /*b560*/  CS2R R30, SRZ ;  /* 0x00000000001e7805 */ /* 0x000fe4000001ff00 */
[----:B------:R-:W-:Y:S02]  /*b570*/  CS2R R28, SRZ ;  /* 0x00000000001c7805 */ /* 0x000fe4000001ff00 */
[----:B------:R-:W-:Y:S01]  /*b580*/  CS2R R26, SRZ ;  /* 0x00000000001a7805 */ /* 0x000fe2000001ff00 */
[----:B------:R2:W2:Y:S01]  /*b590*/  @P0 LDSM.16.MT88.4 R72, [R2+0x1800] ;  /* 0x001800000248083b */ /* 0x0004a20000004200 */
[----:B------:R-:W-:Y:S02]  /*b5a0*/  CS2R R24, SRZ ;  /* 0x0000000000187805 */ /* 0x000fe4000001ff00 */
[----:B------:R-:W-:Y:S02]  /*b5b0*/  CS2R R18, SRZ ;  /* 0x0000000000127805 */ /* 0x000fe4000001ff00 */
[----:B------:R-:W-:Y:S02]  /*b5c0*/  CS2R R16, SRZ ;  /* 0x0000000000107805 */ /* 0x000fe4000001ff00 */
[----:B----4-:R-:W-:Y:S02]  /*b5d0*/  CS2R R14, SRZ ;  /* 0x00000000000e7805 */ /* 0x010fe4000001ff00 */
[----:B------:R-:W-:Y:S01]  /*b5e0*/  CS2R R12, SRZ ;  /* 0x00000000000c7805 */ /* 0x000fe2000001ff00 */
[----:B------:R4:W2:Y:S01]  /*b5f0*/  @P0 LDSM.16.MT88.4 R60, [R92+UR43+0x1000] ;  /* 0x0010002b5c3c083b */ /* 0x0008a20008004200 */
[----:B------:R-:W-:Y:S02]  /*b600*/  CS2R R10, SRZ ;  /* 0x00000000000a7805 */ /* 0x000fe4000001ff00 */
[----:B------:R-:W-:Y:S02]  /*b610*/  CS2R R8, SRZ ;  /* 0x0000000000087805 */ /* 0x000fe4000001ff00 */
[----:B-1----:R-:W-:Y:S02]  /*b620*/  CS2R R6, SRZ ;  /* 0x0000000000067805 */ /* 0x002fe4000001ff00 */
[----:B------:R-:W-:Y:S01]  /*b630*/  CS2R R4, SRZ ;  /* 0x0000000000047805 */ /* 0x000fe2000001ff00 */
[----:B------:R-:W-:Y:S01]  /*b640*/  VIADD R102, R86, 0x1000 ;  /* 0x0000100056667836 */ /* 0x000fe20000000000 */
[----:B------:R4:W1:Y:S01]  /*b650*/  @P0 LDSM.16.MT88.4 R56, [R92+UR43+0x1800] ;  /* 0x0018002b5c38083b */ /* 0x0008620008004200 */
[----:B------:R-:W-:Y:S05]  /*b660*/  @!P1 BRA `(.L_x_164) ;  /* 0x0000000000d49947 */ /* 0x000fea0003800000 */
[----:B------:R-:W-:Y:S01]  /*b670*/  SHF.R.U32.HI R3, RZ, 0x15, R54 ;  /* 0x00000015ff037819 */ /* 0x000fe20000011636 */
[----:B------:R-:W-:Y:S03]  /*b680*/  BSSY B0, `(.L_x_165) ;  /* 0x0000006000007945 */ /* 0x000fe60003800000 */
[----:B------:R-:W-:Y:S01]  /*b690*/  LOP3.LUT P0, RZ, R3, 0x3, R80, 0x48, !PT ;  /* 0x0000000303ff7812 */ /* 0x000fe20007804850 */
[----:B------:R-:W-:Y:S01]  /*b6a0*/  @!UPT UIADD3 URZ, UPT, UPT, URZ, URZ, URZ ;  /* 0x000000fffffff290 */ /* 0x000fe2000fffe0ff */
[----:B------:R-:W-:Y:S11]  /*b6b0*/  @P2 BRA `(.L_x_166) ;  /* 0x0000000000082947 */ /* 0x000ff60003800000 */
[----:B------:R-:W5:Y:S02]  /*b6c0*/  SYNCS.PHASECHK.TRANS64.TRYWAIT P1, [R97+URZ+0x1c0], R0 ;  /* 0x0001c000610075a7 */ /* 0x000f6400080211ff */
[----:B-----5:R-:W-:Y:S05]  /*b6d0*/  @!P1 BRA `(.L_x_167) ;  /* 0x0000007400689947 */ /* 0x020fea0003800000 */
.L_x_166:
[----:B------:R-:W-:Y:S05]  /*b6e0*/  BSYNC B0 ;  /* 0x0000000000007941 */ /* 0x000fea0003800000 */
.L_x_165:
[----:B------:R-:W-:Y:S05]  /*b6f0*/  @!P0 BRA `(.L_x_168) ;  /* 0x0000000000408947 */ /* 0x000fea0003800000 */
[----:B------:R-:W5:Y:S01]  /*b700*/  LDCU.64 UR8, c[0x4][0x70] ;  /* 0x01000e00ff0877ac */ /* 0x000f620008000a00 */
[----:B------:R-:W-:Y:S01]  /*b710*/  MOV R3, 0x0 ;  /* 0x0000000000037802 */ /* 0x000fe20000000f00 */
[----:B------:R-:W-:Y:S02]  /*b720*/  HFMA2 R12, -RZ, RZ, 0, 5.9604644775390625e-08 ;  /* 0x00000001ff0c7431 */ /* 0x000fe400000001ff */
[----:B------:R-:W-:Y:S02]  /*b730*/  IMAD.MOV.U32 R8, RZ, RZ, 0x192 ;  /* 0x00000192ff087424 */ /* 0x000fe400078e00ff */
[----:B------:R-:W-:Y:S01]  /*b740*/  IMAD.MOV.U32 R13, RZ, RZ, RZ ;  /* 0x000000ffff0d7224 */ /* 0x000fe200078e00ff */
[----:B------:R-:W3:Y:S01]  /*b750*/  LDCU.64 UR6, c[0x4][0x78] ;  /* 0x01000f00ff0677ac */ /* 0x000ee20008000a00 */
[----:B--2---:R-:W2:Y:S01]  /*b760*/  LDC.64 R2, c[0x4][R3] ;  /* 0x0100000003027b82 */ /* 0x004ea20000000a00 */
[----:B------:R-:W4:Y:S01]  /*b770*/  LDCU.64 UR4, c[0x4][0x10] ;  /* 0x01000200ff0477ac */ /* 0x000f220008000a00 */
[----:B-----5:R-:W-:Y:S01]  /*b780*/  MOV R5, UR9 ;  /* 0x0000000900057c02 */ /* 0x020fe20008000f00 */
[----:B------:R-:W-:Y:S01]  /*b790*/  IMAD.U32 R4, RZ, RZ, UR8 ;  /* 0x00000008ff047e24 */ /* 0x000fe2000f8e00ff */
[----:B---3--:R-:W-:Y:S01]  /*b7a0*/  MOV R7, UR7 ;  /* 0x0000000700077c02 */ /* 0x008fe20008000f00 */
[----:B------:R-:W-:Y:S01]  /*b7b0*/  IMAD.U32 R6, RZ, RZ, UR6 ;  /* 0x00000006ff067e24 */ /* 0x000fe2000f8e00ff */
[----:B----4-:R-:W-:Y:S01]  /*b7c0*/  MOV R11, UR5 ;  /* 0x00000005000b7c02 */ /* 0x010fe20008000f00 */
[----:B------:R-:W-:Y:S02]  /*b7d0*/  IMAD.U32 R10, RZ, RZ, UR4 ;  /* 0x00000004ff0a7e24 */ /* 0x000fe4000f8e00ff */
[----:B------:R-:W-:Y:S07]  /*b7e0*/  LEPC R20, `(.L_x_168) ;  /* 0x000000001014794e */ /* 0x000fee0000000000 */
[----:B-12---:R-:W-:Y:S05]  /*b7f0*/  CALL.ABS.NOINC R2 ;  /* 0x0000000002007343 */ /* 0x006fea0003c00000 */
.L_x_168:
[----:B------:R-:W-:Y:S05]  /*b800*/  WARPSYNC.ALL ;  /* 0x0000000000007948 */ /* 0x000fea0003800000 */
[C---:B------:R-:W-:Y:S01]  /*b810*/  R2UR UR4, R54.reuse ;  /* 0x00000000360472ca */ /* 0x040fe200000e0000 */
[----:B------:R-:W-:Y:S05]  /*b820*/  VIADD R3, R54, 0x100000 ;  /* 0x0010000036037836 */ /* 0x000fea0000000000 */
[----:B------:R-:W-:Y:S04]  /*b830*/  SHF.R.U32.HI R3, RZ, 0x15, R3 ;  /* 0x00000015ff037819 */ /* 0x000fe80000011603 */
[----:B------:R-:W-:Y:S03]  /*b840*/  LOP3.LUT P0, RZ, R3, 0x3, R80, 0x48, !PT ;  /* 0x0000000303ff7812 */ /* 0x000fe60007804850 */
[----:B------:R-:W1:Y:S10]  /*b850*/  LDTM.16dp256bit.x4 R24, tmem[UR4] ;  /* 0x00000004001879ee */ /* 0x000e740008120000 */
[----:B-1----:R-:W-:Y:S05]  /*b860*/  @!P0 BRA `(.L_x_169) ;  /* 0x0000000000408947 */ /* 0x002fea0003800000 */
[----:B------:R-:W1:Y:S01]  /*b870*/  LDCU.64 UR8, c[0x4][0x70] ;  /* 0x01000e00ff0877ac */ /* 0x000e620008000a00 */
[----:B------:R-:W-:Y:S01]  /*b880*/  MOV R3, 0x0 ;  /* 0x0000000000037802 */ /* 0x000fe20000000f00 */
[----:B------:R-:W-:Y:S02]  /*b890*/  HFMA2 R12, -RZ, RZ, 0, 5.9604644775390625e-08 ;  /* 0x00000001ff0c7431 */ /* 0x000fe400000001ff */
[----:B------:R-:W-:Y:S02]  /*b8a0*/  IMAD.MOV.U32 R8, RZ, RZ, 0x192 ;  /* 0x00000192ff087424 */ /* 0x000fe400078e00ff */
[----:B------:R-:W-:Y:S01]  /*b8b0*/  IMAD.MOV.U32 R13, RZ, RZ, RZ ;  /* 0x000000ffff0d7224 */ /* 0x000fe200078e00ff */
[----:B------:R-:W5:Y:S01]  /*b8c0*/  LDCU.64 UR6, c[0x4][0x78] ;  /* 0x01000f00ff0677ac */ /* 0x000f620008000a00 */
[----:B--2---:R-:W2:Y:S01]  /*b8d0*/  LDC.64 R2, c[0x4][R3] ;  /* 0x0100000003027b82 */ /* 0x004ea20000000a00 */
[----:B------:R-:W3:Y:S01]  /*b8e0*/  LDCU.64 UR4, c[0x4][0x10] ;  /* 0x01000200ff0477ac */ /* 0x000ee20008000a00 */
[----:B-1----:R-:W-:Y:S01]  /*b8f0*/  MOV R5, UR9 ;  /* 0x0000000900057c02 */ /* 0x002fe20008000f00 */
[----:B------:R-:W-:Y:S01]  /*b900*/  IMAD.U32 R4, RZ, RZ, UR8 ;  /* 0x00000008ff047e24 */ /* 0x000fe2000f8e00ff */
[----:B-----5:R-:W-:Y:S01]  /*b910*/  MOV R7, UR7 ;  /* 0x0000000700077c02 */ /* 0x020fe20008000f00 */
[----:B------:R-:W-:Y:S01]  /*b920*/  IMAD.U32 R6, RZ, RZ, UR6 ;  /* 0x00000006ff067e24 */ /* 0x000fe2000f8e00ff */
[----:B---3--:R-:W-:Y:S01]  /*b930*/  MOV R11, UR5 ;  /* 0x00000005000b7c02 */ /* 0x008fe20008000f00 */
[----:B------:R-:W-:Y:S02]  /*b940*/  IMAD.U32 R10, RZ, RZ, UR4 ;  /* 0x00000004ff0a7e24 */ /* 0x000fe4000f8e00ff */
[----:B------:R-:W-:Y:S07]  /*b950*/  LEPC R20, `(.L_x_169) ;  /* 0x000000001014794e */ /* 0x000fee0000000000 */
[----:B--2-4-:R-:W-:Y:S05]  /*b960*/  CALL.ABS.NOINC R2 ;  /* 0x0000000002007343 */ /* 0x014fea0003c00000 */
.L_x_169:
[----:B------:R-:W-:Y:S05]  /*b970*/  WARPSYNC.ALL ;  /* 0x0000000000007948 */ /* 0x000fea0003800000 */
[----:B------:R-:W-:Y:S11]  /*b980*/  R2UR UR4, R54 ;  /* 0x00000000360472ca */ /* 0x000ff600000e0000 */
[----:B------:R-:W-:Y:S02]  /*b990*/  @!UPT UIADD3 URZ, UPT, UPT, URZ, URZ, URZ ;  /* 0x000000fffffff290 */ /* 0x000fe4000fffe0ff */
[----:B------:R-:W1:Y:S02]  /*b9a0*/  LDTM.16dp256bit.x4 R4, tmem[UR4+0x100000] ;  /* 0x10000004000479ee */ /* 0x000e640008120000 */
[----:B-1----:R-:W-:Y:S01]  /*b9b0*/  NOP ;  /* 0x0000000000007918 */ /* 0x002fe20000000000 */
.L_x_164:
[--C-:B--2---:R-:W-:Y:S01]  /*b9c0*/  HADD2.F32 R49, -RZ, R60.reuse.H0_H0 ;  /* 0x2000003cff317230 */ /* 0x104fe20000004100 */
[----:B------:R-:W-:Y:S05]  /*b9d0*/  WARPSYNC.ALL ;  /* 0x0000000000007948 */ /* 0x000fea0003800000 */
[----:B------:R-:W-:Y:S01]  /*b9e0*/  LEA R55, R95, R86, 0x1 ;  /* 0x000000565f377211 */ /* 0x000fe200078e08ff */
[-C--:B------:R-:W-:Y:S01]  /*b9f0*/  FMUL R0, R24, R47.reuse ;  /* 0x0000002f18007220 */ /* 0x080fe20000400000 */
[----:B------:R-:W-:Y:S02]  /*ba00*/  HADD2.F32 R51, -RZ, R60.H1_H1 ;  /* 0x3000003cff337230 */ /* 0x000fe40000004100 */
[-C--:B------:R-:W-:Y:S01]  /*ba10*/  FMUL R2, R25, R47.reuse ;  /* 0x0000002f19027220 */ /* 0x080fe20000400000 */
[----:B------:R-:W-:Y:S01]  /*ba20*/  FMUL R3, R26, R47 ;  /* 0x0000002f1a037220 */ /* 0x000fe20000400000 */
[C---:B------:R-:W-:Y:S01]  /*ba30*/  FFMA R0, R48.reuse, R49, R0 ;  /* 0x0000003130007223 */ /* 0x040fe20000000000 */
[--C-:B------:R-:W-:Y:S02]  /*ba40*/  HADD2.F32 R49, -RZ, R61.reuse.H0_H0 ;  /* 0x2000003dff317230 */ /* 0x100fe40000004100 */
[----:B------:R-:W-:Y:S01]  /*ba50*/  FFMA R2, R48, R51, R2 ;  /* 0x0000003330027223 */ /* 0x000fe20000000002 */
[-C--:B------:R-:W-:Y:S01]  /*ba60*/  FMUL R20, R4, R47.reuse ;  /* 0x0000002f04147220 */ /* 0x080fe20000400000 */
[----:B------:R-:W-:Y:S02]  /*ba70*/  HADD2.F32 R51, -RZ, R61.H1_H1 ;  /* 0x3000003dff337230 */ /* 0x000fe40000004100 */
[----:B------:R-:W-:Y:S01]  /*ba80*/  FMUL R21, R5, R47 ;  /* 0x0000002f05157220 */ /* 0x000fe20000400000 */
[----:B------:R-:W-:Y:S01]  /*ba90*/  FFMA R3, R48, R49, R3 ;  /* 0x0000003130037223 */ /* 0x000fe20000000003 */
[----:B------:R-:W-:Y:S01]  /*baa0*/  F2FP.F16.F32.PACK_AB R64, R2, R0 ;  /* 0x000000000240723e */ /* 0x000fe200000000ff */
[-C--:B------:R-:W-:Y:S01]  /*bab0*/  FMUL R4, R27, R47.reuse ;  /* 0x0000002f1b047220 */ /* 0x080fe20000400000 */
[--C-:B------:R-:W-:Y:S02]  /*bac0*/  HADD2.F32 R50, -RZ, R62.reuse.H0_H0 ;  /* 0x2000003eff327230 */ /* 0x100fe40000004100 */
[-C--:B------:R-:W-:Y:S01]  /*bad0*/  FMUL R5, R28, R47.reuse ;  /* 0x0000002f1c057220 */ /* 0x080fe20000400000 */
[----:B------:R-:W-:Y:S01]  /*bae0*/  FMUL R22, R6, R47 ;  /* 0x0000002f06167220 */ /* 0x000fe20000400000 */
[----:B------:R-:W-:Y:S02]  /*baf0*/  HADD2.F32 R49, -RZ, R62.H1_H1 ;  /* 0x3000003eff317230 */ /* 0x000fe40000004100 */
[C---:B------:R-:W-:Y:S01]  /*bb00*/  FFMA R4, R48.reuse, R51, R4 ;  /* 0x0000003330047223 */ /* 0x040fe20000000004 */
[----:B------:R-:W-:Y:S01]  /*bb10*/  FFMA R5, R48, R50, R5 ;  /* 0x0000003230057223 */ /* 0x000fe20000000005 */
[--C-:B------:R-:W-:Y:S02]  /*bb20*/  HADD2.F32 R50, -RZ, R63.reuse.H0_H0 ;  /* 0x2000003fff327230 */ /* 0x100fe40000004100 */
[-C--:B------:R-:W-:Y:S01]  /*bb30*/  FMUL R6, R29, R47.reuse ;  /* 0x0000002f1d067220 */ /* 0x080fe20000400000 */
[----:B------:R-:W-:Y:S01]  /*bb40*/  FMUL R23, R7, R47 ;  /* 0x0000002f07177220 */ /* 0x000fe20000400000 */
[----:B------:R-:W-:Y:S01]  /*bb50*/  HADD2.F32 R51, -RZ, R63.H1_H1 ;  /* 0x3000003fff337230 */ /* 0x000fe20000004100 */
[----:B------:R-:W-:Y:S01]  /*bb60*/  F2FP.F16.F32.PACK_AB R65, R4, R3 ;  /* 0x000000030441723e */ /* 0x000fe200000000ff */
[----:B------:R-:W-:Y:S01]  /*bb70*/  FFMA R6, R48, R49, R6 ;  /* 0x0000003130067223 */ /* 0x000fe20000000006 */
[-C--:B------:R-:W-:Y:S01]  /*bb80*/  FMUL R24, R8, R47.reuse ;  /* 0x0000002f08187220 */ /* 0x080fe20000400000 */
[--C-:B-1----:R-:W-:Y:S02]  /*bb90*/  HADD2.F32 R49, -RZ, R56.reuse.H0_H0 ;  /* 0x20000038ff317230 */ /* 0x102fe40000004100 */
[-C--:B------:R-:W-:Y:S01]  /*bba0*/  FMUL R7, R30, R47.reuse ;  /* 0x0000002f1e077220 */ /* 0x080fe20000400000 */
[----:B------:R-:W-:Y:S01]  /*bbb0*/  FMUL R8, R31, R47 ;  /* 0x0000002f1f087220 */ /* 0x000fe20000400000 */
[----:B---3--:R-:W-:Y:S01]  /*bbc0*/  HADD2.F32 R52, -RZ, R69.H1_H1 ;  /* 0x30000045ff347230 */ /* 0x008fe20000004100 */
[----:B------:R-:W-:Y:S01]  /*bbd0*/  F2FP.F16.F32.PACK_AB R66, R6, R5 ;  /* 0x000000050642723e */ /* 0x000fe200000000ff */
[C---:B------:R-:W-:Y:S01]  /*bbe0*/  FFMA R7, R48.reuse, R50, R7 ;  /* 0x0000003230077223 */ /* 0x040fe20000000007 */
[----:B------:R-:W-:Y:S01]  /*bbf0*/  FFMA R8, R48, R51, R8 ;  /* 0x0000003330087223 */ /* 0x000fe20000000008 */
[----:B------:R-:W-:Y:S02]  /*bc00*/  HADD2.F32 R51, -RZ, R56.H1_H1 ;  /* 0x30000038ff337230 */ /* 0x000fe40000004100 */
[-C--:B------:R-:W-:Y:S01]  /*bc10*/  FMUL R25, R9, R47.reuse ;  /* 0x0000002f09197220 */ /* 0x080fe20000400000 */
[----:B------:R-:W-:Y:S01]  /*bc20*/  FMUL R9, R32, R47 ;  /* 0x0000002f20097220 */ /* 0x000fe20000400000 */
[--C-:B------:R-:W-:Y:S01]  /*bc30*/  HADD2.F32 R50, -RZ, R58.reuse.H0_H0 ;  /* 0x2000003aff327230 */ /* 0x100fe20000004100 */
[----:B------:R-:W-:Y:S01]  /*bc40*/  F2FP.F16.F32.PACK_AB R67, R8, R7 ;  /* 0x000000070843723e */ /* 0x000fe200000000ff */
[----:B------:R-:W-:Y:S01]  /*bc50*/  FMUL R40, R10, R47 ;  /* 0x0000002f0a287220 */ /* 0x000fe20000400000 */
[C---:B------:R-:W-:Y:S01]  /*bc60*/  FFMA R9, R48.reuse, R49, R9 ;  /* 0x0000003130097223 */ /* 0x040fe20000000009 */
[----:B------:R-:W-:Y:S02]  /*bc70*/  HADD2.F32 R49, -RZ, R57.H0_H0 ;  /* 0x20000039ff317230 */ /* 0x000fe40000004100 */
[-C--:B------:R-:W-:Y:S01]  /*bc80*/  FMUL R10, R33, R47.reuse ;  /* 0x0000002f210a7220 */ /* 0x080fe20000400000 */
[----:B------:R1:W-:Y:S01]  /*bc90*/  STSM.16.MT88.4 [R86+0x1000], R64 ;  /* 0x0010004056007844 */ /* 0x0003e20000004200 */
[----:B------:R-:W-:Y:S01]  /*bca0*/  FMUL R41, R11, R47 ;  /* 0x0000002f0b297220 */ /* 0x000fe20000400000 */
[----:B------:R-:W-:Y:S02]  /*bcb0*/  HADD2.F32 R53, -RZ, R73.H0_H0 ;  /* 0x20000049ff357230 */ /* 0x000fe40000004100 */
[----:B------:R-:W-:Y:S01]  /*bcc0*/  FFMA R10, R48, R51, R10 ;  /* 0x00000033300a7223 */ /* 0x000fe2000000000a */
[-C--:B------:R-:W-:Y:S01]  /*bcd0*/  FMUL R11, R34, R47.reuse ;  /* 0x0000002f220b7220 */ /* 0x080fe20000400000 */
[----:B------:R-:W-:Y:S02]  /*bce0*/  HADD2.F32 R51, -RZ, R57.H1_H1 ;  /* 0x30000039ff337230 */ /* 0x000fe40000004100 */
[-C--:B------:R-:W-:Y:S01]  /*bcf0*/  FMUL R42, R12, R47.reuse ;  /* 0x0000002f0c2a7220 */ /* 0x080fe20000400000 */
[----:B------:R-:W-:Y:S01]  /*bd00*/  FMUL R43, R13, R47 ;  /* 0x0000002f0d2b7220 */ /* 0x000fe20000400000 */
[----:B------:R-:W-:Y:S01]  /*bd10*/  FFMA R11, R48, R49, R11 ;  /* 0x00000031300b7223 */ /* 0x000fe2000000000b */
[----:B------:R-:W-:Y:S01]  /*bd20*/  HADD2.F32 R49, -RZ, R58.H1_H1 ;  /* 0x3000003aff317230 */ /* 0x000fe20000004100 */
[----:B------:R-:W-:Y:S01]  /*bd30*/  F2FP.F16.F32.PACK_AB R104, R10, R9 ;  /* 0x000000090a68723e */ /* 0x000fe200000000ff */
[-C--:B------:R-:W-:Y:S01]  /*bd40*/  FMUL R12, R35, R47.reuse ;  /* 0x0000002f230c7220 */ /* 0x080fe20000400000 */
[-C--:B------:R-:W-:Y:S01]  /*bd50*/  FMUL R44, R14, R47.reuse ;  /* 0x0000002f0e2c7220 */ /* 0x080fe20000400000 */
[-C--:B------:R-:W-:Y:S01]  /*bd60*/  FMUL R13, R36, R47.reuse ;  /* 0x0000002f240d7220 */ /* 0x080fe20000400000 */
[----:B------:R-:W-:Y:S01]  /*bd70*/  FMUL R14, R37, R47 ;  /* 0x0000002f250e7220 */ /* 0x000fe20000400000 */
[C---:B------:R-:W-:Y:S01]  /*bd80*/  FFMA R12, R48.reuse, R51, R12 ;  /* 0x00000033300c7223 */ /* 0x040fe2000000000c */
[--C-:B------:R-:W-:Y:S02]  /*bd90*/  HADD2.F32 R51, -RZ, R68.reuse.H0_H0 ;  /* 0x20000044ff337230 */ /* 0x100fe40000004100 */
[C---:B------:R-:W-:Y:S01]  /*bda0*/  FFMA R13, R48.reuse, R50, R13 ;  /* 0x00000032300d7223 */ /* 0x040fe2000000000d */
[--C-:B------:R-:W-:Y:S02]  /*bdb0*/  HADD2.F32 R50, -RZ, R59.reuse.H0_H0 ;  /* 0x2000003bff327230 */ /* 0x100fe40000004100 */
[----:B------:R-:W-:Y:S01]  /*bdc0*/  FFMA R14, R48, R49, R14 ;  /* 0x00000031300e7223 */ /* 0x000fe2000000000e */
[----:B------:R-:W-:Y:S02]  /*bdd0*/  HADD2.F32 R49, -RZ, R59.H1_H1 ;  /* 0x3000003bff317230 */ /* 0x000fe40000004100 */
[-C--:B------:R-:W-:Y:S01]  /*bde0*/  FMUL R45, R15, R47.reuse ;  /* 0x0000002f0f2d7220 */ /* 0x080fe20000400000 */
[-C--:B------:R-:W-:Y:S01]  /*bdf0*/  FMUL R46, R16, R47.reuse ;  /* 0x0000002f102e7220 */ /* 0x080fe20000400000 */
[-C--:B------:R-:W-:Y:S01]  /*be00*/  FMUL R15, R38, R47.reuse ;  /* 0x0000002f260f7220 */ /* 0x080fe20000400000 */
[-C--:B------:R-:W-:Y:S01]  /*be10*/  FMUL R16, R39, R47.reuse ;  /* 0x0000002f27107220 */ /* 0x080fe20000400000 */
[-C--:B------:R-:W-:Y:S01]  /*be20*/  FMUL R17, R17, R47.reuse ;  /* 0x0000002f11117220 */ /* 0x080fe20000400000 */
[----:B------:R-:W-:Y:S01]  /*be30*/  FMUL R18, R18, R47 ;  /* 0x0000002f12127220 */ /* 0x000fe20000400000 */
[C---:B------:R-:W-:Y:S01]  /*be40*/  FFMA R15, R48.reuse, R50, R15 ;  /* 0x00000032300f7223 */ /* 0x040fe2000000000f */
[----:B------:R-:W-:Y:S02]  /*be50*/  HADD2.F32 R50, -RZ, R68.H1_H1 ;  /* 0x30000044ff327230 */ /* 0x000fe40000004100 */
[C---:B------:R-:W-:Y:S01]  /*be60*/  FFMA R16, R48.reuse, R49, R16 ;  /* 0x0000003130107223 */ /* 0x040fe20000000010 */
[----:B------:R-:W-:Y:S02]  /*be70*/  HADD2.F32 R49, -RZ, R69.H0_H0 ;  /* 0x20000045ff317230 */ /* 0x000fe40000004100 */
[C---:B------:R-:W-:Y:S01]  /*be80*/  FFMA R20, R48.reuse, R51, R20 ;  /* 0x0000003330147223 */ /* 0x040fe20000000014 */
[----:B------:R-:W-:Y:S02]  /*be90*/  HADD2.F32 R51, -RZ, R71.H0_H0 ;  /* 0x20000047ff337230 */ /* 0x000fe40000004100 */
[C---:B------:R-:W-:Y:S01]  /*bea0*/  FFMA R21, R48.reuse, R50, R21 ;  /* 0x0000003230157223 */ /* 0x040fe20000000015 */
[--C-:B------:R-:W-:Y:S02]  /*beb0*/  HADD2.F32 R50, -RZ, R70.reuse.H1_H1 ;  /* 0x30000046ff327230 */ /* 0x100fe40000004100 */
[C---:B------:R-:W-:Y:S01]  /*bec0*/  FFMA R22, R48.reuse, R49, R22 ;  /* 0x0000003130167223 */ /* 0x040fe20000000016 */
[----:B------:R-:W-:Y:S02]  /*bed0*/  HADD2.F32 R49, -RZ, R70.H0_H0 ;  /* 0x20000046ff317230 */ /* 0x000fe40000004100 */
[----:B------:R-:W-:Y:S01]  /*bee0*/  FFMA R23, R48, R52, R23 ;  /* 0x0000003430177223 */ /* 0x000fe20000000017 */
[----:B------:R-:W-:Y:S02]  /*bef0*/  HADD2.F32 R52, -RZ, R75.H1_H1 ;  /* 0x3000004bff347230 */ /* 0x000fe40000004100 */
[----:B------:R-:W-:Y:S01]  /*bf00*/  FMUL R19, R19, R47 ;  /* 0x0000002f13137220 */ /* 0x000fe20000400000 */
[----:B------:R-:W-:Y:S01]  /*bf10*/  F2FP.F16.F32.PACK_AB R105, R12, R11 ;  /* 0x0000000b0c69723e */ /* 0x000fe200000000ff */
[C---:B------:R-:W-:Y:S01]  /*bf20*/  FFMA R24, R48.reuse, R49, R24 ;  /* 0x0000003130187223 */ /* 0x040fe20000000018 */
[C---:B------:R-:W-:Y:S01]  /*bf30*/  FFMA R25, R48.reuse, R50, R25 ;  /* 0x0000003230197223 */ /* 0x040fe20000000019 */
[----:B------:R-:W-:Y:S01]  /*bf40*/  FFMA R40, R48, R51, R40 ;  /* 0x0000003330287223 */ /* 0x000fe20000000028 */
[----:B------:R-:W-:Y:S01]  /*bf50*/  HADD2.F32 R49, -RZ, R71.H1_H1 ;  /* 0x30000047ff317230 */ /* 0x000fe20000004100 */
[----:B------:R-:W-:Y:S01]  /*bf60*/  F2FP.F16.F32.PACK_AB R106, R14, R13 ;  /* 0x0000000d0e6a723e */ /* 0x000fe200000000ff */
[--C-:B------:R-:W-:Y:S01]  /*bf70*/  HADD2.F32 R51, -RZ, R72.reuse.H0_H0 ;  /* 0x20000048ff337230 */ /* 0x100fe20000004100 */
[----:B------:R-:W-:Y:S01]  /*bf80*/  F2FP.F16.F32.PACK_AB R107, R16, R15 ;  /* 0x0000000f106b723e */ /* 0x000fe200000000ff */
[----:B------:R-:W-:Y:S02]  /*bf90*/  HADD2.F32 R50, -RZ, R72.H1_H1 ;  /* 0x30000048ff327230 */ /* 0x000fe40000004100 */
[C---:B------:R-:W-:Y:S01]  /*bfa0*/  FFMA R41, R48.reuse, R49, R41 ;  /* 0x0000003130297223 */ /* 0x040fe20000000029 */
[----:B------:R-:W-:Y:S02]  /*bfb0*/  HADD2.F32 R49, -RZ, R73.H1_H1 ;  /* 0x30000049ff317230 */ /* 0x000fe40000004100 */
[C---:B------:R-:W-:Y:S01]  /*bfc0*/  FFMA R42, R48.reuse, R51, R42 ;  /* 0x00000033302a7223 */ /* 0x040fe2000000002a */
[----:B------:R1:W-:Y:S01]  /*bfd0*/  STSM.16.MT88.4 [R86+0x1800], R104 ;  /* 0x0018006856007844 */ /* 0x0003e20000004200 */
[C---:B------:R-:W-:Y:S01]  /*bfe0*/  FFMA R43, R48.reuse, R50, R43 ;  /* 0x00000032302b7223 */ /* 0x040fe2000000002b */
[--C-:B------:R-:W-:Y:S02]  /*bff0*/  HADD2.F32 R51, -RZ, R74.reuse.H0_H0 ;  /* 0x2000004aff337230 */ /* 0x100fe40000004100 */
[C---:B------:R-:W-:Y:S01]  /*c000*/  FFMA R44, R48.reuse, R53, R44 ;  /* 0x00000035302c7223 */ /* 0x040fe2000000002c */
[----:B------:R-:W-:Y:S02]  /*c010*/  HADD2.F32 R50, -RZ, R74.H1_H1 ;  /* 0x3000004aff327230 */ /* 0x000fe40000004100 */
[C---:B------:R-:W-:Y:S01]  /*c020*/  FFMA R45, R48.reuse, R49, R45 ;  /* 0x00000031302d7223 */ /* 0x040fe2000000002d */
[----:B------:R-:W-:Y:S02]  /*c030*/  HADD2.F32 R53, -RZ, R75.H0_H0 ;  /* 0x2000004bff357230 */ /* 0x000fe40000004100 */
[C---:B------:R-:W-:Y:S01]  /*c040*/  FFMA R46, R48.reuse, R51, R46 ;  /* 0x00000033302e7223 */ /* 0x040fe2000000002e */
[----:B------:R-:W-:Y:S01]  /*c050*/  F2FP.F16.F32.PACK_AB R108, R21, R20 ;  /* 0x00000014156c723e */ /* 0x000fe200000000ff */
[C---:B------:R-:W-:Y:S01]  /*c060*/  FFMA R17, R48.reuse, R50, R17 ;  /* 0x0000003230117223 */ /* 0x040fe20000000011 */
[----:B------:R-:W-:Y:S01]  /*c070*/  F2FP.F16.F32.PACK_AB R109, R23, R22 ;  /* 0x00000016176d723e */ /* 0x000fe200000000ff */
[C---:B------:R-:W-:Y:S01]  /*c080*/  FFMA R18, R48.reuse, R53, R18 ;  /* 0x0000003530127223 */ /* 0x040fe20000000012 */
[----:B------:R-:W-:Y:S01]  /*c090*/  FFMA R19, R48, R52, R19 ;  /* 0x0000003430137223 */ /* 0x000fe20000000013 */
[----:B------:R-:W-:Y:S01]  /*c0a0*/  F2FP.F16.F32.PACK_AB R110, R25, R24 ;  /* 0x00000018196e723e */ /* 0x000fe200000000ff */
[----:B------:R-:W-:Y:S01]  /*c0b0*/  BSSY.RECONVERGENT B0, `(.L_x_170) ;  /* 0x000001c000007945 */ /* 0x000fe20003800200 */
[----:B------:R-:W-:Y:S02]  /*c0c0*/  F2FP.F16.F32.PACK_AB R111, R41, R40 ;  /* 0x00000028296f723e */ /* 0x000fe400000000ff */
[----:B------:R-:W-:Y:S02]  /*c0d0*/  F2FP.F16.F32.PACK_AB R112, R43, R42 ;  /* 0x0000002a2b70723e */ /* 0x000fe400000000ff */
[----:B------:R-:W-:Y:S01]  /*c0e0*/  F2FP.F16.F32.PACK_AB R113, R45, R44 ;  /* 0x0000002c2d71723e */ /* 0x000fe200000000ff */
[----:B------:R1:W-:Y:S01]  /*c0f0*/  STSM.16.MT88.4 [R55+0x1000], R108 ;  /* 0x0010006c37007844 */ /* 0x0003e20000004200 */
[----:B------:R-:W-:Y:S02]  /*c100*/  F2FP.F16.F32.PACK_AB R114, R17, R46 ;  /* 0x0000002e1172723e */ /* 0x000fe400000000ff */
[----:B------:R-:W-:Y:S02]  /*c110*/  F2FP.F16.F32.PACK_AB R115, R19, R18 ;  /* 0x000000121373723e */ /* 0x000fe400000000ff */
[----:B------:R-:W-:Y:S03]  /*c120*/  ISETP.NE.AND P0, PT, R101, RZ, PT ;  /* 0x000000ff6500720c */ /* 0x000fe60003f05270 */
[----:B------:R1:W-:Y:S01]  /*c130*/  STSM.16.MT88.4 [R55+0x1800], R112 ;  /* 0x0018007037007844 */ /* 0x0003e20000004200 */
[----:B------:R-:W-:Y:S01]  /*c140*/  @!PT LDS RZ, [RZ] ;  /* 0x00000000fffff984 */ /* 0x000fe20000000800 */
[----:B------:R-:W-:Y:S01]  /*c150*/  @!PT LDS RZ, [RZ] ;  /* 0x00000000fffff984 */ /* 0x000fe20000000800 */
[----:B------:R-:W-:Y:S01]  /*c160*/  @!PT LDS RZ, [RZ] ;  /* 0x00000000fffff984 */ /* 0x000fe20000000800 */
[----:B------:R-:W-:Y:S01]  /*c170*/  @!PT LDS RZ, [RZ] ;  /* 0x00000000fffff984 */ /* 0x000fe20000000800 */
[----:B------:R2:W-:Y:S07]  /*c180*/  MEMBAR.ALL.CTA ;  /* 0x0000000000007992 */ /* 0x0005ee0000008000 */
[----:B--2---:R-:W2:Y:S02]  /*c190*/  FENCE.VIEW.ASYNC.S ;  /* 0x00000000000073c6 */ /* 0x004ea40000000000 */
[----:B--2---:R-:W-:Y:S06]  /*c1a0*/  BAR.SYNC.DEFER_BLOCKING 0x1, 0x80 ;  /* 0x0042000000007b1d */ /* 0x004fec0000010000 */
[----:B------:R-:W-:Y:S05]  /*c1b0*/  @!P0 BRA `(.L_x_171) ;  /* 0x00000000002c8947 */ /* 0x000fea0003800000 */
[----:B------:R-:W-:Y:S02]  /*c1c0*/  UIADD3 UR7, UPT, UPT, UR43, 0x1000, URZ ;  /* 0x000010002b077890 */ /* 0x000fe4000fffe0ff */
[----:B------:R-:W-:Y:S02]  /*c1d0*/  UIADD3 UR6, UPT, UPT, UR42, 0x80, URZ ;  /* 0x000000802a067890 */ /* 0x000fe4000fffe0ff */
[----:B------:R-:W-:Y:S02]  /*c1e0*/  UIADD3 UR4, UPT, UPT, UR43, 0x2000, URZ ;  /* 0x000020002b047890 */ /* 0x000fe4000fffe0ff */
[----:B------:R-:W-:Y:S01]  /*c1f0*/  MOV R81, UR7 ;  /* 0x0000000700517c02 */ /* 0x000fe20008000f00 */
[----:B------:R-:W-:Y:S03]  /*c200*/  UMOV UR5, UR41 ;  /* 0x0000002900057c82 */ /* 0x000fe60008000000 */
[----:B------:R-:W-:Y:S11]  /*c210*/  R2UR UR40, R81 ;  /* 0x00000000512872ca */ /* 0x000ff600000e0000 */
[----:B------:R-:W-:Y:S02]  /*c220*/  @!UPT UIADD3 URZ, UPT, UPT, URZ, URZ, URZ ;  /* 0x000000fffffff290 */ /* 0x000fe4000fffe0ff */
[----:B------:R2:W-:Y:S01]  /*c230*/  UTMASTG.2D [UR40], [UR56] ;  /* 0x00000028380073b5 */ /* 0x0005e20008008000 */
[----:B------:R2:W-:Y:S01]  /*c240*/  UTMASTG.2D [UR4], [UR56] ;  /* 0x00000004380073b5 */ /* 0x0005e20008008000 */
[----:B------:R0:W-:Y:S01]  /*c250*/  UTMACMDFLUSH ;  /* 0x00000000000079b7 */ /* 0x0001e20000000000 */
[----:B--2---:R-:W-:Y:S04]  /*c260*/  DEPBAR.LE SB0, 0x1 ;  /* 0x000080400000791a */ /* 0x004fe80000000000 */
.L_x_171:
[----:B------:R-:W-:Y:S05]  /*c270*/  BSYNC.RECONVERGENT B0 ;  /* 0x0000000000007941 */ /* 0x000fea0003800200 */
.L_x_170:
[----:B------:R-:W-:Y:S01]  /*c280*/  UISETP.NE.AND UP1, UPT, UR54, URZ, UPT ;  /* 0x000000ff3600728c */ /* 0x000fe2000bf25270 */
[----:B------:R-:W-:Y:S01]  /*c290*/  BAR.SYNC.DEFER_BLOCKING 0x1, 0x80 ;  /* 0x0042000000007b1d */ /* 0x000fe20000010000 */
[----:B------:R-:W-:Y:S01]  /*c2a0*/  SHF.L.U32 R0, R91, 0x1f, RZ ;  /* 0x0000001f5b007819 */ /* 0x000fe200000006ff */
[----:B------:R-:W-:Y:S03]  /*c2b0*/  IMAD R102, R95, 0x2, R102 ;  /* 0x000000025f667824 */ /* 0x000fe600078e0266 */
[----:B------:R-:W-:Y:S05]  /*c2c0*/  PLOP3.LUT P0, PT, PT, PT, UP1, 0x80, 0x8 ;  /* 0x000000000008781c */ /* 0x000fea0003f0f018 */
[----:B------:R-:W-:Y:S04]  /*c2d0*/  @UP1 ULEA UR4, UR53, UR43, 0x3 ;  /* 0x0000002b35041291 */ /* 0x000fe8000f8e18ff */
[----:B------:R-:W-:Y:S04]  /*c2e0*/  @UP1 UIADD3 UR4, UPT, UPT, UR4, 0x110, URZ ;  /* 0x0000011004041890 */ /* 0x000fe8000fffe0ff */
[----:B------:R-:W-:Y:S09]  /*c2f0*/  @UP1 UPRMT UR4, UR52, 0x654, UR4 ;  /* 0x0000065434041896 */ /* 0x000ff20008000004 */
[----:B------:R-:W-:Y:S01]  /*c300*/  @P0 SYNCS.ARRIVE.TRANS64.RED.A1T0 RZ, [UR4], RZ ;  /* 0x000000ffffff09a7 */ /* 0x000fe20008100404 */
[----:B------:R-:W-:Y:S01]  /*c310*/  @UP1 UIADD3 UR4, UPT, UPT, UR53, 0x1, URZ ;  /* 0x0000000135041890 */ /* 0x000fe2000fffe0ff */
[----:B------:R-:W-:Y:S01]  /*c320*/  BSSY B0, `(.L_x_172) ;  /* 0x0000008000007945 */ /* 0x000fe20003800000 */
[----:B------:R-:W-:Y:S02]  /*c330*/  FSETP.NEU.AND P0, PT, R48, RZ, PT ;  /* 0x000000ff3000720b */ /* 0x000fe40003f0d000 */
[----:B------:R-:W-:Y:S01]  /*c340*/  @UP1 UISETP.NE.AND UP0, UPT, UR4, 0x4, UPT ;  /* 0x000000040400188c */ /* 0x000fe2000bf05270 */
[----:B------:R-:W2:Y:S03]  /*c350*/  SYNCS.PHASECHK.TRANS64.TRYWAIT P1, [UR43+0xf8], R0 ;  /* 0x0000f800ff0075a7 */ /* 0x000ea6000802112b */
[----:B------:R-:W-:Y:S01]  /*c360*/  @UP1 USEL UR53, UR4, URZ, UP0 ;  /* 0x000000ff04351287 */ /* 0x000fe20008000000 */
[----:B--2---:R-:W-:Y:S11]  /*c370*/  @P1 BRA `(.L_x_173) ;  /* 0x0000000000081947 */ /* 0x004ff60003800000 */
[----:B------:R-:W2:Y:S02]  /*c380*/  SYNCS.PHASECHK.TRANS64.TRYWAIT P1, [UR43+0xf8], R0 ;  /* 0x0000f800ff0075a7 */ /* 0x000ea4000802112b */
[----:B--2---:R-:W-:Y:S05]  /*c390*/  @!P1 BRA `(.L_x_174) ;  /* 0x00000068004c9947 */ /* 0x004fea0003800000 */
.L_x_173:
[----:B------:R-:W-:Y:S05]  /*c3a0*/  BSYNC B0 ;  /* 0x0000000000007941 */ /* 0x000fea0003800000 */
.L_x_172:
[----:B------:R-:W-:Y:S05]  /*c3b0*/  @P0 WARPSYNC.ALL ;  /* 0x0000000000000948 */ /* 0x000fea0003800000 */
[----:B------:R3:W1:Y:S01]  /*c3c0*/  @P0 LDSM.16.MT88.4 R60, [R92+UR43+0x3000] ;  /* 0x0030002b5c3c083b */ /* 0x0006620008004200 */
[----:B------:R-:W-:Y:S02]  /*c3d0*/  CS2R R38, SRZ ;  /* 0x0000000000267805 */ /* 0x000fe4000001ff00 */
[----:B------:R-:W-:Y:S02]  /*c3e0*/  CS2R R36, SRZ ;  /* 0x0000000000247805 */ /* 0x000fe4000001ff00 */
[----:B------:R-:W-:Y:S01]  /*c3f0*/  CS2R R34, SRZ ;  /* 0x0000000000227805 */ /* 0x000fe2000001ff00 */
[----:B------:R3:W1:Y:S01]  /*c400*/  @P0 LDSM.16.MT88.4 R56, [R92+UR43+0x3800] ;  /* 0x0038002b5c38083b */ /* 0x0006620008004200 */
[----:B------:R-:W-:Y:S02]  /*c410*/  CS2R R32, SRZ ;  /* 0x0000000000207805 */ /* 0x000fe4000001ff00 */
[----:B------:R-:W-:Y:S02]  /*c420*/  CS2R R30, SRZ ;  /* 0x00000000001e7805 */ /* 0x000fe4000001ff00 */
[----:B------:R-:W-:Y:S01]  /*c430*/  CS2R R28, SRZ ;  /* 0x00000000001c7805 */ /* 0x000fe2000001ff00 */
[----:B------:R3:W1:Y:S01]  /*c440*/  @P0 LDSM.16.MT88.4 R68, [R102+0x2000] ;  /* 0x002000006644083b */ /* 0x0006620000004200 */
[----:B------:R-:W-:Y:S02]  /*c450*/  CS2R R26, SRZ ;  /* 0x00000000001a7805 */ /* 0x000fe4000001ff00 */
[----:B------:R-:W-:Y:S02]  /*c460*/  CS2R R24, SRZ ;  /* 0x0000000000187805 */ /* 0x000fe4000001ff00 */
[----:B------:R-:W-:Y:S01]  /*c470*/  CS2R R18, SRZ ;  /* 0x0000000000127805 */ /* 0x000fe2000001ff00 */
[----:B------:R3:W1:Y:S01]  /*c480*/  @P0 LDSM.16.MT88.4 R72, [R102+0x2800] ;  /* 0x002800006648083b */ /* 0x0006620000004200 */
[----:B------:R-:W-:Y:S02]  /*c490*/  ISETP.GE.AND P0, PT, R100, 0x1, PT ;  /* 0x000000016400780c */ /* 0x000fe40003f06270 */
[----:B------:R-:W-:Y:S02]  /*c4a0*/  CS2R R16, SRZ ;  /* 0x0000000000107805 */ /* 0x000fe4000001ff00 */
[----:B------:R-:W-:Y:S02]  /*c4b0*/  CS2R R14, SRZ ;  /* 0x00000000000e7805 */ /* 0x000fe4000001ff00 */
[----:B------:R-:W-:Y:S02]  /*c4c0*/  CS2R R12, SRZ ;  /* 0x00000000000c7805 */ /* 0x000fe4000001ff00 */
[----:B------:R-:W-:Y:S02]  /*c4d0*/  CS2R R10, SRZ ;  /* 0x00000000000a7805 */ /* 0x000fe4000001ff00 */
[----:B------:R-:W-:Y:S02]  /*c4e0*/  CS2R R8, SRZ ;  /* 0x0000000000087805 */ /* 0x000fe4000001ff00 */
[----:B------:R-:W-:Y:S02]  /*c4f0*/  CS2R R6, SRZ ;  /* 0x0000000000067805 */ /* 0x000fe4000001ff00 */
[----:B------:R-:W-:Y:S01]  /*c500*/  CS2R R4, SRZ ;  /* 0x0000000000047805 */ /* 0x000fe2000001ff00 */
[----:B------:R-:W-:Y:S06]  /*c510*/  @!P0 BRA `(.L_x_175) ;  /* 0x0000000000c48947 */ /* 0x000fec0003800000 */
[----:B--2---:R-:W-:Y:S05]  /*c520*/  VIADD R3, R54, 0x20 ;  /* 0x0000002036037836 */ /* 0x004fea0000000000 */
[----:B------:R-:W-:Y:S04]  /*c530*/  SHF.R.U32.HI R3, RZ, 0x15, R3 ;  /* 0x00000015ff037819 */ /* 0x000fe80000011603 */
[----:B------:R-:W-:Y:S11]  /*c540*/  LOP3.LUT P0, RZ, R3, 0x3, R80, 0x48, !PT ;  /* 0x0000000303ff7812 */ /* 0x000ff60007804850 */
[----:B------:R-:W-:Y:S02]  /*c550*/  @!UPT UIADD3 URZ, UPT, UPT, URZ, URZ, URZ ;  /* 0x000000fffffff290 */ /* 0x000fe4000fffe0ff */
[----:B------:R-:W-:Y:S05]  /*c560*/  @!P0 BRA `(.L_x_176) ;  /* 0x0000000000408947 */ /* 0x000fea0003800000 */
[----:B------:R-:W2:Y:S01]  /*c570*/  LDCU.64 UR8, c[0x4][0x70] ;  /* 0x01000e00ff0877ac */ /* 0x000ea20008000a00 */
[----:B------:R-:W-:Y:S01]  /*c580*/  MOV R3, 0x0 ;  /* 0x0000000000037802 */ /* 0x000fe20000000f00 */
[----:B------:R-:W-:Y:S02]  /*c590*/  HFMA2 R12, -RZ, RZ, 0, 5.9604644775390625e-08 ;  /* 0x00000001ff0c7431 */ /* 0x000fe400000001ff */
[----:B------:R-:W-:Y:S02]  /*c5a0*/  IMAD.MOV.U32 R8, RZ, RZ, 0x192 ;  /* 0x00000192ff087424 */ /* 0x000fe400078e00ff */
[----:B------:R-:W-:Y:S01]  /*c5b0*/  IMAD.MOV.U32 R13, RZ, RZ, RZ ;  /* 0x000000ffff0d7224 */ /* 0x000fe200078e00ff */
[----:B------:R-:W5:Y:S01]  /*c5c0*/  LDCU.64 UR6, c[0x4][0x78] ;  /* 0x01000f00ff0677ac */ /* 0x000f620008000a00 */
[----:B------:R-:W1:Y:S01]  /*c5d0*/  LDC.64 R2, c[0x4][R3] ;  /* 0x0100000003027b82 */ /* 0x000e620000000a00 */
[----:B------:R-:W3:Y:S01]  /*c5e0*/  LDCU.64 UR4, c[0x4][0x10] ;  /* 0x01000200ff0477ac */ /* 0x000ee20008000a00 */
[----:B--2---:R-:W-:Y:S01]  /*c5f0*/  MOV R5, UR9 ;  /* 0x0000000900057c02 */ /* 0x004fe20008000f00 */
[----:B------:R-:W-:Y:S01]  /*c600*/  IMAD.U32 R4, RZ, RZ, UR8 ;  /* 0x00000008ff047e24 */ /* 0x000fe2000f8e00ff */
[----:B-----5:R-:W-:Y:S01]  /*c610*/  MOV R7, UR7 ;  /* 0x0000000700077c02 */ /* 0x020fe20008000f00 */
[----:B------:R-:W-:Y:S01]  /*c620*/  IMAD.U32 R6, RZ, RZ, UR6 ;  /* 0x00000006ff067e24 */ /* 0x000fe2000f8e00ff */
[----:B---3--:R-:W-:Y:S01]  /*c630*/  MOV R11, UR5 ;  /* 0x00000005000b7c02 */ /* 0x008fe20008000f00 */
[----:B------:R-:W-:Y:S02]  /*c640*/  IMAD.U32 R10, RZ, RZ, UR4 ;  /* 0x00000004ff0a7e24 */ /* 0x000fe4000f8e00ff */
[----:B------:R-:W-:Y:S07]  /*c650*/  LEPC R20, `(.L_x_176) ;  /* 0x000000001014794e */ /* 0x000fee0000000000 */
[----:B-1--4-:R-:W-:Y:S05]  /*c660*/  CALL.ABS.NOINC R2 ;  /* 0x0000000002007343 */ /* 0x012fea0003c00000 */
.L_x_176:
[----:B------:R-:W-:Y:S05]  /*c670*/  WARPSYNC.ALL ;  /* 0x0000000000007948 */ /* 0x000fea0003800000 */
[C---:B------:R-:W-:Y:S01]  /*c680*/  R2UR UR4, R54.reuse ;  /* 0x00000000360472ca */ /* 0x040fe200000e0000 */
[----:B------:R-:W-:Y:S05]  /*c690*/  VIADD R3, R54, 0x100020 ;  /* 0x0010002036037836 */ /* 0x000fea0000000000 */
[----:B------:R-:W-:Y:S04]  /*c6a0*/  SHF.R.U32.HI R3, RZ, 0x15, R3 ;  /* 0x00000015ff037819 */ /* 0x000fe80000011603 */
[----:B------:R-:W-:Y:S03]  /*c6b0*/  LOP3.LUT P0, RZ, R3, 0x3, R80, 0x48, !PT ;  /* 0x0000000303ff7812 */ /* 0x000fe60007804850 */
[----:B------:R-:W2:Y:S10]  /*c6c0*/  LDTM.16dp256bit.x4 R24, tmem[UR4+0x20] ;  /* 0x00002004001879ee */ /* 0x000eb40008120000 */
[----:B--2---:R-:W-:Y:S05]  /*c6d0*/  @!P0 BRA `(.L_x_177) ;  /* 0x0000000000408947 */ /* 0x004fea0003800000 */
        /* <DEDUP_REMOVED lines=16> */
.L_x_177:
[----:B------:R-:W-:Y:S05]  /*c7e0*/  WARPSYNC.ALL ;  /* 0x0000000000007948 */ /* 0x000fea0003800000 */
[----:B------:R-:W-:Y:S11]  /*c7f0*/  R2UR UR4, R54 ;  /* 0x00000000360472ca */ /* 0x000ff600000e0000 */
[----:B------:R-:W-:Y:S02]  /*c800*/  @!UPT UIADD3 URZ, UPT, UPT, URZ, URZ, URZ ;  /* 0x000000fffffff290 */ /* 0x000fe4000fffe0ff */
[----:B------:R-:W2:Y:S02]  /*c810*/  LDTM.16dp256bit.x4 R4, tmem[UR4+0x100020] ;  /* 0x10002004000479ee */ /* 0x000ea40008120000 */
[----:B--2---:R-:W-:Y:S01]  /*c820*/  NOP ;  /* 0x0000000000007918 */ /* 0x004fe20000000000 */
.L_x_175:
[--C-:B-1----:R-:W-:Y:S01]  /*c830*/  HADD2.F32 R49, -RZ, R60.reuse.H0_H0 ;  /* 0x2000003cff317230 */ /* 0x102fe20000004100 */
[----:B------:R-:W-:Y:S05]  /*c840*/  WARPSYNC.ALL ;  /* 0x0000000000007948 */ /* 0x000fea0003800000 */
[-C--:B--2---:R-:W-:Y:S01]  /*c850*/  FMUL R0, R24, R47.reuse ;  /* 0x0000002f18007220 */ /* 0x084fe20000400000 */
        /* <DEDUP_REMOVED lines=25> */
[--C-:B------:R-:W-:Y:S02]  /*c9f0*/  HADD2.F32 R49, -RZ, R56.reuse.H0_H0 ;  /* 0x20000038ff317230 */ /* 0x100fe40000004100 */
[-C--:B------:R-:W-:Y:S01]  /*ca00*/  FMUL R7, R30, R47.reuse ;  /* 0x0000002f1e077220 */ /* 0x080fe20000400000 */
[----:B------:R-:W-:Y:S01]  /*ca10*/  FMUL R8, R31, R47 ;  /* 0x0000002f1f087220 */ /* 0x000fe20000400000 */
[----:B------:R-:W-:Y:S01]  /*ca20*/  HADD2.F32 R52, -RZ, R69.H1_H1 ;  /* 0x30000045ff347230 */ /* 0x000fe20000004100 */
        /* <DEDUP_REMOVED lines=96> */
[----:B------:R-:W-:Y:S01]  /*d030*/  UIADD3 UR8, UPT, UPT, UR43, 0x3000, URZ ;  /* 0x000030002b087890 */ /* 0x000fe2000fffe0ff */
[----:B------:R-:W-:Y:S01]  /*d040*/  UMOV UR9, UR41 ;  /* 0x0000002900097c82 */ /* 0x000fe20008000000 */
[----:B------:R-:W-:Y:S02]  /*d050*/  UIADD3 UR6, UPT, UPT, UR42, 0xa0, URZ ;  /* 0x000000a02a067890 */ /* 0x000fe4000fffe0ff */
[----:B------:R-:W-:Y:S01]  /*d060*/  UIADD3 UR4, UPT, UPT, UR43, 0x4000, URZ ;  /* 0x000040002b047890 */ /* 0x000fe2000fffe0ff */
[----:B------:R-:W-:Y:S04]  /*d070*/  UMOV UR5, UR41 ;  /* 0x0000002900057c82 */ /* 0x000fe80008000000 */
[----:B------:R2:W-:Y:S04]  /*d080*/  UTMASTG.2D [UR8], [UR56] ;  /* 0x00000008380073b5 */ /* 0x0005e80008008000 */
[----:B------:R2:W-:Y:S01]  /*d090*/  UTMASTG.2D [UR4], [UR56] ;  /* 0x00000004380073b5 */ /* 0x0005e20008008000 */
[----:B------:R0:W-:Y:S01]  /*d0a0*/  UTMACMDFLUSH ;  /* 0x00000000000079b7 */ /* 0x0001e20000000000 */
[----:B--2---:R-:W-:Y:S04]  /*d0b0*/  DEPBAR.LE SB0, 0x1 ;  /* 0x000080400000791a */ /* 0x004fe80000000000 */
.L_x_179:
[----:B------:R-:W-:Y:S05]  /*d0c0*/  BSYNC.RECONVERGENT B0 ;  /* 0x0000000000007941 */ /* 0x000fea0003800200 */
.L_x_178:
[----:B------:R-:W-:Y:S01]  /*d0d0*/  BAR.SYNC.DEFER_BLOCKING 0x1, 0x80 ;  /* 0x0042000000007b1d */ /* 0x000fe20000010000 */
[----:B------:R-:W-:Y:S01]  /*d0e0*/  ULEA UR4, UR53, UR43, 0x3 ;  /* 0x0000002b35047291 */ /* 0x000fe2000f8e18ff */
[----:B------:R-:W-:Y:S01]  /*d0f0*/  SHF.L.U32 R3, R91, 0x1f, RZ ;  /* 0x0000001f5b037819 */ /* 0x000fe200000006ff */
[----:B------:R-:W-:Y:S01]  /*d100*/  UIADD3 UR40, UPT, UPT, UR53, 0x1, URZ ;  /* 0x0000000135287890 */ /* 0x000fe2000fffe0ff */
[----:B------:R-:W-:Y:S01]  /*d110*/  FSETP.NEU.AND P0, PT, R48, RZ, PT ;  /* 0x000000ff3000720b */ /* 0x000fe20003f0d000 */
[----:B------:R-:W-:Y:S04]  /*d120*/  UIADD3 UR4, UPT, UPT, UR4, 0x110, URZ ;  /* 0x0000011004047890 */ /* 0x000fe8000fffe0ff */
[----:B------:R-:W-:Y:S09]  /*d130*/  UPRMT UR4, UR52, 0x654, UR4 ;  /* 0x0000065434047896 */ /* 0x000ff20008000004 */
[----:B------:R-:W-:Y:S01]  /*d140*/  SYNCS.ARRIVE.TRANS64.RED.A1T0 RZ, [UR4], RZ ;  /* 0x000000ffffff79a7 */ /* 0x000fe20008100404 */
[----:B------:R-:W-:Y:S01]  /*d150*/  BSSY B0, `(.L_x_180) ;  /* 0x0000005000007945 */ /* 0x000fe20003800000 */
[----:B------:R-:W2:Y:S03]  /*d160*/  SYNCS.PHASECHK.TRANS64.TRYWAIT P1, [UR43+0x100], R3 ;  /* 0x00010003ff0075a7 */ /* 0x000ea6000802112b */
[----:B--2---:R-:W-:Y:S05]  /*d170*/  @P1 BRA `(.L_x_181) ;  /* 0x0000000000081947 */ /* 0x004fea0003800000 */
[----:B------:R-:W2:Y:S02]  /*d180*/  SYNCS.PHASECHK.TRANS64.TRYWAIT P1, [UR43+0x100], R3 ;  /* 0x00010003ff0075a7 */ /* 0x000ea4000802112b */
[----:B--2---:R-:W-:Y:S05]  /*d190*/  @!P1 BRA `(.L_x_182) ;  /* 0x0000005800e49947 */ /* 0x004fea0003800000 */
.L_x_181:
[----:B------:R-:W-:Y:S05]  /*d1a0*/  BSYNC B0 ;  /* 0x0000000000007941 */ /* 0x000fea0003800000 */
.L_x_180:
        /* <DEDUP_REMOVED lines=44> */
.L_x_184:
        /* <DEDUP_REMOVED lines=23> */
.L_x_185:
[----:B------:R-:W-:Y:S05]  /*d5e0*/  WARPSYNC.ALL ;  /* 0x0000000000007948 */ /* 0x000fea0003800000 */
[----:B------:R-:W-:Y:S11]  /*d5f0*/  R2UR UR4, R54 ;  /* 0x00000000360472ca */ /* 0x000ff600000e0000 */
[----:B------:R-:W-:Y:S02]  /*d600*/  @!UPT UIADD3 URZ, UPT, UPT, URZ, URZ, URZ ;  /* 0x000000fffffff290 */ /* 0x000fe4000fffe0ff */
[----:B------:R-:W2:Y:S02]  /*d610*/  LDTM.16dp256bit.x4 R4, tmem[UR4+0x100040] ;  /* 0x10004004000479ee */ /* 0x000ea40008120000 */
[----:B--2---:R-:W-:Y:S01]  /*d620*/  NOP ;  /* 0x0000000000007918 */ /* 0x004fe20000000000 */
.L_x_183:
        /* <DEDUP_REMOVED lines=137> */
.L_x_187:
[----:B------:R-:W-:Y:S05]  /*dec0*/  BSYNC.RECONVERGENT B0 ;  /* 0x0000000000007941 */ /* 0x000fea0003800200 */
.L_x_186:
[----:B------:R-:W-:Y:S01]  /*ded0*/  UISETP.NE.AND UP0, UPT, UR40, 0x4, UPT ;  /* 0x000000042800788c */ /* 0x000fe2000bf05270 */
[----:B------:R-:W-:Y:S01]  /*dee0*/  BAR.SYNC.DEFER_BLOCKING 0x1, 0x80 ;  /* 0x0042000000007b1d */ /* 0x000fe20000010000 */
[----:B------:R-:W-:Y:S02]  /*def0*/  SHF.L.U32 R3, R91, 0x1f, RZ ;  /* 0x0000001f5b037819 */ /* 0x000fe400000006ff */
[----:B------:R-:W-:Y:S01]  /*df00*/  USEL UR5, UR40, URZ, UP0 ;  /* 0x000000ff28057287 */ /* 0x000fe20008000000 */
[----:B------:R-:W-:Y:S03]  /*df10*/  FSETP.NEU.AND P0, PT, R48, RZ, PT ;  /* 0x000000ff3000720b */ /* 0x000fe60003f0d000 */
[----:B------:R-:W-:Y:S02]  /*df20*/  ULEA UR4, UR5, UR43, 0x3 ;  /* 0x0000002b05047291 */ /* 0x000fe4000f8e18ff */
[----:B------:R-:W-:Y:S02]  /*df30*/  UIADD3 UR5, UPT, UPT, UR5, 0x1, URZ ;  /* 0x0000000105057890 */ /* 0x000fe4000fffe0ff */
[----:B------:R-:W-:Y:S02]  /*df40*/  UIADD3 UR4, UPT, UPT, UR4, 0x110, URZ ;  /* 0x0000011004047890 */ /* 0x000fe4000fffe0ff */
[----:B------:R-:W-:Y:S02]  /*df50*/  UISETP.NE.AND UP0, UPT, UR5, 0x4, UPT ;  /* 0x000000040500788c */ /* 0x000fe4000bf05270 */
[----:B------:R-:W-:Y:S02]  /*df60*/  UPRMT UR4, UR52, 0x654, UR4 ;  /* 0x0000065434047896 */ /* 0x000fe40008000004 */
[----:B------:R-:W-:Y:S07]  /*df70*/  USEL UR53, UR5, URZ, UP0 ;  /* 0x000000ff05357287 */ /* 0x000fee0008000000 */
[----:B------:R-:W-:Y:S01]  /*df80*/  SYNCS.ARRIVE.TRANS64.RED.A1T0 RZ, [UR4], RZ ;  /* 0x000000ffffff79a7 */ /* 0x000fe20008100404 */
[----:B------:R-:W-:Y:S01]  /*df90*/  BSSY B0, `(.L_x_188) ;  /* 0x0000005000007945 */ /* 0x000fe20003800000 */
[----:B------:R-:W2:Y:S03]  /*dfa0*/  SYNCS.PHASECHK.TRANS64.TRYWAIT P1, [UR43+0x108], R3 ;  /* 0x00010803ff0075a7 */ /* 0x000ea6000802112b */
[----:B--2---:R-:W-:Y:S05]  /*dfb0*/  @P1 BRA `(.L_x_189) ;  /* 0x0000000000081947 */ /* 0x004fea0003800000 */
[----:B------:R-:W2:Y:S02]  /*dfc0*/  SYNCS.PHASECHK.TRANS64.TRYWAIT P1, [UR43+0x108], R3 ;  /* 0x00010803ff0075a7 */ /* 0x000ea4000802112b */
[----:B--2---:R-:W-:Y:S05]  /*dfd0*/  @!P1 BRA `(.L_x_190) ;  /* 0x0000004c006c9947 */ /* 0x004fea0003800000 */
.L_x_189:
[----:B------:R-:W-:Y:S05]  /*dfe0*/  BSYNC B0 ;  /* 0x0000000000007941 */ /* 0x000fea0003800000 */
.L_x_188:
        /* <DEDUP_REMOVED lines=44> */
.L_x_192:
        /* <DEDUP_REMOVED lines=23> */
.L_x_193:
[----:B------:R-:W-:Y:S05]  /*e420*/  WARPSYNC.ALL ;  /* 0x0000000000007948 */ /* 0x000fea0003800000 */
[----:B------:R-:W-:Y:S11]  /*e430*/  R2UR UR4, R54 ;  /* 0x00000000360472ca */ /* 0x000ff600000e0000 */
[----:B------:R-:W-:Y:S02]  /*e440*/  @!UPT UIADD3 URZ, UPT, UPT, URZ, URZ, URZ ;  /* 0x000000fffffff290 */ /* 0x000fe4000fffe0ff */
[----:B------:R-:W2:Y:S02]  /*e450*/  LDTM.16dp256bit.x4 R4, tmem[UR4+0x100060] ;  /* 0x10006004000479ee */ /* 0x000ea40008120000 */
[----:B--2---:R-:W-:Y:S01]  /*e460*/  NOP ;  /* 0x0000000000007918 */ /* 0x004fe20000000000 */
.L_x_191:
[--C-:B-1----:R-:W-:Y:S01]  /*e470*/  HADD2.F32 R41, -RZ, R60.reuse.H0_H0 ;  /* 0x2000003cff297230 */ /* 0x102fe20000004100 */
[----:B------:R-:W-:Y:S01]  /*e480*/  ISETP.GE.AND P0, PT, R100, 0x1, PT ;  /* 0x000000016400780c */ /* 0x000fe20003f06270 */
[-C--:B--2---:R-:W-:Y:S01]  /*e490*/  FMUL R0, R24, R47.reuse ;  /* 0x0000002f18007220 */ /* 0x084fe20000400000 */
[----:B------:R-:W-:Y:S02]  /*e4a0*/  HADD2.F32 R43, -RZ, R60.H1_H1 ;  /* 0x3000003cff2b7230 */ /* 0x000fe40000004100 */
[----:B------:R-:W-:Y:S01]  /*e4b0*/  FMUL R2, R25, R47 ;  /* 0x0000002f19027220 */ /* 0x000fe20000400000 */
[--C-:B------:R-:W-:Y:S02]  /*e4c0*/  HADD2.F32 R40, -RZ, R61.reuse.H0_H0 ;  /* 0x2000003dff287230 */ /* 0x100fe40000004100 */
[----:B------:R-:W-:Y:S01]  /*e4d0*/  FFMA R0, R48, R41, R0 ;  /* 0x0000002930007223 */ /* 0x000fe20000000000 */
[----:B------:R-:W-:Y:S01]  /*e4e0*/  FMUL R3, R26, R47 ;  /* 0x0000002f1a037220 */ /* 0x000fe20000400000 */
[----:B------:R-:W-:Y:S02]  /*e4f0*/  HADD2.F32 R45, -RZ, R61.H1_H1 ;  /* 0x3000003dff2d7230 */ /* 0x000fe40000004100 */
[C---:B------:R-:W-:Y:S01]  /*e500*/  FFMA R2, R48.reuse, R43, R2 ;  /* 0x0000002b30027223 */ /* 0x040fe20000000002 */
[-C--:B------:R-:W-:Y:S01]  /*e510*/  FMUL R20, R27, R47.reuse ;  /* 0x0000002f1b147220 */ /* 0x080fe20000400000 */
[--C-:B------:R-:W-:Y:S02]  /*e520*/  HADD2.F32 R42, -RZ, R62.reuse.H0_H0 ;  /* 0x2000003eff2a7230 */ /* 0x100fe40000004100 */
[----:B------:R-:W-:Y:S01]  /*e530*/  FFMA R3, R48, R40, R3 ;  /* 0x0000002830037223 */ /* 0x000fe20000000003 */
[----:B------:R-:W-:Y:S01]  /*e540*/  FMUL R21, R28, R47 ;  /* 0x0000002f1c157220 */ /* 0x000fe20000400000 */
[----:B------:R-:W-:Y:S01]  /*e550*/  HADD2.F32 R49, -RZ, R62.H1_H1 ;  /* 0x3000003eff317230 */ /* 0x000fe20000004100 */
[----:B------:R-:W-:Y:S01]  /*e560*/  F2FP.F16.F32.PACK_AB R104, R2, R0 ;  /* 0x000000000268723e */ /* 0x000fe200000000ff */
[----:B------:R-:W-:Y:S05]  /*e570*/  @P0 WARPSYNC.ALL ;  /* 0x0000000000000948 */ /* 0x000fea0003800000 */
[----:B------:R-:W-:Y:S01]  /*e580*/  @P0 NOP ;  /* 0x0000000000000918 */ /* 0x000fe20000000000 */
[C---:B------:R-:W-:Y:S01]  /*e590*/  FFMA R20, R48.reuse, R45, R20 ;  /* 0x0000002d30147223 */ /* 0x040fe20000000014 */
[----:B------:R-:W-:Y:S01]  /*e5a0*/  FFMA R21, R48, R42, R21 ;  /* 0x0000002a30157223 */ /* 0x000fe20000000015 */
[----:B------:R-:W-:Y:S01]  /*e5b0*/  @P0 IADD3 R97, PT, PT, R97, 0x1e0, RZ ;  /* 0x000001e061610810 */ /* 0x000fe20007ffe0ff */
[----:B------:R-:W-:Y:S01]  /*e5c0*/  FMUL R22, R29, R47 ;  /* 0x0000002f1d167220 */ /* 0x000fe20000400000 */
[--C-:B------:R-:W-:Y:S01]  /*e5d0*/  HADD2.F32 R44, -RZ, R63.reuse.H0_H0 ;  /* 0x2000003fff2c7230 */ /* 0x100fe20000004100 */
[----:B------:R-:W-:Y:S01]  /*e5e0*/  F2FP.F16.F32.PACK_AB R105, R20, R3 ;  /* 0x000000031469723e */ /* 0x000fe200000000ff */
[----:B------:R-:W-:Y:S01]  /*e5f0*/  FMUL R23, R30, R47 ;  /* 0x0000002f1e177220 */ /* 0x000fe20000400000 */
[----:B------:R-:W-:Y:S01]  /*e600*/  HADD2.F32 R51, -RZ, R63.H1_H1 ;  /* 0x3000003fff337230 */ /* 0x000fe20000004100 */
[----:B------:R-:W-:Y:S01]  /*e610*/  @P0 LOP3.LUT R97, R97, 0xfefffff8, RZ, 0xc0, !PT ;  /* 0xfefffff861610812 */ /* 0x000fe200078ec0ff */
[C---:B------:R-:W-:Y:S01]  /*e620*/  FFMA R22, R48.reuse, R49, R22 ;  /* 0x0000003130167223 */ /* 0x040fe20000000016 */
[----:B------:R-:W-:Y:S01]  /*e630*/  FFMA R23, R48, R44, R23 ;  /* 0x0000002c30177223 */ /* 0x000fe20000000017 */
[----:B------:R-:W-:Y:S01]  /*e640*/  FMUL R24, R31, R47 ;  /* 0x0000002f1f187220 */ /* 0x000fe20000400000 */
[----:B------:R-:W-:Y:S01]  /*e650*/  HADD2.F32 R46, -RZ, R56.H0_H0 ;  /* 0x20000038ff2e7230 */ /* 0x000fe20000004100 */
[----:B------:R1:W-:Y:S01]  /*e660*/  @P0 SYNCS.ARRIVE.TRANS64.RED.A1T0 RZ, [R97+URZ], RZ ;  /* 0x000000ff61ff09a7 */ /* 0x0003e200081004ff */
[----:B------:R-:W-:Y:S07]  /*e670*/  F2FP.F16.F32.PACK_AB R106, R22, R21 ;  /* 0x00000015166a723e */ /* 0x000fee00000000ff */
[----:B------:R-:W-:Y:S05]  /*e680*/  WARPSYNC.ALL ;  /* 0x0000000000007948 */ /* 0x000fea0003800000 */
[----:B------:R-:W-:Y:S01]  /*e690*/  FFMA R24, R48, R51, R24 ;  /* 0x0000003330187223 */ /* 0x000fe20000000018 */
[-C--:B------:R-:W-:Y:S01]  /*e6a0*/  FMUL R25, R32, R47.reuse ;  /* 0x0000002f20197220 */ /* 0x080fe20000400000 */
[----:B------:R-:W-:Y:S02]  /*e6b0*/  HADD2.F32 R53, -RZ, R56.H1_H1 ;  /* 0x30000038ff357230 */ /* 0x000fe40000004100 */
[----:B------:R-:W-:Y:S01]  /*e6c0*/  FMUL R26, R33, R47 ;  /* 0x0000002f211a7220 */ /* 0x000fe20000400000 */
[--C-:B------:R-:W-:Y:S01]  /*e6d0*/  HADD2.F32 R50, -RZ, R57.reuse.H0_H0 ;  /* 0x20000039ff327230 */ /* 0x100fe20000004100 */
[----:B------:R-:W-:Y:S01]  /*e6e0*/  F2FP.F16.F32.PACK_AB R107, R24, R23 ;  /* 0x00000017186b723e */ /* 0x000fe200000000ff */
[C---:B------:R-:W-:Y:S01]  /*e6f0*/  FFMA R25, R48.reuse, R46, R25 ;  /* 0x0000002e30197223 */ /* 0x040fe20000000019 */
[----:B------:R-:W-:Y:S01]  /*e700*/  FFMA R26, R48, R53, R26 ;  /* 0x00000035301a7223 */ /* 0x000fe2000000001a */
[-C--:B------:R-:W-:Y:S01]  /*e710*/  FMUL R27, R34, R47.reuse ;  /* 0x0000002f221b7220 */ /* 0x080fe20000400000 */
[----:B------:R-:W-:Y:S01]  /*e720*/  HADD2.F32 R55, -RZ, R57.H1_H1 ;  /* 0x30000039ff377230 */ /* 0x000fe20000004100 */
[----:B------:R2:W-:Y:S01]  /*e730*/  STSM.16.MT88.4 [R86+0x7000], R104 ;  /* 0x0070006856007844 */ /* 0x0005e20000004200 */
[----:B------:R-:W-:Y:S01]  /*e740*/  FMUL R28, R35, R47 ;  /* 0x0000002f231c7220 */ /* 0x000fe20000400000 */
[--C-:B------:R-:W-:Y:S01]  /*e750*/  HADD2.F32 R52, -RZ, R58.reuse.H0_H0 ;  /* 0x2000003aff347230 */ /* 0x100fe20000004100 */
[----:B------:R-:W-:Y:S01]  /*e760*/  F2FP.F16.F32.PACK_AB R108, R26, R25 ;  /* 0x000000191a6c723e */ /* 0x000fe200000000ff */
[C---:B------:R-:W-:Y:S01]  /*e770*/  FFMA R27, R48.reuse, R50, R27 ;  /* 0x00000032301b7223 */ /* 0x040fe2000000001b */
[----:B------:R-:W-:Y:S01]  /*e780*/  FFMA R28, R48, R55, R28 ;  /* 0x00000037301c7223 */ /* 0x000fe2000000001c */
[----:B------:R-:W-:Y:S01]  /*e790*/  FMUL R29, R36, R47 ;  /* 0x0000002f241d7220 */ /* 0x000fe20000400000 */
[----:B------:R-:W-:-:S02]  /*e7a0*/  HADD2.F32 R57, -RZ, R58.H1_H1 ;  /* 0x3000003aff397230 */ /* 0x000fc40000004100 */
[----:B------:R-:W-:Y:S01]  /*e7b0*/  FMUL R30, R37, R47 ;  /* 0x0000002f251e7220 */ /* 0x000fe20000400000 */
[--C-:B------:R-:W-:Y:S01]  /*e7c0*/  HADD2.F32 R54, -RZ, R59.reuse.H0_H0 ;  /* 0x2000003bff367230 */ /* 0x100fe20000004100 */
[----:B------:R-:W-:Y:S01]  /*e7d0*/  F2FP.F16.F32.PACK_AB R109, R28, R27 ;  /* 0x0000001b1c6d723e */ /* 0x000fe200000000ff */
[C---:B------:R-:W-:Y:S01]  /*e7e0*/  FFMA R29, R48.reuse, R52, R29 ;  /* 0x00000034301d7223 */ /* 0x040fe2000000001d */
        /* <DEDUP_REMOVED lines=32> */
[-C--:B------:R-:W-:Y:S01]  /*e9f0*/  FMUL R11, R11, R47.reuse ;  /* 0x0000002f0b0b7220 */ /* 0x080fe20000400000 */
[--C-:B------:R-:W-:Y:S02]  /*ea00*/  HADD2.F32 R41, -RZ, R72.reuse.H0_H0 ;  /* 0x20000048ff297230 */ /* 0x100fe40000004100 */
[----:B------:R-:W-:Y:S01]  /*ea10*/  FMUL R12, R12, R47 ;  /* 0x0000002f0c0c7220 */ /* 0x000fe20000400000 */
[----:B------:R-:W-:-:S02]  /*ea20*/  HADD2.F32 R64, -RZ, R72.H1_H1 ;  /* 0x30000048ff407230 */ /* 0x000fc40000004100 */
[----:B------:R-:W-:Y:S01]  /*ea30*/  FMUL R13, R13, R47 ;  /* 0x0000002f0d0d7220 */ /* 0x000fe20000400000 */
[--C-:B------:R-:W-:Y:S02]  /*ea40*/  HADD2.F32 R43, -RZ, R73.reuse.H0_H0 ;  /* 0x20000049ff2b7230 */ /* 0x100fe40000004100 */
[----:B------:R-:W-:Y:S01]  /*ea50*/  FFMA R10, R48, R67, R10 ;  /* 0x00000043300a7223 */ /* 0x000fe2000000000a */
[-C--:B------:R-:W-:Y:S01]  /*ea60*/  FMUL R14, R14, R47.reuse ;  /* 0x0000002f0e0e7220 */ /* 0x080fe20000400000 */
[----:B------:R-:W-:Y:S02]  /*ea70*/  HADD2.F32 R66, -RZ, R73.H1_H1 ;  /* 0x30000049ff427230 */ /* 0x000fe40000004100 */
[C---:B------:R-:W-:Y:S01]  /*ea80*/  FFMA R11, R48.reuse, R62, R11 ;  /* 0x0000003e300b7223 */ /* 0x040fe2000000000b */
[----:B------:R-:W-:Y:S01]  /*ea90*/  FMUL R15, R15, R47 ;  /* 0x0000002f0f0f7220 */ /* 0x000fe20000400000 */
[--C-:B------:R-:W-:Y:S02]  /*eaa0*/  HADD2.F32 R69, -RZ, R74.reuse.H0_H0 ;  /* 0x2000004aff457230 */ /* 0x100fe40000004100 */
[----:B------:R-:W-:Y:S01]  /*eab0*/  FFMA R12, R48, R41, R12 ;  /* 0x00000029300c7223 */ /* 0x000fe2000000000c */
[----:B------:R-:W-:Y:S01]  /*eac0*/  FMUL R16, R16, R47 ;  /* 0x0000002f10107220 */ /* 0x000fe20000400000 */
[----:B------:R-:W-:-:S02]  /*ead0*/  HADD2.F32 R68, -RZ, R74.H1_H1 ;  /* 0x3000004aff447230 */ /* 0x000fc40000004100 */
[C---:B------:R-:W-:Y:S01]  /*eae0*/  FFMA R13, R48.reuse, R64, R13 ;  /* 0x00000040300d7223 */ /* 0x040fe2000000000d */
[----:B------:R-:W-:Y:S01]  /*eaf0*/  FMUL R17, R17, R47 ;  /* 0x0000002f11117220 */ /* 0x000fe20000400000 */
[--C-:B------:R-:W-:Y:S02]  /*eb00*/  HADD2.F32 R71, -RZ, R75.reuse.H0_H0 ;  /* 0x2000004bff477230 */ /* 0x100fe40000004100 */
[----:B------:R-:W-:Y:S01]  /*eb10*/  FFMA R14, R48, R43, R14 ;  /* 0x0000002b300e7223 */ /* 0x000fe2000000000e */
[-C--:B------:R-:W-:Y:S01]  /*eb20*/  FMUL R18, R18, R47.reuse ;  /* 0x0000002f12127220 */ /* 0x080fe20000400000 */
[----:B------:R-:W-:Y:S02]  /*eb30*/  HADD2.F32 R70, -RZ, R75.H1_H1 ;  /* 0x3000004bff467230 */ /* 0x000fe40000004100 */
[C---:B------:R-:W-:Y:S01]  /*eb40*/  FFMA R15, R48.reuse, R66, R15 ;  /* 0x00000042300f7223 */ /* 0x040fe2000000000f */
[----:B------:R-:W-:Y:S01]  /*eb50*/  FMUL R19, R19, R47 ;  /* 0x0000002f13137220 */ /* 0x000fe20000400000 */
[C---:B------:R-:W-:Y:S01]  /*eb60*/  FFMA R16, R48.reuse, R69, R16 ;  /* 0x0000004530107223 */ /* 0x040fe20000000010 */
[C---:B------:R-:W-:Y:S01]  /*eb70*/  FFMA R17, R48.reuse, R68, R17 ;  /* 0x0000004430117223 */ /* 0x040fe20000000011 */
[C---:B------:R-:W-:Y:S01]  /*eb80*/  FFMA R18, R48.reuse, R71, R18 ;  /* 0x0000004730127223 */ /* 0x040fe20000000012 */
[----:B------:R-:W-:Y:S01]  /*eb90*/  FFMA R19, R48, R70, R19 ;  /* 0x0000004630137223 */ /* 0x000fe20000000013 */
[----:B------:R-:W-:Y:S01]  /*eba0*/  F2FP.F16.F32.PACK_AB R114, R9, R8 ;  /* 0x000000080972723e */ /* 0x000fe200000000ff */
[----:B------:R-:W-:Y:S01]  /*ebb0*/  BSSY.RECONVERGENT B0, `(.L_x_194) ;  /* 0x000001d000007945 */ /* 0x000fe20003800200 */
[----:B------:R-:W-:-:S02]  /*ebc0*/  F2FP.F16.F32.PACK_AB R115, R11, R10 ;  /* 0x0000000a0b73723e */ /* 0x000fc400000000ff */
[----:B------:R-:W-:Y:S02]  /*ebd0*/  F2FP.F16.F32.PACK_AB R116, R13, R12 ;  /* 0x0000000c0d74723e */ /* 0x000fe400000000ff */
[----:B------:R-:W-:Y:S01]  /*ebe0*/  F2FP.F16.F32.PACK_AB R117, R15, R14 ;  /* 0x0000000e0f75723e */ /* 0x000fe200000000ff */
[----:B------:R2:W-:Y:S01]  /*ebf0*/  STSM.16.MT88.4 [R102+0x6000], R112 ;  /* 0x0060007066007844 */ /* 0x0005e20000004200 */
[----:B------:R-:W-:Y:S02]  /*ec00*/  F2FP.F16.F32.PACK_AB R118, R17, R16 ;  /* 0x000000101176723e */ /* 0x000fe400000000ff */
[----:B------:R-:W-:Y:S02]  /*ec10*/  F2FP.F16.F32.PACK_AB R119, R19, R18 ;  /* 0x000000121377723e */ /* 0x000fe400000000ff */
[----:B------:R-:W-:Y:S02]  /*ec20*/  ISETP.NE.AND P2, PT, R101, RZ, PT ;  /* 0x000000ff6500720c */ /* 0x000fe40003f45270 */
[----:B-1----:R-:W-:Y:S01]  /*ec30*/  @P0 IADD3 R97, PT, PT, R90, 0x1, RZ ;  /* 0x000000015a610810 */ /* 0x002fe20007ffe0ff */
[----:B------:R2:W-:Y:S03]  /*ec40*/  STSM.16.MT88.4 [R102+0x6800], R116 ;  /* 0x0068007466007844 */ /* 0x0005e60000004200 */
[----:B------:R-:W-:Y:S01]  /*ec50*/  @P0 ISETP.NE.AND P1, PT, R97, 0x4, PT ;  /* 0x000000046100080c */ /* 0x000fe20003f25270 */
[----:B------:R-:W-:Y:S01]  /*ec60*/  @!PT LDS RZ, [RZ] ;  /* 0x00000000fffff984 */ /* 0x000fe20000000800 */
[----:B------:R-:W-:Y:S01]  /*ec70*/  @!PT LDS RZ, [RZ] ;  /* 0x00000000fffff984 */ /* 0x000fe20000000800 */
[----:B------:R-:W-:Y:S01]  /*ec80*/  @!PT LDS RZ, [RZ] ;  /* 0x00000000fffff984 */ /* 0x000fe20000000800 */
[----:B------:R-:W-:Y:S01]  /*ec90*/  @!PT LDS RZ, [RZ] ;  /* 0x00000000fffff984 */ /* 0x000fe20000000800 */
[----:B------:R1:W-:Y:S06]  /*eca0*/  MEMBAR.ALL.CTA ;  /* 0x0000000000007992 */ /* 0x0003ec0000008000 */
[----:B-1----:R-:W1:Y:S01]  /*ecb0*/  FENCE.VIEW.ASYNC.S ;  /* 0x00000000000073c6 */ /* 0x002e620000000000 */
[----:B------:R-:W-:Y:S01]  /*ecc0*/  @P0 SEL R101, RZ, 0x1, P1 ;  /* 0x00000001ff650807 */ /* 0x000fe20000800000 */
[----:B-1----:R-:W-:Y:S06]  /*ecd0*/  BAR.SYNC.DEFER_BLOCKING 0x1, 0x80 ;  /* 0x0042000000007b1d */ /* 0x002fec0000010000 */
        /* <DEDUP_REMOVED lines=8> */
[----:B------:R1:W-:Y:S02]  /*ed60*/  UTMASTG.2D [UR4], [UR56] ;  /* 0x00000004380073b5 */ /* 0x0003e40008008000 */
[----:B-1----:R0:W-:Y:S02]  /*ed70*/  UTMACMDFLUSH ;  /* 0x00000000000079b7 */ /* 0x0021e40000000000 */
.L_x_195:
[----:B------:R-:W-:Y:S05]  /*ed80*/  BSYNC.RECONVERGENT B0 ;  /* 0x0000000000007941 */ /* 0x000fea0003800200 */
.L_x_194:
[----:B------:R-:W-:Y:S01]  /*ed90*/  @P0 SEL R90, R97, RZ, P1 ;  /* 0x000000ff615a0207 */ /* 0x000fe20000800000 */
[----:B------:R-:W-:Y:S01]  /*eda0*/  BSSY.RECONVERGENT B0, `(.L_x_196) ;  /* 0x0000004000007945 */ /* 0x000fe20003800200 */
[----:B------:R-:W-:Y:S03]  /*edb0*/  @P0 LOP3.LUT R88, R88, R101, RZ, 0x3c, !PT ;  /* 0x0000006558580212 */ /* 0x000fe600078e3cff */
[----:B------:R-:W-:Y:S05]  /*edc0*/  @!P2 BRA `(.L_x_197) ;  /* 0x000000000004a947 */ /* 0x000fea0003800000 */
[----:B------:R-:W-:Y:S04]  /*edd0*/  DEPBAR.LE SB0, 0x1 ;  /* 0x000080400000791a */ /* 0x000fe80000000000 */
.L_x_197:
[----:B------:R-:W-:Y:S05]  /*ede0*/  BSYNC.RECONVERGENT B0 ;  /* 0x0000000000007941 */ /* 0x000fea0003800200 */
.L_x_196:
[----:B------:R-:W-:Y:S01]  /*edf0*/  UISETP.NE.AND UP1, UPT, UR54, -0x4, UPT ;  /* 0xfffffffc3600788c */ /* 0x000fe2000bf25270 */
[----:B------:R-:W-:Y:S01]  /*ee00*/  BAR.SYNC.DEFER_BLOCKING 0x1, 0x80 ;  /* 0x0042000000007b1d */ /* 0x000fe20000010000 */
[----:B------:R-:W-:Y:S01]  /*ee10*/  UISETP.NE.AND UP0, UPT, UR55, 0x8, UPT ;  /* 0x000000083700788c */ /* 0x000fe2000bf05270 */
[----:B------:R-:W-:Y:S01]  /*ee20*/  R2UR UR18, R85 ;  /* 0x00000000551272ca */ /* 0x000fe200000e0000 */
[----:B------:R-:W-:Y:S01]  /*ee30*/  UIADD3 UR54, UPT, UPT, UR54, 0x4, URZ ;  /* 0x0000000436367890 */ /* 0x000fe2000fffe0ff */
[----:B------:R-:W-:Y:S01]  /*ee40*/  R2UR UR19, R84 ;  /* 0x00000000541372ca */ /* 0x000fe200000e0000 */
[----:B------:R-:W-:Y:S01]  /*ee50*/  USEL UR6, URZ, 0x1, UP0 ;  /* 0x00000001ff067887 */ /* 0x000fe20008000000 */
[----:B------:R-:W-:Y:S01]  /*ee60*/  PLOP3.LUT P0, PT, PT, PT, UP1, 0x80, 0x8 ;  /* 0x000000000008781c */ /* 0x000fe20003f0f018 */
[----:B------:R-:W-:Y:S01]  /*ee70*/  USEL UR5, UR55, URZ, UP0 ;  /* 0x000000ff37057287 */ /* 0x000fe20008000000 */
[----:B------:R-:W-:Y:S01]  /*ee80*/  PLOP3.LUT P2, PT, PT, PT, PT, 0x8, 0x80 ;  /* 0x000000000080781c */ /* 0x000fe20003f4e170 */
[----:B------:R-:W-:Y:S01]  /*ee90*/  IMAD.MOV.U32 R17, RZ, RZ, R83 ;  /* 0x000000ffff117224 */ /* 0x000fe200078e0053 */
[----:B------:R-:W-:Y:S01]  /*eea0*/  @UP1 ULEA UR4, UR53, UR43, 0x3 ;  /* 0x0000002b35041291 */ /* 0x000fe2000f8e18ff */
[----:B------:R-:W-:Y:S03]  /*eeb0*/  LOP3.LUT R87, R87, UR6, RZ, 0x3c, !PT ;  /* 0x0000000657577c12 */ /* 0x000fe6000f8e3cff */
[----:B------:R-:W-:Y:S04]  /*eec0*/  @UP1 UIADD3 UR4, UPT, UPT, UR4, 0x110, URZ ;  /* 0x0000011004041890 */ /* 0x000fe8000fffe0ff */
[----:B------:R-:W-:Y:S09]  /*eed0*/  @UP1 UPRMT UR4, UR52, 0x654, UR4 ;  /* 0x0000065434041896 */ /* 0x000ff20008000004 */
[----:B------:R-:W-:Y:S01]  /*eee0*/  @P0 SYNCS.ARRIVE.TRANS64.RED.A1T0 RZ, [UR4], RZ ;  /* 0x000000ffffff09a7 */ /* 0x000fe20008100404 */
[----:B------:R-:W-:Y:S01]  /*eef0*/  @UP1 UIADD3 UR4, UPT, UPT, UR53, 0x1, URZ ;  /* 0x0000000135041890 */ /* 0x000fe2000fffe0ff */
[----:B------:R-:W-:Y:S03]  /*ef00*/  ISETP.NE.AND P0, PT, R82, RZ, PT ;  /* 0x000000ff5200720c */ /* 0x000fe60003f05270 */
[----:B------:R-:W-:Y:S04]  /*ef10*/  @UP1 UISETP.NE.AND UP0, UPT, UR4, 0x4, UPT ;  /* 0x000000040400188c */ /* 0x000fe8000bf05270 */
[----:B------:R-:W-:Y:S06]  /*ef20*/  @UP1 USEL UR53, UR4, URZ, UP0 ;  /* 0x000000ff04351287 */ /* 0x000fec0008000000 */
[----:B------:R-:W-:Y:S06]  /*ef30*/  @P0 BRA `(.L_x_198) ;  /* 0xffffffb800000947 */ /* 0x000fec000383ffff */
[----:B------:R-:W-:Y:S01]  /*ef40*/  ULEA UR4, UR53, UR43, 0x3 ;  /* 0x0000002b35047291 */ /* 0x000fe2000f8e18ff */
[----:B------:R-:W-:-:S04]  /*ef50*/  DEPBAR.LE SB0, 0x0 ;  /* 0x000080000000791a */ /* 0x000fc80000000000 */
[----:B------:R-:W-:-:S04]  /*ef60*/  UIADD3 UR4, UPT, UPT, UR4, 0x110, URZ ;  /* 0x0000011004047890 */ /* 0x000fc8000fffe0ff */
[----:B------:R-:W-:-:S09]  /*ef70*/  UPRMT UR4, UR52, 0x654, UR4 ;  /* 0x0000065434047896 */ /* 0x000fd20008000004 */
[----:B------:R-:W-:Y:S01]  /*ef80*/  SYNCS.ARRIVE.TRANS64.RED.A1T0 RZ, [UR4], RZ ;  /* 0x000000ffffff79a7 */ /* 0x000fe20008100404 */
[----:B------:R-:W-:Y:S05]  /*ef90*/  EXIT ;  /* 0x000000000000794d */ /* 0x000fea0003800000 */
.L_x_142:
[----:B------:R-:W-:-:S08]  /*efa0*/  NOP ;  /* 0x0000000000007918 */ /* 0x000fd00000000000 */
[----:B-1--45:R-:W-:-:S00]  /*efb0*/  USETMAXREG.DEALLOC.CTAPOOL 0x88 ;  /* 0x00000088000079c8 */ /* 0x032fc000080e0500 */
[----:B------:R-:W-:Y:S05]  /*efc0*/  EXIT ;  /* 0x000000000000794d */ /* 0x000fea0003800000 */
.L_x_337:
[----:B------:R-:W-:-:S08]  /*efd0*/  NOP ;  /* 0x0000000000007918 */ /* 0x000fd00000000000 */
[----:B-1--45:R-:W1:-:S00]  /*efe0*/  USETMAXREG.DEALLOC.CTAPOOL 0x88 ;  /* 0x00000088000079c8 */ /* 0x032e4000080e0500 */
[----:B-1----:R-:W1:Y:S01]  /*eff0*/  SHFL.IDX PT, R80, R80, RZ, 0x1f ;  /* 0x00001fff50507589 */ /* 0x002e6200000e0000 */
[----:B------:R-:W2:Y:S05]  /*f000*/  LDCU UR18, c[0x0][0xc1c] ;  /* 0x00018380ff1277ac */ /* 0x000eaa0008000800 */
[----:B------:R-:W3:Y:S01]  /*f010*/  LDC.64 R8, c[0x0][0x900] ;  /* 0x00024000ff087b82 */ /* 0x000ee20000000a00 */
[----:B------:R-:W-:Y:S01]  /*f020*/  BSSY.RECONVERGENT B0, `(.L_x_199) ;  /* 0x000003f000007945 */ /* 0x000fe20003800200 */
[----:B------:R-:W-:Y:S01]  /*f030*/  ELECT P0, URZ, PT ;  /* 0x0000000000ff782f */ /* 0x000fe20003800000 */
[----:B------:R-:W-:Y:S02]  /*f040*/  UMOV UR4, 0x400 ;  /* 0x0000040000047882 */ /* 0x000fe40000000000 */
[----:B------:R-:W-:-:S03]  /*f050*/  ULEA UR4, UR5, UR4, 0x18 ;  /* 0x0000000405047291 */ /* 0x000fc6000f8ec0ff */
[----:B------:R-:W4:Y:S08]  /*f060*/  LDC.64 R10, c[0x0][0x908] ;  /* 0x00024200ff0a7b82 */ /* 0x000f300000000a00 */
[----:B------:R-:W3:Y:S01]  /*f070*/  LDC.64 R4, c[0x0][0x910] ;  /* 0x00024400ff047b82 */ /* 0x000ee20000000a00 */
[----:B--2---:R-:W-:Y:S01]  /*f080*/  UIADD3 UR18, UPT, UPT, UR28, UR18, URZ ;  /* 0x000000121c127290 */ /* 0x004fe2000fffe0ff */
[----:B-1----:R-:W-:-:S06]  /*f090*/  R2UR UR7, R80 ;  /* 0x00000000500772ca */ /* 0x002fcc00000e0000 */
[----:B------:R-:W1:Y:S08]  /*f0a0*/  LDC.64 R6, c[0x0][0x918] ;  /* 0x00024600ff067b82 */ /* 0x000e700000000a00 */
[----:B------:R-:W2:Y:S01]  /*f0b0*/  LDC.64 R64, c[0x0][0x920] ;  /* 0x00024800ff407b82 */ /* 0x000ea20000000a00 */
[----:B------:R-:W-:Y:S02]  /*f0c0*/  USHF.R.U32.HI UR6, URZ, 0x3, UR7 ;  /* 0x00000003ff067899 */ /* 0x000fe40008011607 */
[----:B------:R-:W-:-:S02]  /*f0d0*/  ULEA UR20, UR7, UR4, 0x9 ;  /* 0x0000000407147291 */ /* 0x000fc4000f8e48ff */
[----:B------:R-:W-:-:S06]  /*f0e0*/  ULOP3.LUT UR6, UR6, 0x1, URZ, 0xc0, !UPT ;  /* 0x0000000106067892 */ /* 0x000fcc000f8ec0ff */
[----:B------:R-:W-:Y:S01]  /*f0f0*/  IMAD.U32 R0, RZ, RZ, UR6 ;  /* 0x00000006ff007e24 */ /* 0x000fe2000f8e00ff */
[----:B------:R-:W-:Y:S06]  /*f100*/  @!P0 BRA `(.L_x_200) ;  /* 0x0000000000c08947 */ /* 0x000fec0003800000 */
[----:B------:R-:W5:Y:S08]  /*f110*/  LDC.64 R20, c[0x0][0x400] ;  /* 0x00010000ff147b82 */ /* 0x000f700000000a00 */
[----:B------:R-:W5:Y:S08]  /*f120*/  LDC.64 R22, c[0x0][0x408] ;  /* 0x00010200ff167b82 */ /* 0x000f700000000a00 */
[----:B------:R-:W4:Y:S08]  /*f130*/  LDC.64 R16, c[0x0][0x410] ;  /* 0x00010400ff107b82 */ /* 0x000f300000000a00 */
[----:B------:R-:W4:Y:S08]  /*f140*/  LDC.64 R18, c[0x0][0x418] ;  /* 0x00010600ff127b82 */ /* 0x000f300000000a00 */
[----:B------:R-:W3:Y:S01]  /*f150*/  LDC.64 R12, c[0x0][0x420] ;  /* 0x00010800ff0c7b82 */ /* 0x000ee20000000a00 */
[----:B-----5:R5:W-:Y:S07]  /*f160*/  STS.128 [UR20+-0x900], R20 ;  /* 0xfff70014ff007988 */ /* 0x020bee0008000c14 */
[----:B------:R-:W3:Y:S01]  /*f170*/  LDC.64 R14, c[0x0][0x428] ;  /* 0x00010a00ff0e7b82 */ /* 0x000ee20000000a00 */
[----:B----4-:R4:W-:Y:S07]  /*f180*/  STS.128 [UR20+-0x8f0], R16 ;  /* 0xfff71010ff007988 */ /* 0x0109ee0008000c14 */
[----:B------:R-:W1:Y:S08]  /*f190*/  LDC.64 R60, c[0x0][0x430] ;  /* 0x00010c00ff3c7b82 */ /* 0x000e700000000a00 */
[----:B------:R-:W1:Y:S01]  /*f1a0*/  LDC.64 R62, c[0x0][0x438] ;  /* 0x00010e00ff3e7b82 */ /* 0x000e620000000a00 */
[----:B---3--:R3:W-:Y:S07]  /*f1b0*/  STS.128 [UR20+-0x8e0], R12 ;  /* 0xfff7200cff007988 */ /* 0x0087ee0008000c14 */
[----:B------:R-:W2:Y:S08]  /*f1c0*/  LDC.64 R56, c[0x0][0x440] ;  /* 0x00011000ff387b82 */ /* 0x000eb00000000a00 */
[----:B------:R-:W2:Y:S08]  /*f1d0*/  LDC.64 R58, c[0x0][0x448] ;  /* 0x00011200ff3a7b82 */ /* 0x000eb00000000a00 */
[----:B------:R-:W5:Y:S01]  /*f1e0*/  LDC.64 R52, c[0x0][0x450] ;  /* 0x00011400ff347b82 */ /* 0x000f620000000a00 */
[----:B-1----:R1:W-:Y:S07]  /*f1f0*/  STS.128 [UR20+-0x8d0], R60 ;  /* 0xfff7303cff007988 */ /* 0x0023ee0008000c14 */
[----:B------:R-:W5:Y:S08]  /*f200*/  LDC.64 R54, c[0x0][0x458] ;  /* 0x00011600ff367b82 */ /* 0x000f700000000a00 */
[----:B------:R-:W4:Y:S01]  /*f210*/  LDC.64 R48, c[0x0][0x460] ;  /* 0x00011800ff307b82 */ /* 0x000f220000000a00 */
[----:B--2---:R1:W-:Y:S07]  /*f220*/  STS.128 [UR20+-0x8c0], R56 ;  /* 0xfff74038ff007988 */ /* 0x0043ee0008000c14 */
[----:B------:R-:W4:Y:S08]  /*f230*/  LDC.64 R50, c[0x0][0x468] ;  /* 0x00011a00ff327b82 */ /* 0x000f300000000a00 */
[----:B------:R-:W2:Y:S01]  /*f240*/  LDC.64 R44, c[0x0][0x470] ;  /* 0x00011c00ff2c7b82 */ /* 0x000ea20000000a00 */
[----:B-----5:R1:W-:Y:S07]  /*f250*/  STS.128 [UR20+-0x8b0], R52 ;  /* 0xfff75034ff007988 */ /* 0x0203ee0008000c14 */
[----:B------:R-:W2:Y:S08]  /*f260*/  LDC.64 R46, c[0x0][0x478] ;  /* 0x00011e00ff2e7b82 */ /* 0x000eb00000000a00 */
[----:B------:R-:W5:Y:S01]  /*f270*/  LDC.64 R40, c[0x0][0x500] ;  /* 0x00014000ff287b82 */ /* 0x000f620000000a00 */
[----:B----4-:R1:W-:Y:S07]  /*f280*/  STS.128 [UR20+-0x8a0], R48 ;  /* 0xfff76030ff007988 */ /* 0x0103ee0008000c14 */
        /* <DEDUP_REMOVED lines=19> */
[----:B---3--:R-:W3:Y:S01]  /*f3c0*/  LDC.64 R12, c[0x0][0x570] ;  /* 0x00015c00ff0c7b82 */ /* 0x008ee20000000a00 */
[----:B--2---:R1:W-:Y:S07]  /*f3d0*/  STS.128 [UR20+-0x830], R20 ;  /* 0xfff7d014ff007988 */ /* 0x0043ee0008000c14 */
[----:B------:R-:W3:Y:S01]  /*f3e0*/  LDC.64 R14, c[0x0][0x578] ;  /* 0x00015e00ff0e7b82 */ /* 0x000ee20000000a00 */
[----:B-----5:R1:W-:Y:S04]  /*f3f0*/  STS.128 [UR20+-0x820], R16 ;  /* 0xfff7e010ff007988 */ /* 0x0203e80008000c14 */
[----:B---3--:R1:W-:Y:S02]  /*f400*/  STS.128 [UR20+-0x810], R12 ;  /* 0xfff7f00cff007988 */ /* 0x0083e40008000c14 */
.L_x_200:
[----:B------:R-:W-:Y:S05]  /*f410*/  BSYNC.RECONVERGENT B0 ;  /* 0x0000000000007941 */ /* 0x000fea0003800200 */
.L_x_199:
[----:B-1----:R-:W1:Y:S01]  /*f420*/  LDC.64 R16, c[0x0][0x960] ;  /* 0x00025800ff107b82 */ /* 0x002e620000000a00 */
[----:B------:R-:W-:Y:S01]  /*f430*/  ELECT P1, URZ, PT ;  /* 0x0000000000ff782f */ /* 0x000fe20003820000 */
[----:B------:R-:W-:-:S06]  /*f440*/  NOP ;  /* 0x0000000000007918 */ /* 0x000fcc0000000000 */
[----:B------:R-:W1:Y:S01]  /*f450*/  LDC.64 R18, c[0x0][0x968] ;  /* 0x00025a00ff127b82 */ /* 0x000e620000000a00 */
[----:B------:R-:W-:Y:S01]  /*f460*/  ELECT P0, URZ, PT ;  /* 0x0000000000ff782f */ /* 0x000fe20003800000 */
[----:B------:R-:W-:Y:S02]  /*f470*/  ULOP3.LUT UR7, UR7, 0x7, URZ, 0xc0, !UPT ;  /* 0x0000000707077892 */ /* 0x000fe4000f8ec0ff */
[----:B------:R-:W-:Y:S02]  /*f480*/  UIMAD UR9, UR28, 0xe, URZ ;  /* 0x0000000e1c0978a4 */ /* 0x000fe4000f8e02ff */
[----:B---34-:R-:W-:Y:S01]  /*f490*/  @P1 STS.128 [UR20+-0xa00], R8 ;  /* 0xfff60008ff001988 */ /* 0x018fe20008000c14 */
[----:B------:R-:W-:Y:S01]  /*f4a0*/  UIMAD UR19, UR18, 0xe, URZ ;  /* 0x0000000e121378a4 */ /* 0x000fe2000f8e02ff */
[----:B------:R-:W3:Y:S01]  /*f4b0*/  LDC.64 R12, c[0x0][0x970] ;  /* 0x00025c00ff0c7b82 */ /* 0x000ee20000000a00 */
[----:B------:R-:W-:Y:S01]  /*f4c0*/  UIADD3 UR23, UPT, UPT, UR20, -0x900, URZ ;  /* 0xfffff70014177890 */ /* 0x000fe2000fffe0ff */
[----:B------:R-:W-:Y:S01]  /*f4d0*/  @P1 STS.128 [UR20+-0x9f0], R4 ;  /* 0xfff61004ff001988 */ /* 0x000fe20008000c14 */
[----:B------:R-:W-:-:S02]  /*f4e0*/  UIADD3 UR22, UPT, UPT, UR20, -0x880, URZ ;  /* 0xfffff78014167890 */ /* 0x000fc4000fffe0ff */
[----:B------:R-:W-:Y:S02]  /*f4f0*/  UIADD3 UR21, UPT, UPT, UR20, -0xa00, URZ ;  /* 0xfffff60014157890 */ /* 0x000fe4000fffe0ff */
[----:B------:R-:W-:Y:S01]  /*f500*/  UIMAD UR28, UR28, 0x19, URZ ;  /* 0x000000191c1c78a4 */ /* 0x000fe2000f8e02ff */
[----:B------:R-:W3:Y:S01]  /*f510*/  LDC.64 R14, c[0x0][0x978] ;  /* 0x00025e00ff0e7b82 */ /* 0x000ee20000000a00 */
[----:B------:R-:W4:Y:S01]  /*f520*/  LDCU.64 UR10, c[0x0][0xb18] ;  /* 0x00016300ff0a77ac */ /* 0x000f220008000a00 */
[----:B------:R-:W1:Y:S06]  /*f530*/  LDCU.64 UR12, c[0x0][0xb20] ;  /* 0x00016400ff0c77ac */ /* 0x000e6c0008000a00 */
[----:B------:R-:W2:Y:S01]  /*f540*/  LDC.64 R66, c[0x0][0x928] ;  /* 0x00024a00ff427b82 */ /* 0x000ea20000000a00 */
[----:B-1----:R1:W-:Y:S01]  /*f550*/  @P1 STS.128 [UR20+-0x9a0], R16 ;  /* 0xfff66010ff001988 */ /* 0x0023e20008000c14 */
[----:B------:R-:W1:Y:S01]  /*f560*/  LDCU.64 UR16, c[0x0][0x820] ;  /* 0x00010400ff1077ac */ /* 0x000e620008000a00 */
[----:B------:R-:W1:Y:S05]  /*f570*/  LDCU.64 UR14, c[0x0][0xb00] ;  /* 0x00016000ff0e77ac */ /* 0x000e6a0008000a00 */
[----:B------:R-:W5:Y:S01]  /*f580*/  LDC.64 R28, c[0x0][0x930] ;  /* 0x00024c00ff1c7b82 */ /* 0x000f620000000a00 */
[----:B------:R-:W-:Y:S01]  /*f590*/  UIMAD UR18, UR18, 0x19, URZ ;  /* 0x00000019121278a4 */ /* 0x000fe2000f8e02ff */
[----:B------:R-:W-:-:S06]  /*f5a0*/  UMOV UR8, UR7 ;  /* 0x0000000700087c82 */ /* 0x000fcc0008000000 */
[----:B------:R-:W5:Y:S01]  /*f5b0*/  LDC.64 R30, c[0x0][0x938] ;  /* 0x00024e00ff1e7b82 */ /* 0x000f620000000a00 */
[----:B---3--:R3:W-:Y:S07]  /*f5c0*/  @P1 STS.128 [UR20+-0x990], R12 ;  /* 0xfff6700cff001988 */ /* 0x0087ee0008000c14 */
[----:B------:R-:W4:Y:S01]  /*f5d0*/  LDC.64 R24, c[0x0][0x940] ;  /* 0x00025000ff187b82 */ /* 0x000f220000000a00 */
[----:B--2---:R2:W-:Y:S01]  /*f5e0*/  @P1 STS.128 [UR20+-0x9e0], R64 ;  /* 0xfff62040ff001988 */ /* 0x0045e20008000c14 */
[----:B-1----:R-:W-:-:S06]  /*f5f0*/  LOP3.LUT R17, R0, 0x1, RZ, 0x3c, !PT ;  /* 0x0000000100117812 */ /* 0x002fcc00078e3cff */
[----:B------:R-:W4:Y:S08]  /*f600*/  LDC.64 R26, c[0x0][0x948] ;  /* 0x00025200ff1a7b82 */ /* 0x000f300000000a00 */
[----:B------:R-:W1:Y:S01]  /*f610*/  LDC.64 R20, c[0x0][0x950] ;  /* 0x00025400ff147b82 */ /* 0x000e620000000a00 */
[----:B-----5:R2:W-:Y:S07]  /*f620*/  @P1 STS.128 [UR20+-0x9d0], R28 ;  /* 0xfff6301cff001988 */ /* 0x0205ee0008000c14 */
[----:B------:R-:W1:Y:S08]  /*f630*/  LDC.64 R22, c[0x0][0x958] ;  /* 0x00025600ff167b82 */ /* 0x000e700000000a00 */
[----:B------:R-:W5:Y:S01]  /*f640*/  LDC.64 R52, c[0x0][0xa00] ;  /* 0x00028000ff347b82 */ /* 0x000f620000000a00 */
[----:B----4-:R2:W-:Y:S07]  /*f650*/  @P1 STS.128 [UR20+-0x9c0], R24 ;  /* 0xfff64018ff001988 */ /* 0x0105ee0008000c14 */
[----:B------:R-:W5:Y:S08]  /*f660*/  LDC.64 R54, c[0x0][0xa08] ;  /* 0x00028200ff367b82 */ /* 0x000f700000000a00 */
[----:B------:R-:W4:Y:S01]  /*f670*/  LDC.64 R48, c[0x0][0xa10] ;  /* 0x00028400ff307b82 */ /* 0x000f220000000a00 */
[----:B-1----:R2:W-:Y:S01]  /*f680*/  @P1 STS.128 [UR20+-0x9b0], R20 ;  /* 0xfff65014ff001988 */ /* 0x0025e20008000c14 */
[----:B------:R-:W-:-:S06]  /*f690*/  NOP ;  /* 0x0000000000007918 */ /* 0x000fcc0000000000 */
        /* <DEDUP_REMOVED lines=8> */
[----:B-1----:R2:W-:Y:S07]  /*f720*/  @P0 STS.128 [UR20+-0x960], R44 ;  /* 0xfff6a02cff000988 */ /* 0x0025ee0008000c14 */
        /* <DEDUP_REMOVED lines=12> */
[----:B---3--:R-:W3:Y:S08]  /*f7f0*/  LDC.64 R12, c[0x0][0xb08] ;  /* 0x0002c200ff0c7b82 */ /* 0x008ef00000000a00 */
[----:B------:R-:W1:Y:S01]  /*f800*/  LDC.64 R2, c[0x0][0xb10] ;  /* 0x0002c400ff027b82 */ /* 0x000e620000000a00 */
[----:B----4-:R2:W-:Y:S01]  /*f810*/  @P0 STS.128 [UR20+-0x910], R4 ;  /* 0xfff6f004ff000988 */ /* 0x0105e20008000c14 */
[----:B------:R-:W-:Y:S01]  /*f820*/  UIADD3 UR20, UPT, UPT, UR20, -0x980, URZ ;  /* 0xfffff68014147890 */ /* 0x000fe2000fffe0ff */
[----:B------:R-:W-:-:S06]  /*f830*/  NOP ;  /* 0x0000000000007918 */ /* 0x000fcc0000000000 */
.L_x_214:
[----:B------:R-:W-:Y:S09]  /*f840*/  UISETP.NE.AND UP0, UPT, UR37, 0x1, UPT ;  /* 0x000000012500788c */ /* 0x000ff2000bf05270 */
[----:B----4-:R-:W-:Y:S05]  /*f850*/  BRA.U UP0, `(.L_x_201) ;  /* 0x0000000100047547 */ /* 0x010fea000b800000 */
[----:B------:R-:W-:Y:S05]  /*f860*/  BPT.TRAP 0x1 ;  /* 0x000000040000795c */ /* 0x000fea0000300000 */
.L_x_201:
[----:B------:R-:W-:Y:S01]  /*f870*/  ULEA UR24, UR7, UR4, 0x3 ;  /* 0x0000000407187291 */ /* 0x000fe2000f8e18ff */
[----:B--2---:R-:W-:Y:S08]  /*f880*/  SHF.L.U32 R5, R17, 0x1f, RZ ;  /* 0x0000001f11057819 */ /* 0x004ff000000006ff */
[----:B------:R-:W2:Y:S02]  /*f890*/  SYNCS.PHASECHK.TRANS64.TRYWAIT P0, [UR24+0x140], R5 ;  /* 0x00014005ff0075a7 */ /* 0x000ea40008001118 */
[----:B--2---:R-:W-:Y:S05]  /*f8a0*/  @!P0 BRA `(.L_x_202) ;  /* 0x0000003400508947 */ /* 0x004fea0003800000 */
.L_x_308:
[----:B------:R-:W-:Y:S09]  /*f8b0*/  UIMAD UR6, UR7, 0x14, UR36 ;  /* 0x00000014070678a4 */ /* 0x000ff2000f8e0224 */
[----:B------:R-:W4:Y:S04]  /*f8c0*/  LDS R10, [UR6+0x10] ;  /* 0x00001006ff0a7984 */ /* 0x000f280008000800 */
        /* <DEDUP_REMOVED lines=10> */
[----:B----4-:R-:W-:Y:S01]  /*f970*/  PRMT R21, R10, 0x7632, R21 ;  /* 0x000076320a157816 */ /* 0x010fe20000000015 */
[----:B------:R-:W-:Y:S06]  /*f980*/  BRA.U UP0, `(.L_x_203) ;  /* 0x0000000100047547 */ /* 0x000fec000b800000 */
[----:B------:R-:W-:Y:S05]  /*f990*/  BPT.TRAP 0x1 ;  /* 0x000000040000795c */ /* 0x000fea0000300000 */
.L_x_203:
[----:B------:R-:W-:Y:S02]  /*f9a0*/  UIADD3 UR6, UPT, UPT, UR24, 0x180, URZ ;  /* 0x0000018018067890 */ /* 0x000fe4000fffe0ff */
[----:B------:R-:W-:Y:S02]  /*f9b0*/  UISETP.NE.AND UP0, UPT, UR37, 0x8, UPT ;  /* 0x000000082500788c */ /* 0x000fe4000bf05270 */
[----:B------:R-:W-:Y:S09]  /*f9c0*/  UPRMT UR6, UR5, 0x654, UR6 ;  /* 0x0000065405067896 */ /* 0x000ff20008000006 */
[----:B-1----:R-:W-:Y:S01]  /*f9d0*/  SYNCS.ARRIVE.TRANS64.RED.A1T0 RZ, [UR6], RZ ;  /* 0x000000ffffff79a7 */ /* 0x002fe20008100406 */
[----:B------:R-:W-:Y:S05]  /*f9e0*/  BRA.U !UP0, `(.L_x_204) ;  /* 0x0000000108047547 */ /* 0x000fea000b800000 */
[----:B------:R-:W-:Y:S05]  /*f9f0*/  BPT.TRAP 0x1 ;  /* 0x000000040000795c */ /* 0x000fea0000300000 */
.L_x_204:
[----:B------:R-:W-:Y:S01]  /*fa00*/  ULEA UR24, UR8, UR4, 0x3 ;  /* 0x0000000408187291 */ /* 0x000fe2000f8e18ff */
[----:B--2---:R-:W-:Y:S02]  /*fa10*/  SHF.L.U32 R5, R0, 0x1f, RZ ;  /* 0x0000001f00057819 */ /* 0x004fe400000006ff */
[----:B------:R-:W-:Y:S04]  /*fa20*/  PRMT R4, R10, 0x9910, RZ ;  /* 0x000099100a047816 */ /* 0x000fe800000000ff */
[----:B------:R-:W-:Y:S02]  /*fa30*/  ISETP.NE.AND P0, PT, R4, RZ, PT ;  /* 0x000000ff0400720c */ /* 0x000fe40003f05270 */
[----:B------:R-:W1:Y:S02]  /*fa40*/  SYNCS.PHASECHK.TRANS64.TRYWAIT P1, [UR24+0x260], R5 ;  /* 0x00026005ff0075a7 */ /* 0x000e640008021118 */
[----:B------:R-:W-:Y:S01]  /*fa50*/  ISETP.EQ.OR P0, PT, R11, RZ, !P0 ;  /* 0x000000ff0b00720c */ /* 0x000fe20004702670 */
[----:B------:R-:W-:Y:S01]  /*fa60*/  @!UPT UIADD3 URZ, UPT, UPT, URZ, URZ, URZ ;  /* 0x000000fffffff290 */ /* 0x000fe2000fffe0ff */
[----:B-1----:R-:W-:Y:S11]  /*fa70*/  @!P1 BRA `(.L_x_205) ;  /* 0x0000003000f49947 */ /* 0x002ff60003800000 */
.L_x_310:
[----:B------:R-:W-:Y:S05]  /*fa80*/  @P0 BRA `(.L_x_206) ;  /* 0x0000000c00e40947 */ /* 0x000fea0003800000 */
[----:B------:R-:W-:Y:S01]  /*fa90*/  ELECT P0, URZ, PT ;  /* 0x0000000000ff782f */ /* 0x000fe20003800000 */
[----:B------:R-:W2:Y:S01]  /*faa0*/  LDC.64 R8, c[0x0][0x838] ;  /* 0x00020e00ff087b82 */ /* 0x000ea20000000a00 */
[----:B------:R-:W-:Y:S07]  /*fab0*/  BSSY.RECONVERGENT B0, `(.L_x_207) ;  /* 0x00000a2000007945 */ /* 0x000fee0003800200 */
[----:B-1----:R-:W1:Y:S08]  /*fac0*/  LDC.64 R4, c[0x0][0x830] ;  /* 0x00020c00ff047b82 */ /* 0x002e700000000a00 */
[----:B------:R-:W4:Y:S08]  /*fad0*/  @P0 LDC.64 R32, c[0x0][0x828] ;  /* 0x00020a00ff200b82 */ /* 0x000f300000000a00 */
[----:B------:R-:W5:Y:S08]  /*fae0*/  @P0 LDC.64 R30, c[0x0][0x390] ;  /* 0x0000e400ff1e0b82 */ /* 0x000f700000000a00 */
[----:B------:R-:W3:Y:S02]  /*faf0*/  @P0 LDC.64 R6, c[0x0][0x840] ;  /* 0x00021000ff060b82 */ /* 0x000ee40000000a00 */
[C---:B---3--:R-:W-:Y:S04]  /*fb00*/  @P0 IMAD.WIDE R6, R14.reuse, 0x8, R6 ;  /* 0x000000080e060825 */ /* 0x048fe800078e0206 */
[C---:B----4-:R-:W-:Y:S01]  /*fb10*/  @P0 IMAD.WIDE R32, R14.reuse, 0x8, R32 ;  /* 0x000000080e200825 */ /* 0x050fe200078e0220 */
[----:B------:R3:W4:Y:S03]  /*fb20*/  @P0 LDG.E.64 R22, desc[UR50][R6.64] ;  /* 0x0000003206160981 */ /* 0x000726000c1e1b00 */
[C---:B--2---:R-:W-:Y:S02]  /*fb30*/  @P0 IMAD.WIDE R8, R14.reuse, 0x8, R8 ;  /* 0x000000080e080825 */ /* 0x044fe400078e0208 */
[----:B------:R-:W2:Y:S02]  /*fb40*/  @P0 LDG.E.64 R32, desc[UR50][R32.64] ;  /* 0x0000003220200981 */ /* 0x000ea4000c1e1b00 */
[C---:B-1----:R-:W-:Y:S02]  /*fb50*/  @P0 IMAD.WIDE R4, R14.reuse, 0x8, R4 ;  /* 0x000000080e040825 */ /* 0x042fe400078e0204 */
[----:B------:R-:W3:Y:S02]  /*fb60*/  @P0 LDG.E.64 R8, desc[UR50][R8.64] ;  /* 0x0000003208080981 */ /* 0x000ee4000c1e1b00 */
[----:B-----5:R-:W-:Y:S02]  /*fb70*/  @P0 IMAD.WIDE R30, R14, 0xc, R30 ;  /* 0x0000000c0e1e0825 */ /* 0x020fe400078e021e */
[----:B------:R-:W5:Y:S04]  /*fb80*/  @P0 LDG.E.64 R28, desc[UR50][R4.64] ;  /* 0x00000032041c0981 */ /* 0x000f68000c1e1b00 */
[----:B------:R-:W4:Y:S04]  /*fb90*/  @P0 LDG.E R20, desc[UR50][R30.64+0x4] ;  /* 0x000004321e140981 */ /* 0x000f28000c1e1900 */
[----:B------:R-:W4:Y:S04]  /*fba0*/  @P0 LDG.E R5, desc[UR50][R30.64] ;  /* 0x000000321e050981 */ /* 0x000f28000c1e1900 */
[----:B------:R-:W4:Y:S04]  /*fbb0*/  @P0 LDG.E R4, desc[UR50][R30.64+0x8] ;  /* 0x000008321e040981 */ /* 0x000f28000c1e1900 */
[----:B--2---:R-:W-:Y:S04]  /*fbc0*/  @P0 STS.64 [UR23], R32 ;  /* 0x00000020ff000988 */ /* 0x004fe80008000a17 */
[----:B---3--:R-:W-:Y:S04]  /*fbd0*/  @P0 STS.64 [UR22], R8 ;  /* 0x00000008ff000988 */ /* 0x008fe80008000a16 */
[----:B------:R-:W1:Y:S01]  /*fbe0*/  @P0 LDS R7, [UR23+0x1c] ;  /* 0x00001c17ff070984 */ /* 0x000e620008000800 */
[----:B-----5:R-:W-:Y:S03]  /*fbf0*/  @P0 LOP3.LUT R26, R29, 0x1fffffff, RZ, 0xc0, !PT ;  /* 0x1fffffff1d1a0812 */ /* 0x020fe600078ec0ff */
[----:B------:R-:W-:Y:S01]  /*fc00*/  @P0 STS [UR23+0x30], RZ ;  /* 0x000030ffff000988 */ /* 0x000fe20008000817 */
[--C-:B------:R-:W-:Y:S02]  /*fc10*/  @P0 SHF.R.U32.HI R6, RZ, 0x4, R26.reuse ;  /* 0x00000004ff060819 */ /* 0x100fe4000001161a */
[----:B------:R-:W-:Y:S05]  /*fc20*/  @P0 SHF.R.U64 R26, R28, 0x4, R26 ;  /* 0x000000041c1a0819 */ /* 0x000fea000000121a */
[----:B------:R-:W-:Y:S01]  /*fc30*/  @P0 STS [UR23+0xc], R26 ;  /* 0x00000c1aff000988 */ /* 0x000fe20008000817 */
[----:B----4-:R-:W-:Y:S02]  /*fc40*/  @P0 VIADD R5, R5, 0xffffffff ;  /* 0xffffffff05050836 */ /* 0x010fe40000000000 */
[----:B------:R-:W-:Y:S01]  /*fc50*/  @P0 VIADD R4, R4, 0xffffffff ;  /* 0xffffffff04040836 */ /* 0x000fe20000000000 */
[----:B-1----:R-:W-:Y:S01]  /*fc60*/  @P0 LOP3.LUT R27, R7, 0xf, R6, 0xb8, !PT ;  /* 0x0000000f071b0812 */ /* 0x002fe200078eb806 */
[----:B------:R-:W-:Y:S04]  /*fc70*/  IMAD.U32 R7, RZ, RZ, UR23 ;  /* 0x00000017ff077e24 */ /* 0x000fe8000f8e00ff */
[----:B------:R-:W-:Y:S01]  /*fc80*/  @P0 STS [UR23+0x1c], R27 ;  /* 0x00001c1bff000988 */ /* 0x000fe20008000817 */
[----:B------:R-:W-:Y:S03]  /*fc90*/  @P0 SHF.R.U64 R8, R7, 0x4, RZ ;  /* 0x0000000407080819 */ /* 0x000fe600000012ff */
[----:B------:R-:W1:Y:S04]  /*fca0*/  @P0 LDS R6, [UR23+0x1c] ;  /* 0x00001c17ff060984 */ /* 0x000e680008000800 */
[----:B------:R-:W-:Y:S04]  /*fcb0*/  @P0 STS [UR23+0x10], R8 ;  /* 0x00001008ff000988 */ /* 0x000fe80008000817 */
[----:B------:R-:W-:Y:S01]  /*fcc0*/  @P0 STS [UR23+0x14], R8 ;  /* 0x00001408ff000988 */ /* 0x000fe20008000817 */
[----:B-1----:R-:W-:Y:S05]  /*fcd0*/  @P0 LOP3.LUT R25, R6, 0xf0, RZ, 0xb8, !PT ;  /* 0x000000f006190812 */ /* 0x002fea00078eb8ff */
[----:B------:R1:W-:Y:S04]  /*fce0*/  @P0 STS [UR23+0x1c], R25 ;  /* 0x00001c19ff000988 */ /* 0x0003e80008000817 */
[----:B------:R-:W2:Y:S01]  /*fcf0*/  @P0 LDS R6, [UR23+0x1c] ;  /* 0x00001c17ff060984 */ /* 0x000ea20008000800 */
[----:B-1----:R-:W-:Y:S02]  /*fd00*/  @P0 LOP3.LUT R25, R23, 0x1fffffff, RZ, 0xc0, !PT ;  /* 0x1fffffff17190812 */ /* 0x002fe400078ec0ff */
[----:B------:R-:W-:Y:S02]  /*fd10*/  PRMT R23, R10, 0x7732, RZ ;  /* 0x000077320a177816 */ /* 0x000fe400000000ff */
[--C-:B------:R-:W-:Y:S02]  /*fd20*/  @P0 SHF.R.U64 R22, R22, 0x4, R25.reuse ;  /* 0x0000000416160819 */ /* 0x100fe40000001219 */
[----:B--2---:R-:W-:Y:S02]  /*fd30*/  @P0 LOP3.LUT R9, R6, 0xf00, RZ, 0xb8, !PT ;  /* 0x00000f0006090812 */ /* 0x004fe400078eb8ff */
[----:B------:R-:W-:Y:S03]  /*fd40*/  CS2R R6, SRZ ;  /* 0x0000000000067805 */ /* 0x000fe6000001ff00 */
[----:B------:R1:W-:Y:S04]  /*fd50*/  @P0 STS.64 [UR23+0x18], R8 ;  /* 0x00001808ff000988 */ /* 0x0003e80008000a17 */
[----:B------:R-:W2:Y:S04]  /*fd60*/  @P0 LDS R24, [UR23+0x1c] ;  /* 0x00001c17ff180984 */ /* 0x000ea80008000800 */
[----:B------:R3:W-:Y:S01]  /*fd70*/  @P0 STS.128 [UR23+0x20], R4 ;  /* 0x00002004ff000988 */ /* 0x0007e20008000c17 */
[----:B-1----:R-:W-:Y:S01]  /*fd80*/  @P0 SHF.R.U32.HI R9, RZ, 0x4, R25 ;  /* 0x00000004ff090819 */ /* 0x002fe20000011619 */
[----:B---3--:R-:W-:Y:S01]  /*fd90*/  IMAD R6, R23, 0x47af, RZ ;  /* 0x000047af17067824 */ /* 0x008fe200078e02ff */
[----:B------:R-:W-:Y:S01]  /*fda0*/  SHF.R.U32.HI R23, RZ, 0x1, R23 ;  /* 0x00000001ff177819 */ /* 0x000fe20000011617 */
[----:B------:R-:W-:Y:S03]  /*fdb0*/  IMAD.U32 R7, RZ, RZ, UR22 ;  /* 0x00000016ff077e24 */ /* 0x000fe6000f8e00ff */
[----:B------:R-:W-:Y:S02]  /*fdc0*/  SHF.R.U32.HI R6, RZ, 0x10, R6 ;  /* 0x00000010ff067819 */ /* 0x000fe40000011606 */
[----:B--2---:R-:W-:Y:S02]  /*fdd0*/  @P0 LOP3.LUT R24, R24, 0xf000, RZ, 0xb8, !PT ;  /* 0x0000f00018180812 */ /* 0x004fe400078eb8ff */
[----:B------:R-:W-:Y:S03]  /*fde0*/  @P0 SHF.R.U64 R8, R7, 0x4, RZ ;  /* 0x0000000407080819 */ /* 0x000fe600000012ff */
[----:B------:R-:W-:Y:S04]  /*fdf0*/  @P0 STS [UR23+0x1c], R24 ;  /* 0x00001c18ff000988 */ /* 0x000fe80008000817 */
[----:B------:R-:W1:Y:S04]  /*fe00*/  @P0 LDS R28, [UR22+0x1c] ;  /* 0x00001c16ff1c0984 */ /* 0x000e680008000800 */
[----:B------:R-:W-:Y:S04]  /*fe10*/  @P0 STS [UR22+0x10], R8 ;  /* 0x00001008ff000988 */ /* 0x000fe80008000816 */
[----:B------:R-:W-:Y:S04]  /*fe20*/  @P0 STS [UR22+0x14], R8 ;  /* 0x00001408ff000988 */ /* 0x000fe80008000816 */
[----:B------:R-:W-:Y:S04]  /*fe30*/  @P0 STS [UR22+0xc], R22 ;  /* 0x00000c16ff000988 */ /* 0x000fe80008000816 */
[----:B------:R-:W-:Y:S01]  /*fe40*/  @P0 STS [UR22+0x30], RZ ;  /* 0x000030ffff000988 */ /* 0x000fe20008000816 */
[----:B-1----:R-:W-:Y:S05]  /*fe50*/  @P0 LOP3.LUT R29, R28, 0xf, R9, 0xb8, !PT ;  /* 0x0000000f1c1d0812 */ /* 0x002fea00078eb809 */
[----:B------:R-:W-:Y:S04]  /*fe60*/  @P0 STS [UR22+0x1c], R29 ;  /* 0x00001c1dff000988 */ /* 0x000fe80008000816 */
[----:B------:R-:W1:Y:S02]  /*fe70*/  @P0 LDS R9, [UR22+0x1c] ;  /* 0x00001c16ff090984 */ /* 0x000e640008000800 */
[----:B-1----:R-:W-:Y:S05]  /*fe80*/  @P0 LOP3.LUT R27, R9, 0xf0, RZ, 0xb8, !PT ;  /* 0x000000f0091b0812 */ /* 0x002fea00078eb8ff */
[----:B------:R-:W-:Y:S04]  /*fe90*/  @P0 STS [UR22+0x1c], R27 ;  /* 0x00001c1bff000988 */ /* 0x000fe80008000816 */
[----:B------:R-:W1:Y:S02]  /*fea0*/  @P0 LDS R5, [UR22+0x1c] ;  /* 0x00001c16ff050984 */ /* 0x000e640008000800 */
[----:B-1----:R-:W-:Y:S01]  /*feb0*/  @P0 LOP3.LUT R9, R5, 0xf00, RZ, 0xb8, !PT ;  /* 0x00000f0005090812 */ /* 0x002fe200078eb8ff */
[----:B------:R-:W-:Y:S04]  /*fec0*/  IMAD.MOV R5, RZ, RZ, -R6 ;  /* 0x000000ffff057224 */ /* 0x000fe800078e0a06 */
[----:B------:R1:W-:Y:S01]  /*fed0*/  @P0 STS.64 [UR22+0x18], R8 ;  /* 0x00001808ff000988 */ /* 0x0003e20008000a16 */
[----:B------:R-:W-:Y:S03]  /*fee0*/  PRMT R24, R5, 0x7710, RZ ;  /* 0x0000771005187816 */ /* 0x000fe600000000ff */
[----:B------:R-:W2:Y:S02]  /*fef0*/  @P0 LDS R26, [UR22+0x1c] ;  /* 0x00001c16ff1a0984 */ /* 0x000ea40008000800 */
[----:B------:R-:W-:Y:S02]  /*ff00*/  IMAD.IADD R5, R21, 0x1, R24 ;  /* 0x0000000115057824 */ /* 0x000fe400078e0218 */
[----:B------:R-:W3:Y:S03]  /*ff10*/  S2R R24, SR_LANEID ;  /* 0x0000000000187919 */ /* 0x000ee60000000000 */
[----:B------:R-:W-:Y:S04]  /*ff20*/  LOP3.LUT R5, R5, 0xffff, RZ, 0xc0, !PT ;  /* 0x0000ffff05057812 */ /* 0x000fe800078ec0ff */
[----:B------:R-:W-:Y:S02]  /*ff30*/  LEA.HI R5, R5, R6, RZ, 0x1f ;  /* 0x0000000605057211 */ /* 0x000fe400078ff8ff */
[----:B------:R-:W-:Y:S02]  /*ff40*/  CS2R R6, SRZ ;  /* 0x0000000000067805 */ /* 0x000fe4000001ff00 */
[----:B------:R-:W-:Y:S01]  /*ff50*/  LOP3.LUT R27, R5, 0xffff, RZ, 0xc0, !PT ;  /* 0x0000ffff051b7812 */ /* 0x000fe200078ec0ff */
[----:B------:R-:W-:Y:S03]  /*ff60*/  @P0 VIADD R5, R20, 0xffffffff ;  /* 0xffffffff14050836 */ /* 0x000fe60000000000 */
[----:B------:R-:W-:Y:S02]  /*ff70*/  SHF.R.U32.HI R27, RZ, 0x4, R27 ;  /* 0x00000004ff1b7819 */ /* 0x000fe4000001161b */
[----:B------:R4:W-:Y:S02]  /*ff80*/  @P0 STS.128 [UR22+0x20], R4 ;  /* 0x00002004ff000988 */ /* 0x0009e40008000c16 */
[----:B-1----:R-:W-:Y:S05]  /*ff90*/  PRMT R9, R27, 0x9910, RZ ;  /* 0x000099101b097816 */ /* 0x002fea00000000ff */
[----:B------:R-:W-:Y:S04]  /*ffa0*/  IMAD R9, R9, 0x19, RZ ;  /* 0x0000001909097824 */ /* 0x000fe800078e02ff */
[----:B------:R-:W-:Y:S02]  /*ffb0*/  IMAD.MOV R9, RZ, RZ, -R9 ;  /* 0x000000ffff097224 */ /* 0x000fe400078e0a09 */
[----:B---3--:R-:W-:Y:S03]  /*ffc0*/  IMAD.SHL.U32 R20, R24, 0x4, RZ ;  /* 0x0000000418147824 */ /* 0x008fe600078e00ff */
[----:B------:R-:W-:Y:S02]  /*ffd0*/  PRMT R28, R9, 0x7710, RZ ;  /* 0x00007710091c7816 */ /* 0x000fe400000000ff */
[----:B--2---:R-:W-:Y:S03]  /*ffe0*/  @P0 LOP3.LUT R26, R26, 0xf000, RZ, 0xb8, !PT ;  /* 0x0000f0001a1a0812 */ /* 0x004fe600078eb8ff */
[----:B------:R-:W-:Y:S02]  /*fff0*/  IMAD.IADD R28, R21, 0x1, R28 ;  /* 0x00000001151c7824 */ /* 0x000fe400078e021c */
[----:B------:R-:W-:Y:S01]  /*10000*/  @P0 STS [UR22+0x1c], R26 ;  /* 0x00001c1aff000988 */ /* 0x000fe20008000816 */
[----:B------:R-:W-:Y:S03]  /*10010*/  NOP ;  /* 0x0000000000007918 */ /* 0x000fe60000000000 */
[----:B------:R-:W1:Y:S01]  /*10020*/  LDS R6, [R20+UR23] ;  /* 0x0000001714067984 */ /* 0x000e620008000800 */
[----:B------:R-:W-:Y:S02]  /*10030*/  R2UR UR6, R28 ;  /* 0x000000001c0672ca */ /* 0x000fe400000e0000 */
[----:B----4-:R-:W-:Y:S01]  /*10040*/  LOP3.LUT R4, R23, 0xffff, RZ, 0xc0, !PT ;  /* 0x0000ffff17047812 */ /* 0x010fe200078ec0ff */
[----:B------:R-:W2:Y:S04]  /*10050*/  LDS R5, [R20+UR23+0x80] ;  /* 0x0000801714057984 */ /* 0x000ea80008000800 */
[----:B------:R-:W-:Y:S05]  /*10060*/  IMAD R4, R4, 0x4925, RZ ;  /* 0x0000492504047824 */ /* 0x000fea00078e02ff */
[----:B------:R-:W-:Y:S01]  /*10070*/  SHF.R.U32.HI R4, RZ, 0x11, R4 ;  /* 0x00000011ff047819 */ /* 0x000fe20000011604 */
[----:B------:R-:W-:Y:S03]  /*10080*/  ULOP3.LUT UR6, UR6, 0xffff, URZ, 0xc0, !UPT ;  /* 0x0000ffff06067892 */ /* 0x000fe6000f8ec0ff */
[----:B------:R-:W-:Y:S01]  /*10090*/  PRMT R4, R4, 0x9910, RZ ;  /* 0x0000991004047816 */ /* 0x000fe200000000ff */
[----:B------:R-:W-:Y:S02]  /*100a0*/  UIADD3 UR25, UP1, UPT, UR28, UR6, URZ ;  /* 0x000000061c197290 */ /* 0x000fe4000ff3e0ff */
[----:B------:R-:W-:Y:S02]  /*100b0*/  UIADD3 UR6, UP0, UPT, UR18, UR6, URZ ;  /* 0x0000000612067290 */ /* 0x000fe4000ff1e0ff */
[----:B------:R-:W-:Y:S01]  /*100c0*/  UIADD3.X UR31, UPT, UPT, URZ, URZ, URZ, UP1, !UPT ;  /* 0x000000ffff1f7290 */ /* 0x000fe20008ffe4ff */
[----:B------:R-:W-:Y:S01]  /*100d0*/  IMAD R4, R4, 0xe, RZ ;  /* 0x0000000e04047824 */ /* 0x000fe200078e02ff */
[----:B------:R-:W-:Y:S02]  /*100e0*/  ULEA UR32, UP1, UR25, UR16, 0x7 ;  /* 0x0000001019207291 */ /* 0x000fe4000f8238ff */
[----:B------:R-:W-:Y:S01]  /*100f0*/  UIADD3.X UR29, UPT, UPT, URZ, URZ, URZ, UP0, !UPT ;  /* 0x000000ffff1d7290 */ /* 0x000fe200087fe4ff */
[----:B------:R-:W-:Y:S01]  /*10100*/  IMAD.MOV R4, RZ, RZ, -R4 ;  /* 0x000000ffff047224 */ /* 0x000fe200078e0a04 */
[----:B------:R-:W-:Y:S02]  /*10110*/  ULEA UR30, UP0, UR6, UR16, 0x7 ;  /* 0x00000010061e7291 */ /* 0x000fe4000f8038ff */
[----:B------:R-:W-:Y:S01]  /*10120*/  ULEA.HI.X UR31, UR25, UR17, UR31, 0x7, UP1 ;  /* 0x00000011191f7291 */ /* 0x000fe200088f3c1f */
[----:B------:R-:W-:Y:S01]  /*10130*/  IADD3 R22, P1, PT, R20, UR32, RZ ;  /* 0x0000002014167c10 */ /* 0x000fe2000ff3e0ff */
[----:B------:R-:W-:Y:S01]  /*10140*/  ULEA.HI.X UR29, UR6, UR17, UR29, 0x7, UP0 ;  /* 0x00000011061d7291 */ /* 0x000fe200080f3c1d */
[----:B------:R-:W-:Y:S02]  /*10150*/  PRMT R4, R4, 0x7710, RZ ;  /* 0x0000771004047816 */ /* 0x000fe400000000ff */
[----:B------:R-:W-:Y:S01]  /*10160*/  IADD3 R8, P0, PT, R20, UR30, RZ ;  /* 0x0000001e14087c10 */ /* 0x000fe2000ff1e0ff */
[----:B------:R-:W-:Y:S02]  /*10170*/  IMAD.X R23, RZ, RZ, UR31, P1 ;  /* 0x0000001fff177e24 */ /* 0x000fe400088e06ff */
[----:B------:R-:W-:Y:S02]  /*10180*/  IMAD.IADD R4, R21, 0x1, R4 ;  /* 0x0000000115047824 */ /* 0x000fe400078e0204 */
[----:B------:R-:W-:Y:S01]  /*10190*/  IMAD.X R9, RZ, RZ, UR29, P0 ;  /* 0x0000001dff097e24 */ /* 0x000fe200080e06ff */
[----:B-1----:R1:W3:Y:S02]  /*101a0*/  ATOMG.E.EXCH.STRONG.GPU PT, RZ, [R22], R6 ;  /* 0x0000000616ff73a8 */ /* 0x0022e400041ee100 */
[----:B------:R-:W-:Y:S02]  /*101b0*/  R2UR UR25, R4 ;  /* 0x00000000041972ca */ /* 0x000fe400000e0000 */
[----:B--2---:R1:W3:Y:S02]  /*101c0*/  ATOMG.E.EXCH.STRONG.GPU PT, RZ, [R8], R5 ;  /* 0x0000000508ff73a8 */ /* 0x0042e400041ee100 */
[----:B---3--:R-:W-:Y:S11]  /*101d0*/  ELECT P0, URZ, PT ;  /* 0x0000000000ff782f */ /* 0x008ff60003800000 */
[----:B------:R-:W-:Y:S02]  /*101e0*/  @!UPT UIADD3 URZ, UPT, UPT, URZ, URZ, URZ ;  /* 0x000000fffffff290 */ /* 0x000fe4000fffe0ff */
[----:B------:R-:W-:Y:S05]  /*101f0*/  @!P0 BRA `(.L_x_208) ;  /* 0x0000000000b48947 */ /* 0x000fea0003800000 */
[----:B------:R-:W-:Y:S01]  /*10200*/  STS [UR21+0x30], RZ ;  /* 0x000030ffff007988 */ /* 0x000fe20008000815 */
[----:B------:R-:W-:Y:S01]  /*10210*/  ISETP.NE.U32.AND P0, PT, R2, RZ, PT ;  /* 0x000000ff0200720c */ /* 0x000fe20003f05070 */
[----:B-1----:R-:W-:Y:S01]  /*10220*/  IMAD.WIDE R8, R14, 0xc, R18 ;  /* 0x0000000c0e087825 */ /* 0x002fe200078e0212 */
[----:B------:R-:W-:Y:S02]  /*10230*/  ISETP.NE.U32.AND P1, PT, R12, RZ, PT ;  /* 0x000000ff0c00720c */ /* 0x000fe40003f25070 */
[----:B------:R-:W-:Y:S02]  /*10240*/  ISETP.NE.AND.EX P0, PT, R3, RZ, PT, P0 ;  /* 0x000000ff0300720c */ /* 0x000fe40003f05300 */
[----:B------:R-:W2:Y:S01]  /*10250*/  LDG.E R28, desc[UR50][R8.64] ;  /* 0x00000032081c7981 */ /* 0x000ea2000c1e1900 */
[----:B------:R-:W-:Y:S10]  /*10260*/  ISETP.NE.AND.EX P1, PT, R13, RZ, PT, P1 ;  /* 0x000000ff0d00720c */ /* 0x000ff40003f25310 */
[----:B------:R-:W1:Y:S08]  /*10270*/  @P0 LDC.64 R4, c[0x0][0xb10] ;  /* 0x0002c400ff040b82 */ /* 0x000e700000000a00 */
[----:B------:R-:W3:Y:S01]  /*10280*/  @P1 LDC.64 R6, c[0x0][0xb08] ;  /* 0x0002c200ff061b82 */ /* 0x000ee20000000a00 */
[----:B--2---:R-:W-:Y:S01]  /*10290*/  SHF.R.S32.HI R29, RZ, 0x1f, R28 ;  /* 0x0000001fff1d7819 */ /* 0x004fe2000001141c */
[C---:B-1----:R-:W-:Y:S04]  /*102a0*/  @P0 IMAD.WIDE R4, R14.reuse, 0x8, R4 ;  /* 0x000000080e040825 */ /* 0x042fe800078e0204 */
[----:B---3--:R-:W-:Y:S01]  /*102b0*/  @P1 IMAD.WIDE R6, R14, 0x8, R6 ;  /* 0x000000080e061825 */ /* 0x008fe200078e0206 */
[----:B------:R-:W2:Y:S04]  /*102c0*/  @P0 LDG.E.64 R24, desc[UR50][R4.64] ;  /* 0x0000003204180981 */ /* 0x000ea8000c1e1b00 */
[----:B------:R1:W3:Y:S04]  /*102d0*/  @P1 LDG.E.64 R26, desc[UR50][R6.64] ;  /* 0x00000032061a1981 */ /* 0x0002e8000c1e1b00 */
[----:B------:R4:W5:Y:S04]  /*102e0*/  LDG.E R5, desc[UR50][R8.64+0x4] ;  /* 0x0000043208057981 */ /* 0x000968000c1e1900 */
[----:B-1----:R-:W1:Y:S01]  /*102f0*/  LDS R7, [UR21+0x1c] ;  /* 0x00001c15ff077984 */ /* 0x002e620008000800 */
[----:B------:R-:W-:Y:S05]  /*10300*/  IMAD.U32 R6, RZ, RZ, UR21 ;  /* 0x00000015ff067e24 */ /* 0x000fea000f8e00ff */
[----:B----4-:R-:W-:Y:S05]  /*10310*/  SHF.R.U64 R8, R6, 0x4, RZ ;  /* 0x0000000406087819 */ /* 0x010fea00000012ff */
[----:B------:R-:W-:Y:S04]  /*10320*/  STS [UR21+0x10], R8 ;  /* 0x00001008ff007988 */ /* 0x000fe80008000815 */
[----:B------:R-:W-:Y:S01]  /*10330*/  STS [UR21+0x14], R8 ;  /* 0x00001408ff007988 */ /* 0x000fe20008000815 */
[----:B------:R-:W-:Y:S02]  /*10340*/  @!P0 IMAD.MOV.U32 R24, RZ, RZ, R28 ;  /* 0x000000ffff188224 */ /* 0x000fe400078e001c */
[----:B------:R-:W-:Y:S01]  /*10350*/  @!P0 IMAD.MOV.U32 R25, RZ, RZ, R29 ;  /* 0x000000ffff198224 */ /* 0x000fe200078e001d */
[----:B---3--:R-:W-:Y:S04]  /*10360*/  @P1 STS.64 [UR21], R26 ;  /* 0x0000001aff001988 */ /* 0x008fe80008000a15 */
[C---:B--2---:R-:W-:Y:S01]  /*10370*/  SHF.L.U64.HI R21, R24.reuse, 0x1, R25 ;  /* 0x0000000118157819 */ /* 0x044fe20000010219 */
[----:B------:R-:W-:Y:S03]  /*10380*/  IMAD.SHL.U32 R24, R24, 0x2, RZ ;  /* 0x0000000218187824 */ /* 0x000fe600078e00ff */
[----:B------:R-:W-:Y:S02]  /*10390*/  LOP3.LUT R21, R21, 0x1fffffff, RZ, 0xc0, !PT ;  /* 0x1fffffff15157812 */ /* 0x000fe400078ec0ff */
[----:B------:R-:W-:Y:S02]  /*103a0*/  LOP3.LUT R24, R24, 0xfffffffe, RZ, 0xc0, !PT ;  /* 0xfffffffe18187812 */ /* 0x000fe400078ec0ff */
[--C-:B------:R-:W-:Y:S02]  /*103b0*/  SHF.R.U32.HI R4, RZ, 0x4, R21.reuse ;  /* 0x00000004ff047819 */ /* 0x100fe40000011615 */
[----:B------:R-:W-:Y:S02]  /*103c0*/  SHF.R.U64 R21, R24, 0x4, R21 ;  /* 0x0000000418157819 */ /* 0x000fe40000001215 */
[----:B-1----:R-:W-:Y:S02]  /*103d0*/  LOP3.LUT R30, R7, 0xf, R4, 0xb8, !PT ;  /* 0x0000000f071e7812 */ /* 0x002fe400078eb804 */
[----:B------:R-:W-:Y:S01]  /*103e0*/  CS2R R6, SRZ ;  /* 0x0000000000067805 */ /* 0x000fe2000001ff00 */
[----:B------:R-:W-:Y:S01]  /*103f0*/  STS [UR21+0xc], R21 ;  /* 0x00000c15ff007988 */ /* 0x000fe20008000815 */
[----:B-----5:R-:W-:Y:S03]  /*10400*/  VIADD R5, R5, 0xffffffff ;  /* 0xffffffff05057836 */ /* 0x020fe60000000000 */
[----:B------:R-:W-:Y:S04]  /*10410*/  STS [UR21+0x1c], R30 ;  /* 0x00001c1eff007988 */ /* 0x000fe80008000815 */
[----:B------:R-:W1:Y:S02]  /*10420*/  LDS R4, [UR21+0x1c] ;  /* 0x00001c15ff047984 */ /* 0x000e640008000800 */
[----:B-1----:R-:W-:Y:S05]  /*10430*/  LOP3.LUT R23, R4, 0xf0, RZ, 0xb8, !PT ;  /* 0x000000f004177812 */ /* 0x002fea00078eb8ff */
        /* <DEDUP_REMOVED lines=9> */
.L_x_208:
[----:B------:R-:W-:Y:S05]  /*104d0*/  BSYNC.RECONVERGENT B0 ;  /* 0x0000000000007941 */ /* 0x000fea0003800200 */
.L_x_207:
[----:B------:R-:W-:Y:S01]  /*104e0*/  ULOP3.LUT UR25, UR25, 0xffff, URZ, 0xc0, !UPT ;  /* 0x0000ffff19197892 */ /* 0x000fe2000f8ec0ff */
[----:B------:R-:W-:Y:S03]  /*104f0*/  NOP ;  /* 0x0000000000007918 */ /* 0x000fe60000000000 */
[----:B------:R-:W-:Y:S01]  /*10500*/  UIADD3 UR6, UP0, UPT, UR9, UR25, URZ ;  /* 0x0000001909067290 */ /* 0x000fe2000ff1e0ff */
[----:B--2---:R-:W2:Y:S01]  /*10510*/  LDS R4, [R20+UR21] ;  /* 0x0000001514047984 */ /* 0x004ea20008000800 */
[----:B------:R-:W-:Y:S02]  /*10520*/  BSSY.RECONVERGENT B0, `(.L_x_209) ;  /* 0x0000039000007945 */ /* 0x000fe40003800200 */
[----:B------:R-:W-:Y:S02]  /*10530*/  UIADD3.X UR27, UPT, UPT, URZ, URZ, URZ, UP0, !UPT ;  /* 0x000000ffff1b7290 */ /* 0x000fe400087fe4ff */
[----:B------:R-:W-:Y:S04]  /*10540*/  ULEA UR26, UP0, UR6, UR14, 0x7 ;  /* 0x0000000e061a7291 */ /* 0x000fe8000f8038ff */
[----:B------:R-:W-:Y:S02]  /*10550*/  ULEA.HI.X UR27, UR6, UR15, UR27, 0x7, UP0 ;  /* 0x0000000f061b7291 */ /* 0x000fe400080f3c1b */
[----:B------:R-:W-:Y:S01]  /*10560*/  UIADD3 UR25, UP0, UPT, UR19, UR25, URZ ;  /* 0x0000001913197290 */ /* 0x000fe2000ff1e0ff */
[----:B-1----:R-:W-:Y:S03]  /*10570*/  IADD3 R6, P0, PT, R20, UR26, RZ ;  /* 0x0000001a14067c10 */ /* 0x002fe6000ff1e0ff */
[----:B------:R-:W-:Y:S02]  /*10580*/  UIADD3.X UR6, UPT, UPT, URZ, URZ, URZ, UP0, !UPT ;  /* 0x000000ffff067290 */ /* 0x000fe400087fe4ff */
[----:B------:R-:W-:Y:S05]  /*10590*/  IMAD.X R7, RZ, RZ, UR27, P0 ;  /* 0x0000001bff077e24 */ /* 0x000fea00080e06ff */
[----:B--2---:R1:W2:Y:S02]  /*105a0*/  ATOMG.E.EXCH.STRONG.GPU PT, RZ, [R6], R4 ;  /* 0x0000000406ff73a8 */ /* 0x0042a400041ee100 */
[----:B--2---:R-:W-:Y:S11]  /*105b0*/  ELECT P0, URZ, PT ;  /* 0x0000000000ff782f */ /* 0x004ff60003800000 */
[----:B------:R-:W-:Y:S02]  /*105c0*/  @!UPT UIADD3 URZ, UPT, UPT, URZ, URZ, URZ ;  /* 0x000000fffffff290 */ /* 0x000fe4000fffe0ff */
[----:B------:R-:W-:Y:S05]  /*105d0*/  @!P0 BRA `(.L_x_210) ;  /* 0x0000000000b48947 */ /* 0x000fea0003800000 */
[----:B------:R-:W-:Y:S01]  /*105e0*/  STS [UR20+0x30], RZ ;  /* 0x000030ffff007988 */ /* 0x000fe20008000814 */
[----:B------:R-:W-:Y:S01]  /*105f0*/  ISETP.NE.U32.AND P0, PT, RZ, UR12, PT ;  /* 0x0000000cff007c0c */ /* 0x000fe2000bf05070 */
[C---:B------:R-:W-:Y:S03]  /*10600*/  IMAD.WIDE R8, R14.reuse, 0xc, R18 ;  /* 0x0000000c0e087825 */ /* 0x040fe600078e0212 */
[----:B------:R-:W-:Y:S02]  /*10610*/  ISETP.NE.AND.EX P1, PT, RZ, UR13, PT, P0 ;  /* 0x0000000dff007c0c */ /* 0x000fe4000bf25300 */
[----:B------:R-:W2:Y:S01]  /*10620*/  LDG.E R28, desc[UR50][R8.64] ;  /* 0x00000032081c7981 */ /* 0x000ea2000c1e1900 */
[C---:B-1----:R-:W-:Y:S03]  /*10630*/  LEA R6, P0, R14.reuse, RZ, 0x3 ;  /* 0x000000ff0e067211 */ /* 0x042fe600078018ff */
[----:B------:R1:W3:Y:S01]  /*10640*/  LDG.E R5, desc[UR50][R8.64+0x4] ;  /* 0x0000043208057981 */ /* 0x0002e2000c1e1900 */
[----:B------:R-:W-:Y:S06]  /*10650*/  LEA.HI.X.SX32 R7, R14, RZ, 0x3, P0 ;  /* 0x000000ff0e077211 */ /* 0x000fec00000f1eff */
[C---:B------:R-:W-:Y:S04]  /*10660*/  @P1 IADD3 R22, P0, PT, R6.reuse, UR12, RZ ;  /* 0x0000000c06161c10 */ /* 0x040fe8000ff1e0ff */
[C---:B------:R-:W-:Y:S02]  /*10670*/  @P1 IADD3.X R23, PT, PT, R7.reuse, UR13, RZ, P0, !PT ;  /* 0x0000000d07171c10 */ /* 0x040fe400087fe4ff */
[----:B------:R-:W-:Y:S01]  /*10680*/  IADD3 R26, P0, PT, R6, UR10, RZ ;  /* 0x0000000a061a7c10 */ /* 0x000fe2000ff1e0ff */
[----:B------:R-:W-:Y:S02]  /*10690*/  IMAD.U32 R6, RZ, RZ, UR20 ;  /* 0x00000014ff067e24 */ /* 0x000fe4000f8e00ff */
[----:B------:R-:W4:Y:S01]  /*106a0*/  @P1 LDG.E.64 R24, desc[UR50][R22.64] ;  /* 0x0000003216181981 */ /* 0x000f22000c1e1b00 */
[----:B------:R-:W-:Y:S03]  /*106b0*/  IADD3.X R27, PT, PT, R7, UR11, RZ, P0, !PT ;  /* 0x0000000b071b7c10 */ /* 0x000fe600087fe4ff */
[----:B------:R-:W5:Y:S04]  /*106c0*/  LDS R7, [UR20+0x1c] ;  /* 0x00001c14ff077984 */ /* 0x000f680008000800 */
[----:B------:R-:W5:Y:S01]  /*106d0*/  LDG.E.64 R26, desc[UR50][R26.64] ;  /* 0x000000321a1a7981 */ /* 0x000f62000c1e1b00 */
[----:B-1----:R-:W-:Y:S05]  /*106e0*/  SHF.R.U64 R8, R6, 0x4, RZ ;  /* 0x0000000406087819 */ /* 0x002fea00000012ff */
[----:B------:R-:W-:Y:S04]  /*106f0*/  STS [UR20+0x10], R8 ;  /* 0x00001008ff007988 */ /* 0x000fe80008000814 */
[----:B------:R-:W-:Y:S04]  /*10700*/  STS [UR20+0x14], R8 ;  /* 0x00001408ff007988 */ /* 0x000fe80008000814 */
[----:B-----5:R-:W-:Y:S01]  /*10710*/  STS.64 [UR20], R26 ;  /* 0x0000001aff007988 */ /* 0x020fe20008000a14 */
[--C-:B--2---:R-:W-:Y:S01]  /*10720*/  SHF.R.S32.HI R29, RZ, 0x1f, R28.reuse ;  /* 0x0000001fff1d7819 */ /* 0x104fe2000001141c */
[----:B------:R-:W-:Y:S02]  /*10730*/  @!P1 IMAD.MOV.U32 R24, RZ, RZ, R28 ;  /* 0x000000ffff189224 */ /* 0x000fe400078e001c */
[----:B---3--:R-:W-:Y:S02]  /*10740*/  VIADD R5, R5, 0xffffffff ;  /* 0xffffffff05057836 */ /* 0x008fe40000000000 */
[----:B------:R-:W-:Y:S05]  /*10750*/  @!P1 IMAD.MOV.U32 R25, RZ, RZ, R29 ;  /* 0x000000ffff199224 */ /* 0x000fea00078e001d */
[C---:B----4-:R-:W-:Y:S01]  /*10760*/  SHF.L.U64.HI R21, R24.reuse, 0x1, R25 ;  /* 0x0000000118157819 */ /* 0x050fe20000010219 */
[----:B------:R-:W-:Y:S03]  /*10770*/  IMAD.SHL.U32 R24, R24, 0x2, RZ ;  /* 0x0000000218187824 */ /* 0x000fe600078e00ff */
[----:B------:R-:W-:Y:S02]  /*10780*/  LOP3.LUT R21, R21, 0x1fffffff, RZ, 0xc0, !PT ;  /* 0x1fffffff15157812 */ /* 0x000fe400078ec0ff */
[----:B------:R-:W-:Y:S02]  /*10790*/  LOP3.LUT R24, R24, 0xfffffffe, RZ, 0xc0, !PT ;  /* 0xfffffffe18187812 */ /* 0x000fe400078ec0ff */
[--C-:B------:R-:W-:Y:S02]  /*107a0*/  SHF.R.U32.HI R4, RZ, 0x4, R21.reuse ;  /* 0x00000004ff047819 */ /* 0x100fe40000011615 */
[----:B------:R-:W-:Y:S02]  /*107b0*/  SHF.R.U64 R21, R24, 0x4, R21 ;  /* 0x0000000418157819 */ /* 0x000fe40000001215 */
[----:B------:R-:W-:Y:S02]  /*107c0*/  LOP3.LUT R30, R7, 0xf, R4, 0xb8, !PT ;  /* 0x0000000f071e7812 */ /* 0x000fe400078eb804 */
[----:B------:R-:W-:Y:S01]  /*107d0*/  CS2R R6, SRZ ;  /* 0x0000000000067805 */ /* 0x000fe2000001ff00 */
[----:B------:R-:W-:Y:S04]  /*107e0*/  STS [UR20+0xc], R21 ;  /* 0x00000c15ff007988 */ /* 0x000fe80008000814 */
        /* <DEDUP_REMOVED lines=12> */
.L_x_210:
[----:B------:R-:W-:Y:S05]  /*108b0*/  BSYNC.RECONVERGENT B0 ;  /* 0x0000000000007941 */ /* 0x000fea0003800200 */
.L_x_209:
[----:B------:R-:W-:Y:S01]  /*108c0*/  NOP ;  /* 0x0000000000007918 */ /* 0x000fe20000000000 */
[----:B-12---:R-:W1:Y:S01]  /*108d0*/  LDS R4, [R20+UR20] ;  /* 0x0000001414047984 */ /* 0x006e620008000800 */
[----:B------:R-:W-:Y:S01]  /*108e0*/  ULEA UR34, UP0, UR25, UR14, 0x7 ;  /* 0x0000000e19227291 */ /* 0x000fe2000f8038ff */
[----:B------:R-:W-:Y:S01]  /*108f0*/  UMOV UR33, UR31 ;  /* 0x0000001f00217c82 */ /* 0x000fe20008000000 */
[----:B------:R-:W-:Y:S02]  /*10900*/  UMOV UR31, UR29 ;  /* 0x0000001d001f7c82 */ /* 0x000fe40008000000 */
[----:B------:R-:W-:Y:S02]  /*10910*/  ULEA.HI.X UR35, UR25, UR15, UR6, 0x7, UP0 ;  /* 0x0000000f19237291 */ /* 0x000fe400080f3c06 */
[----:B------:R-:W-:Y:S04]  /*10920*/  IADD3 R6, P0, PT, R20, UR34, RZ ;  /* 0x0000002214067c10 */ /* 0x000fe8000ff1e0ff */
[----:B------:R-:W-:Y:S05]  /*10930*/  IADD3.X R7, PT, PT, RZ, UR35, RZ, P0, !PT ;  /* 0x00000023ff077c10 */ /* 0x000fea00087fe4ff */
[----:B-1----:R2:W5:Y:S01]  /*10940*/  ATOMG.E.EXCH.STRONG.GPU PT, RZ, [R6], R4 ;  /* 0x0000000406ff73a8 */ /* 0x00256200041ee100 */
[----:B------:R-:W-:Y:S04]  /*10950*/  DEPBAR {5,4,3,2,1,0} ;  /* 0x0000003f0000791a */ /* 0x000fe80000000000 */
[----:B------:R-:W1:Y:S02]  /*10960*/  CCTL.E.C.LDCU.IV.DEEP [UR32] ;  /* 0x0000000020007540 */ /* 0x000e640009c08000 */
[----:B-1----:R2:W-:Y:S01]  /*10970*/  UTMACCTL.IV [UR32] ;  /* 0x00000000200079b9 */ /* 0x0025e20008000000 */
        /* <DEDUP_REMOVED lines=9> */
[----:B------:R-:W-:Y:S01]  /*10a10*/  NOP ;  /* 0x0000000000007918 */ /* 0x000fe20000000000 */
.L_x_206:
[----:B-----5:R-:W-:Y:S01]  /*10a20*/  ELECT P0, URZ, PT ;  /* 0x0000000000ff782f */ /* 0x020fe20003800000 */
[----:B------:R-:W-:Y:S11]  /*10a30*/  BSSY.RECONVERGENT B0, `(.L_x_211) ;  /* 0x0000011000007945 */ /* 0x000ff60003800200 */
[----:B------:R-:W-:Y:S01]  /*10a40*/  @!UPT UIADD3 URZ, UPT, UPT, URZ, URZ, URZ ;  /* 0x000000fffffff290 */ /* 0x000fe2000fffe0ff */
[----:B------:R-:W-:Y:S05]  /*10a50*/  @!P0 BRA `(.L_x_212) ;  /* 0x0000000000388947 */ /* 0x000fea0003800000 */
[----:B------:R0:W-:Y:S01]  /*10a60*/  UTMACMDFLUSH ;  /* 0x00000000000079b7 */ /* 0x0001e20000000000 */
[----:B------:R-:W-:Y:S09]  /*10a70*/  UIMAD UR6, UR8, 0x14, UR4 ;  /* 0x00000014080678a4 */ /* 0x000ff2000f8e0204 */
[----:B------:R4:W-:Y:S04]  /*10a80*/  STS [UR6+0x340], R16 ;  /* 0x00034010ff007988 */ /* 0x0009e80008000806 */
        /* <DEDUP_REMOVED lines=9> */
[----:B-----5:R-:W1:Y:S01]  /*10b20*/  FENCE.VIEW.ASYNC.S ;  /* 0x00000000000073c6 */ /* 0x020e620000000000 */
[----:B------:R-:W-:Y:S04]  /*10b30*/  DEPBAR.LE SB0, 0x0 ;  /* 0x000080000000791a */ /* 0x000fe80000000000 */
.L_x_212:
[----:B--2---:R-:W-:Y:S05]  /*10b40*/  BSYNC.RECONVERGENT B0 ;  /* 0x0000000000007941 */ /* 0x004fea0003800200 */
.L_x_211:
[----:B------:R-:W-:Y:S09]  /*10b50*/  UISETP.NE.AND UP0, UPT, UR37, 0x8, UPT ;  /* 0x000000082500788c */ /* 0x000ff2000bf05270 */
[----:B------:R-:W-:Y:S05]  /*10b60*/  BRA.U !UP0, `(.L_x_213) ;  /* 0x0000000108047547 */ /* 0x000fea000b800000 */
[----:B------:R-:W-:Y:S05]  /*10b70*/  BPT.TRAP 0x1 ;  /* 0x000000040000795c */ /* 0x000fea0000300000 */
.L_x_213:
[----:B------:R-:W-:Y:S01]  /*10b80*/  UIADD3 UR6, UPT, UPT, UR8, -0x4, URZ ;  /* 0xfffffffc08067890 */ /* 0x000fe2000fffe0ff */
[----:B-1----:R-:W-:Y:S01]  /*10b90*/  SYNCS.ARRIVE.TRANS64.A1T0 RZ, [UR24+0x220], RZ ;  /* 0x000220ffffff79a7 */ /* 0x002fe20008100018 */
[----:B------:R-:W-:Y:S01]  /*10ba0*/  UIADD3 UR24, UPT, UPT, UR7, -0x4, URZ ;  /* 0xfffffffc07187890 */ /* 0x000fe2000fffe0ff */
[----:B------:R-:W-:Y:S01]  /*10bb0*/  ISETP.NE.AND P0, PT, R11, RZ, PT ;  /* 0x000000ff0b00720c */ /* 0x000fe20003f05270 */
[----:B------:R-:W-:Y:S02]  /*10bc0*/  UISETP.GE.U32.AND UP1, UPT, UR6, -0x8, UPT ;  /* 0xfffffff80600788c */ /* 0x000fe4000bf26070 */
[----:B------:R-:W-:Y:S02]  /*10bd0*/  UISETP.GE.U32.AND UP0, UPT, UR24, -0x8, UPT ;  /* 0xfffffff81800788c */ /* 0x000fe4000bf06070 */
[----:B------:R-:W-:Y:S02]  /*10be0*/  USEL UR24, URZ, 0x1, UP1 ;  /* 0x00000001ff187887 */ /* 0x000fe40008800000 */
[----:B------:R-:W-:Y:S02]  /*10bf0*/  USEL UR6, URZ, 0x1, UP0 ;  /* 0x00000001ff067887 */ /* 0x000fe40008000000 */
[----:B------:R-:W-:Y:S02]  /*10c00*/  ULOP3.LUT UR26, UR8, 0x7, URZ, 0xc0, !UPT ;  /* 0x00000007081a7892 */ /* 0x000fe4000f8ec0ff */
[----:B------:R-:W-:Y:S01]  /*10c10*/  ULOP3.LUT UR25, UR7, 0x7, URZ, 0xc0, !UPT ;  /* 0x0000000707197892 */ /* 0x000fe2000f8ec0ff */
[----:B------:R-:W-:Y:S01]  /*10c20*/  LOP3.LUT R0, R0, UR24, RZ, 0x3c, !PT ;  /* 0x0000001800007c12 */ /* 0x000fe2000f8e3cff */
[----:B------:R-:W-:Y:S01]  /*10c30*/  ULOP3.LUT UR8, UR26, 0x4, URZ, 0x3c, !UPT ;  /* 0x000000041a087892 */ /* 0x000fe2000f8e3cff */
[----:B------:R-:W-:Y:S01]  /*10c40*/  LOP3.LUT R17, R17, UR6, RZ, 0x3c, !PT ;  /* 0x0000000611117c12 */ /* 0x000fe2000f8e3cff */
[----:B------:R-:W-:Y:S01]  /*10c50*/  ULOP3.LUT UR7, UR25, 0x4, URZ, 0x3c, !UPT ;  /* 0x0000000419077892 */ /* 0x000fe2000f8e3cff */
[----:B------:R-:W-:Y:S11]  /*10c60*/  @!P0 EXIT ;  /* 0x000000000000894d */ /* 0x000ff60003800000 */
[----:B------:R-:W-:Y:S05]  /*10c70*/  BRA `(.L_x_214) ;  /* 0xffffffe800f07947 */ /* 0x000fea000383ffff */
.L_x_329:
[----:B------:R-:W-:Y:S01]  /*10c80*/  UMOV UR6, 0x40 ;  /* 0x0000004000067882 */ /* 0x000fe20000000000 */
[----:B------:R-:W-:Y:S01]  /*10c90*/  NOP ;  /* 0x0000000000007918 */ /* 0x000fe20000000000 */
[----:B------:R-:W-:Y:S01]  /*10ca0*/  ULEA UR6, UR5, UR6, 0x18 ;  /* 0x0000000605067291 */ /* 0x000fe2000f8ec0ff */
[----:B------:R-:W-:Y:S02]  /*10cb0*/  UMOV UR4, 0x400 ;  /* 0x0000040000047882 */ /* 0x000fe40000000000 */
[----:B------:R-:W-:-:S06]  /*10cc0*/  ULEA UR4, UR5, UR4, 0x18 ;  /* 0x0000000405047291 */ /* 0x000fcc000f8ec0ff */
[----:B------:R-:W2:Y:S02]  /*10cd0*/  LDS.U8 R0, [UR6+0x1c] ;  /* 0x00001c06ff007984 */ /* 0x000ea40008000000 */
[----:B--2---:R-:W-:-:S13]  /*10ce0*/  ISETP.NE.AND P0, PT, R0, RZ, PT ;  /* 0x000000ff0000720c */ /* 0x004fda0003f05270 */
[----:B------:R-:W-:Y:S05]  /*10cf0*/  @P0 BRA `(.L_x_215) ;  /* 0x0000000400100947 */ /* 0x000fea0003800000 */
[----:B------:R-:W-:Y:S02]  /*10d00*/  ULOP3.LUT UR44, UR5, 0x1, URZ, 0xc0, !UPT ;  /* 0x00000001052c7892 */ /* 0x000fe4000f8ec0ff */
[----:B------:R-:W-:Y:S02]  /*10d10*/  ULOP3.LUT UR43, UR5, 0x1, URZ, 0x3c, !UPT ;  /* 0x00000001052b7892 */ /* 0x000fe4000f8e3cff */
[----:B------:R-:W-:Y:S02]  /*10d20*/  UISETP.NE.U32.AND UP0, UPT, UR44, 0x1, UPT ;  /* 0x000000012c00788c */ /* 0x000fe4000bf05070 */
[----:B------:R-:W-:-:S07]  /*10d30*/  UIADD3 UR7, UPT, UPT, UR6, 0x8, URZ ;  /* 0x0000000806077890 */ /* 0x000fce000fffe0ff */
[----:B------:R-:W-:Y:S05]  /*10d40*/  BRA.U !UP0, `(.L_x_216) ;  /* 0x00000001089c7547 */ /* 0x000fea000b800000 */
[----:B------:R-:W-:Y:S01]  /*10d50*/  ELECT P0, URZ, PT ;  /* 0x0000000000ff782f */ /* 0x000fe20003800000 */
[----:B------:R-:W-:-:S12]  /*10d60*/  BSSY B0, `(.L_x_216) ;  /* 0x0000025000007945 */ /* 0x000fd80003800000 */
[----:B------:R-:W-:Y:S05]  /*10d70*/  @!P0 BRA `(.L_x_217) ;  /* 0x00000000008c8947 */ /* 0x000fea0003800000 */
[----:B------:R-:W-:-:S05]  /*10d80*/  UMOV UR5, 0x10 ;  /* 0x0000001000057882 */ /* 0x000fca0000000000 */
[----:B------:R-:W-:Y:S04]  /*10d90*/  DEPBAR.LE SB2, 0x36 ;  /* 0x0000ad800000791a */ /* 0x000fe80000000000 */
[----:B------:R-:W2:Y:S02]  /*10da0*/  UTCATOMSWS.2CTA.FIND_AND_SET.ALIGN UP1, UR5, UR5 ;  /* 0x00000005000575e3 */ /* 0x000ea40008220800 */
[----:B--2---:R-:W-:Y:S01]  /*10db0*/  MOV R11, UR5 ;  /* 0x00000005000b7c02 */ /* 0x004fe20008000f00 */
[----:B------:R-:W-:Y:S06]  /*10dc0*/  BRA.U UP1, `(.L_x_218) ;  /* 0x0000000101187547 */ /* 0x000fec000b800000 */
.L_x_219:
[----:B------:R-:W-:Y:S05]  /*10dd0*/  NANOSLEEP 0x64 ;  /* 0x000000640000795d */ /* 0x000fea0003800000 */
[----:B------:R-:W-:-:S05]  /*10de0*/  UMOV UR5, 0x10 ;  /* 0x0000001000057882 */ /* 0x000fca0000000000 */
[----:B------:R-:W-:Y:S04]  /*10df0*/  DEPBAR.LE SB2, 0x36 ;  /* 0x0000ad800000791a */ /* 0x000fe80000000000 */
[----:B------:R-:W2:Y:S02]  /*10e00*/  UTCATOMSWS.2CTA.FIND_AND_SET.ALIGN UP1, UR5, UR5 ;  /* 0x00000005000575e3 */ /* 0x000ea40008220800 */
[----:B--2---:R-:W-:Y:S01]  /*10e10*/  MOV R11, UR5 ;  /* 0x00000005000b7c02 */ /* 0x004fe20008000f00 */
[----:B------:R-:W-:Y:S05]  /*10e20*/  BRA.U !UP1, `(.L_x_219) ;  /* 0xfffffffd09e87547 */ /* 0x000fea000b83ffff */
.L_x_218:
[----:B------:R-:W2:Y:S01]  /*10e30*/  LDS R5, [UR6+0x10] ;  /* 0x00001006ff057984 */ /* 0x000ea20008000800 */
[----:B------:R-:W-:Y:S01]  /*10e40*/  IMAD.U32 R3, RZ, RZ, UR4 ;  /* 0x00000004ff037e24 */ /* 0x000fe2000f8e00ff */
[----:B------:R-:W-:-:S03]  /*10e50*/  MOV R2, UR43 ;  /* 0x0000002b00027c02 */ /* 0x000fc60008000f00 */
[----:B------:R-:W-:Y:S01]  /*10e60*/  VIADD R3, R3, 0x3e0 ;  /* 0x000003e003037836 */ /* 0x000fe20000000000 */
[----:B--2---:R-:W-:-:S04]  /*10e70*/  SHF.L.U32 R5, R5, 0x1f, RZ ;  /* 0x0000001f05057819 */ /* 0x004fc800000006ff */
[----:B------:R-:W2:Y:S02]  /*10e80*/  SYNCS.PHASECHK.TRANS64.TRYWAIT P0, [UR6+0x8], R5 ;  /* 0x00000805ff0075a7 */ /* 0x000ea40008001106 */
[----:B--2---:R-:W-:Y:S05]  /*10e90*/  @P0 BRA `(.L_x_220) ;  /* 0x0000000000080947 */ /* 0x004fea0003800000 */
[----:B------:R-:W2:Y:S02]  /*10ea0*/  SYNCS.PHASECHK.TRANS64.TRYWAIT P0, [UR6+0x8], R5 ;  /* 0x00000805ff0075a7 */ /* 0x000ea40008001106 */
[----:B--2---:R-:W-:Y:S05]  /*10eb0*/  @!P0 BRA `(.L_x_221) ;  /* 0x0000001c00fc8947 */ /* 0x004fea0003800000 */
.L_x_220:
[----:B------:R-:W-:Y:S01]  /*10ec0*/  HFMA2 R4, -RZ, RZ, 0, 5.9604644775390625e-08 ;  /* 0x00000001ff047431 */ /* 0x000fe200000001ff */
[----:B------:R-:W-:Y:S01]  /*10ed0*/  UPRMT UR5, UR43, 0x654, UR7 ;  /* 0x000006542b057896 */ /* 0x000fe20008000007 */
[----:B-----5:R-:W-:Y:S01]  /*10ee0*/  IMAD.MOV.U32 R6, RZ, RZ, 0xffff ;  /* 0x0000ffffff067424 */ /* 0x020fe200078e00ff */
[----:B------:R-:W-:Y:S01]  /*10ef0*/  PRMT R2, R2, 0x654, R3 ;  /* 0x0000065402027816 */ /* 0x000fe20000000003 */
[----:B--2---:R-:W-:Y:S02]  /*10f00*/  IMAD.MOV.U32 R0, RZ, RZ, 0x4 ;  /* 0x00000004ff007424 */ /* 0x004fe400078e00ff */
[----:B------:R-:W-:Y:S01]  /*10f10*/  IMAD.SHL.U32 R7, R11, 0x20, RZ ;  /* 0x000000200b077824 */ /* 0x000fe200078e00ff */
[----:B------:R-:W-:Y:S02]  /*10f20*/  MOV R3, UR5 ;  /* 0x0000000500037c02 */ /* 0x000fe40008000f00 */
[-C--:B------:R-:W-:Y:S01]  /*10f30*/  SHF.L.U32 R6, R6, R11.reuse, RZ ;  /* 0x0000000b06067219 */ /* 0x080fe200000006ff */
[----:B------:R2:W-:Y:S01]  /*10f40*/  SYNCS.ARRIVE.TRANS64.RED RZ, [UR5], R0 ;  /* 0x00000000ffff79a7 */ /* 0x0005e20008000405 */
[----:B------:R-:W-:Y:S01]  /*10f50*/  SHF.L.U32 R5, R4, R11, RZ ;  /* 0x0000000b04057219 */ /* 0x000fe200000006ff */
[----:B------:R2:W-:Y:S04]  /*10f60*/  STS [UR4+0x3e0], R7 ;  /* 0x0003e007ff007988 */ /* 0x0005e80008000804 */
[----:B------:R2:W-:Y:S04]  /*10f70*/  STAS [R2.64], R11 ;  /* 0x0000000b02007dbd */ /* 0x0005e8000c0008ff */
[----:B------:R2:W-:Y:S04]  /*10f80*/  ATOMS.OR RZ, [UR6+0x14], R6 ;  /* 0x00001406ffff798c */ /* 0x0005e8000b000006 */
[----:B------:R2:W-:Y:S04]  /*10f90*/  ATOMS.OR RZ, [UR6+0x18], R5 ;  /* 0x00001805ffff798c */ /* 0x0005e8000b000006 */
[----:B------:R2:W-:Y:S02]  /*10fa0*/  ATOMS.XOR RZ, [UR6+0x10], R4 ;  /* 0x00001004ffff798c */ /* 0x0005e4000b800006 */
.L_x_217:
[----:B------:R-:W-:Y:S05]  /*10fb0*/  BSYNC B0 ;  /* 0x0000000000007941 */ /* 0x000fea0003800000 */
.L_x_216:
[----:B------:R-:W-:Y:S05]  /*10fc0*/  BRA.U UP0, `(.L_x_222) ;  /* 0x00000001006c7547 */ /* 0x000fea000b800000 */
[----:B------:R-:W-:-:S03]  /*10fd0*/  UMOV UR5, 0xffffffff ;  /* 0xffffffff00057882 */ /* 0x000fc60000000000 */
[----:B------:R-:W-:Y:S05]  /*10fe0*/  BRA.DIV UR5, `(.L_x_223) ;  /* 0x0000001e05c87947 */ /* 0x000fea000b800000 */
[----:B------:R-:W-:-:S13]  /*10ff0*/  ELECT P6, URZ, PT ;  /* 0x0000000000ff782f */ /* 0x000fda00038c0000 */
.L_x_313:
[----:B------:R-:W-:Y:S05]  /*11000*/  @!P6 BRA `(.L_x_222) ;  /* 0x00000000005ce947 */ /* 0x000fea0003800000 */
[----:B--2---:R-:W2:Y:S02]  /*11010*/  LDS R3, [UR6+0x10] ;  /* 0x00001006ff037984 */ /* 0x004ea40008000800 */
[----:B--2---:R-:W-:-:S04]  /*11020*/  SHF.L.U32 R3, R3, 0x1f, RZ ;  /* 0x0000001f03037819 */ /* 0x004fc800000006ff */
[----:B------:R-:W2:Y:S02]  /*11030*/  SYNCS.PHASECHK.TRANS64.TRYWAIT P0, [UR6+0x8], R3 ;  /* 0x00000803ff0075a7 */ /* 0x000ea40008001106 */
[----:B--2---:R-:W-:Y:S05]  /*11040*/  @P0 BRA `(.L_x_224) ;  /* 0x0000000000080947 */ /* 0x004fea0003800000 */
[----:B------:R-:W2:Y:S02]  /*11050*/  SYNCS.PHASECHK.TRANS64.TRYWAIT P0, [UR6+0x8], R3 ;  /* 0x00000803ff0075a7 */ /* 0x000ea40008001106 */
[----:B--2---:R-:W-:Y:S05]  /*11060*/  @!P0 BRA `(.L_x_225) ;  /* 0x0000001c00c88947 */ /* 0x004fea0003800000 */
.L_x_224:
[----:B------:R-:W3:Y:S01]  /*11070*/  LDS R5, [UR4+0x3e0] ;  /* 0x0003e004ff057984 */ /* 0x000ee20008000800 */
[----:B--2---:R-:W-:Y:S02]  /*11080*/  HFMA2 R0, -RZ, RZ, 0, 5.9604644775390625e-08 ;  /* 0x00000001ff007431 */ /* 0x004fe400000001ff */
[----:B------:R-:W-:Y:S01]  /*11090*/  IMAD.MOV.U32 R2, RZ, RZ, 0xffff ;  /* 0x0000ffffff027424 */ /* 0x000fe200078e00ff */
[----:B------:R-:W-:Y:S01]  /*110a0*/  UPRMT UR5, UR43, 0x654, UR7 ;  /* 0x000006542b057896 */ /* 0x000fe20008000007 */
[----:B---3--:R-:W-:-:S03]  /*110b0*/  IMAD.SHL.U32 R3, R5, 0x20, RZ ;  /* 0x0000002005037824 */ /* 0x008fc600078e00ff */
[-C--:B------:R-:W-:Y:S02]  /*110c0*/  SHF.L.U32 R2, R2, R5.reuse, RZ ;  /* 0x0000000502027219 */ /* 0x080fe400000006ff */
[----:B------:R-:W-:Y:S01]  /*110d0*/  SHF.L.U32 R5, R0, R5, RZ ;  /* 0x0000000500057219 */ /* 0x000fe200000006ff */
[----:B------:R3:W-:Y:S04]  /*110e0*/  STS [UR4+0x3e0], R3 ;  /* 0x0003e003ff007988 */ /* 0x0007e80008000804 */
[----:B------:R3:W-:Y:S04]  /*110f0*/  ATOMS.OR RZ, [UR6+0x14], R2 ;  /* 0x00001402ffff798c */ /* 0x0007e8000b000006 */
[----:B------:R3:W-:Y:S01]  /*11100*/  ATOMS.OR RZ, [UR6+0x18], R5 ;  /* 0x00001805ffff798c */ /* 0x0007e2000b000006 */
[----:B------:R-:W-:Y:S03]  /*11110*/  SYNCS.ARRIVE.TRANS64.RED.A1T0 RZ, [UR5], RZ ;  /* 0x000000ffffff79a7 */ /* 0x000fe60008100405 */
[----:B------:R3:W-:Y:S01]  /*11120*/  ATOMS.XOR RZ, [UR6+0x10], R0 ;  /* 0x00001000ffff798c */ /* 0x0007e2000b800006 */
[----:B------:R-:W-:Y:S05]  /*11130*/  BRA `(.L_x_222) ;  /* 0x0000000000107947 */ /* 0x000fea0003800000 */
.L_x_215:
[----:B------:R-:W-:Y:S02]  /*11140*/  MOV R0, 0xffffffff ;  /* 0xffffffff00007802 */ /* 0x000fe40000000f00 */
[----:B------:R-:W-:-:S03]  /*11150*/  MOV R2, 0x11180 ;  /* 0x0001118000027802 */ /* 0x000fc60000000f00 */
[----:B------:R2:W-:Y:S04]  /*11160*/  STS [UR4+0x3e0], R0 ;  /* 0x0003e000ff007988 */ /* 0x0005e80008000804 */
[----:B-12-45:R-:W-:Y:S05]  /*11170*/  CALL.REL.NOINC `($__internal_1_$__cuda_sm10x_tcgen05_guardrail_trap_phase_invalid_during_alloc) ;  /* 0x0000002000507944 */ /* 0x036fea0003c00000 */
.L_x_222:
[----:B------:R-:W-:Y:S05]  /*11180*/  WARPSYNC.ALL ;  /* 0x0000000000007948 */ /* 0x000fea0003800000 */
[----:B------:R-:W1:Y:S01]  /*11190*/  S2UR UR6, SR_CgaCtaId ;  /* 0x00000000000679c3 */ /* 0x000e620000008800 */
[----:B------:R-:W-:Y:S01]  /*111a0*/  UMOV UR5, 0x400 ;  /* 0x0000040000057882 */ /* 0x000fe20000000000 */
[----:B------:R-:W-:-:S06]  /*111b0*/  NOP ;  /* 0x0000000000007918 */ /* 0x000fcc0000000000 */
[----:B------:R-:W-:Y:S06]  /*111c0*/  BAR.ARV 0x6, 0xa0 ;  /* 0x0182800000007b1d */ /* 0x000fec0000002000 */
[----:B-1----:R-:W-:-:S04]  /*111d0*/  ULEA UR5, UR6, UR5, 0x18 ;  /* 0x0000000506057291 */ /* 0x002fc8000f8ec0ff */
[----:B------:R-:W-:Y:S02]  /*111e0*/  UIADD3 UR13, UPT, UPT, UR5, 0x9400, URZ ;  /* 0x00009400050d7890 */ /* 0x000fe4000fffe0ff */
[----:B------:R-:W-:Y:S02]  /*111f0*/  UIADD3 UR14, UPT, UPT, UR5, 0x18400, URZ ;  /* 0x00018400050e7890 */ /* 0x000fe4000fffe0ff */
[----:B------:R-:W-:Y:S01]  /*11200*/  USHF.R.U32.HI UR13, URZ, 0x4, UR13 ;  /* 0x00000004ff0d7899 */ /* 0x000fe2000801160d */
[----:B--23--:R-:W1:Y:S01]  /*11210*/  LDS R0, [UR5+0x3e0] ;  /* 0x0003e005ff007984 */ /* 0x00ce620008000800 */
[----:B------:R-:W-:Y:S02]  /*11220*/  USHF.R.U32.HI UR14, URZ, 0x4, UR14 ;  /* 0x00000004ff0e7899 */ /* 0x000fe4000801160e */
[----:B------:R-:W-:Y:S02]  /*11230*/  ULOP3.LUT UR13, UR13, 0x3fff, URZ, 0xc0, !UPT ;  /* 0x00003fff0d0d7892 */ /* 0x000fe4000f8ec0ff */
[----:B------:R-:W-:-:S02]  /*11240*/  ULOP3.LUT UR14, UR14, 0x3fff, URZ, 0xc0, !UPT ;  /* 0x00003fff0e0e7892 */ /* 0x000fc4000f8ec0ff */
[----:B------:R-:W-:Y:S02]  /*11250*/  ULOP3.LUT UR13, UR13, 0x10000, URZ, 0xfc, !UPT ;  /* 0x000100000d0d7892 */ /* 0x000fe4000f8efcff */
[----:B------:R-:W-:Y:S01]  /*11260*/  ULOP3.LUT UR14, UR14, 0x10000, URZ, 0xfc, !UPT ;  /* 0x000100000e0e7892 */ /* 0x000fe2000f8efcff */
[----:B-1----:R-:W-:Y:S01]  /*11270*/  R2UR UR24, R0 ;  /* 0x00000000001872ca */ /* 0x002fe200000e0000 */
[----:B----45:R-:W1:-:S00]  /*11280*/  USETMAXREG.DEALLOC.CTAPOOL 0x88 ;  /* 0x00000088000079c8 */ /* 0x030e4000080e0500 */
[----:B-1----:R-:W-:Y:S01]  /*11290*/  HFMA2 R2, -RZ, RZ, 0, 0 ;  /* 0x00000000ff027431 */ /* 0x002fe200000001ff */
[----:B------:R-:W-:Y:S01]  /*112a0*/  MOV R0, RZ ;  /* 0x000000ff00007202 */ /* 0x000fe20000000f00 */
[----:B------:R-:W-:Y:S01]  /*112b0*/  UMOV UR23, 0x1 ;  /* 0x0000000100177882 */ /* 0x000fe20000000000 */
[----:B------:R-:W-:Y:S01]  /*112c0*/  UMOV UR22, URZ ;  /* 0x000000ff00167c82 */ /* 0x000fe20008000000 */
[----:B------:R-:W-:Y:S01]  /*112d0*/  UMOV UR20, URZ ;  /* 0x000000ff00147c82 */ /* 0x000fe20008000000 */
[----:B------:R-:W-:Y:S01]  /*112e0*/  UMOV UR19, URZ ;  /* 0x000000ff00137c82 */ /* 0x000fe20008000000 */
[----:B------:R-:W-:-:S06]  /*112f0*/  UMOV UR18, URZ ;  /* 0x000000ff00127c82 */ /* 0x000fcc0008000000 */
.L_x_236:
[----:B------:R-:W1:Y:S02]  /*11300*/  LDC.64 R4, c[0x0][0x390] ;  /* 0x0000e400ff047b82 */ /* 0x000e640000000a00 */
[----:B-12---:R-:W-:-:S05]  /*11310*/  IMAD.WIDE R4, R17, 0xc, R4 ;  /* 0x0000000c11047825 */ /* 0x006fca00078e0204 */
[----:B------:R-:W2:Y:S02]  /*11320*/  LDG.E R3, desc[UR50][R4.64+0x8] ;  /* 0x0000083204037981 */ /* 0x000ea4000c1e1900 */
[----:B--2---:R-:W-:-:S13]  /*11330*/  R2UR UR12, R3 ;  /* 0x00000000030c72ca */ /* 0x004fda00000e0000 */
[----:B------:R-:W-:Y:S02]  /*11340*/  UISETP.GE.AND UP0, UPT, UR12, 0x1, UPT ;  /* 0x000000010c00788c */ /* 0x000fe4000bf06270 */
[----:B------:R-:W-:Y:S02]  /*11350*/  UIADD3 UR4, UPT, UPT, UR12, 0x3f, URZ ;  /* 0x0000003f0c047890 */ /* 0x000fe4000fffe0ff */
[----:B------:R-:W-:Y:S02]  /*11360*/  UISETP.NE.OR UP0, UPT, UR44, URZ, !UP0 ;  /* 0x000000ff2c00728c */ /* 0x000fe4000c705670 */
[----:B------:R-:W-:-:S04]  /*11370*/  USHF.R.S32.HI UR17, URZ, 0x1f, UR4 ;  /* 0x0000001fff117899 */ /* 0x000fc80008011404 */
[----:B------:R-:W-:-:S03]  /*11380*/  ULEA.HI UR17, UR17, UR4, URZ, 0x6 ;  /* 0x0000000411117291 */ /* 0x000fc6000f8f30ff */
[----:B------:R-:W-:Y:S09]  /*11390*/  BRA.U UP0, `(.L_x_226) ;  /* 0x0000000500187547 */ /* 0x000ff2000b800000 */
[----:B------:R-:W-:Y:S01]  /*113a0*/  ULEA UR4, UR19, UR5, 0x3 ;  /* 0x0000000513047291 */ /* 0x000fe2000f8e18ff */
[----:B------:R-:W-:Y:S01]  /*113b0*/  SHF.L.U32 R3, R0, 0x1f, RZ ;  /* 0x0000001f00037819 */ /* 0x000fe200000006ff */
[----:B------:R-:W-:Y:S02]  /*113c0*/  UISETP.NE.AND UP0, UPT, UR37, URZ, UPT ;  /* 0x000000ff2500728c */ /* 0x000fe4000bf05270 */
[----:B------:R-:W-:Y:S02]  /*113d0*/  USHF.R.S32.HI UR17, URZ, 0x6, UR17 ;  /* 0x00000006ff117899 */ /* 0x000fe40008011411 */
[----:B------:R-:W-:Y:S02]  /*113e0*/  UISETP.NE.AND UP0, UPT, UR21, 0x4, !UP0 ;  /* 0x000000041500788c */ /* 0x000fe4000c705270 */
[----:B------:R-:W-:Y:S01]  /*113f0*/  ULEA UR11, UR22, UR24, 0x7 ;  /* 0x00000018160b7291 */ /* 0x000fe2000f8e38ff */
[----:B------:R1:W2:Y:S06]  /*11400*/  SYNCS.PHASECHK.TRANS64.TRYWAIT P1, [UR4], R3 ;  /* 0x00000003ff0075a7 */ /* 0x0002ac0008021104 */
[----:B------:R-:W-:Y:S05]  /*11410*/  BRA.U UP0, `(.L_x_227) ;  /* 0x0000000100047547 */ /* 0x000fea000b800000 */
[----:B------:R-:W-:Y:S05]  /*11420*/  BPT.TRAP 0x1 ;  /* 0x000000040000795c */ /* 0x000fea0000300000 */
.L_x_227:
[----:B------:R-:W-:Y:S01]  /*11430*/  ULEA UR10, UR22, UR5, 0x3 ;  /* 0x00000005160a7291 */ /* 0x000fe2000f8e18ff */
[----:B------:R-:W-:-:S04]  /*11440*/  MOV R4, UR23 ;  /* 0x0000001700047c02 */ /* 0x000fc80008000f00 */
[----:B------:R-:W-:-:S04]  /*11450*/  SHF.L.U32 R4, R4, 0x1f, RZ ;  /* 0x0000001f04047819 */ /* 0x000fc800000006ff */
[----:B------:R-:W3:Y:S02]  /*11460*/  SYNCS.PHASECHK.TRANS64.TRYWAIT P0, [UR10+0x1e0], R4 ;  /* 0x0001e004ff0075a7 */ /* 0x000ee4000800110a */
[----:B---3--:R-:W-:Y:S05]  /*11470*/  @!P0 BRA `(.L_x_228) ;  /* 0x0000001800dc8947 */ /* 0x008fea0003800000 */
.L_x_315:
[----:B-1----:R-:W-:Y:S01]  /*11480*/  LOP3.LUT R3, R10, 0xffff, RZ, 0xc0, !PT ;  /* 0x0000ffff0a037812 */ /* 0x002fe200078ec0ff */
[----:B------:R-:W-:Y:S01]  /*11490*/  UISETP.LT.AND UP1, UPT, UR17, 0x1, UPT ;  /* 0x000000011100788c */ /* 0x000fe2000bf21270 */
[----:B--2---:R-:W-:Y:S01]  /*114a0*/  PLOP3.LUT P0, PT, P1, PT, PT, 0x80, 0x8 ;  /* 0x000000000008781c */ /* 0x004fe20000f0f070 */
[----:B------:R-:W-:Y:S01]  /*114b0*/  UPLOP3.LUT UP3, UPT, UPT, UPT, UPT, 0x40, 0x4 ;  /* 0x000000000004789c */ /* 0x000fe20003f6e870 */
[----:B------:R-:W-:Y:S01]  /*114c0*/  R2UR UR8, R3 ;  /* 0x00000000030872ca */ /* 0x000fe200000e0000 */
[----:B------:R-:W-:Y:S01]  /*114d0*/  USEL UR9, UR17, 0x1, UP1 ;  /* 0x0000000111097887 */ /* 0x000fe20008800000 */
[----:B------:R-:W-:Y:S01]  /*114e0*/  UMOV UR16, UR19 ;  /* 0x0000001300107c82 */ /* 0x000fe20008000000 */
[----:B------:R-:W-:Y:S02]  /*114f0*/  UMOV UR28, 0x0 ;  /* 0x00000000001c7882 */ /* 0x000fe40000000000 */
[----:B------:R-:W-:Y:S01]  /*11500*/  UIADD3 UR9, UPT, UPT, -UR9, UR18, UR17 ;  /* 0x0000001209097290 */ /* 0x000fe2000fffe111 */
[----:B------:R-:W-:Y:S01]  /*11510*/  UMOV UR29, 0x8400010 ;  /* 0x08400010001d7882 */ /* 0x000fe20000000000 */
[----:B------:R-:W-:-:S02]  /*11520*/  UMOV UR26, 0x0 ;  /* 0x00000000001a7882 */ /* 0x000fc40000000000 */
[----:B------:R-:W-:Y:S01]  /*11530*/  UIADD3 UR9, UPT, UPT, UR9, 0x1, URZ ;  /* 0x0000000109097890 */ /* 0x000fe2000fffe0ff */
[----:B------:R-:W-:-:S11]  /*11540*/  UMOV UR27, 0x8400010 ;  /* 0x08400010001b7882 */ /* 0x000fd60000000000 */
.L_x_231:
[----:B-1----:R-:W-:Y:S01]  /*11550*/  ULEA UR7, UR16, UR5, 0x3 ;  /* 0x0000000510077291 */ /* 0x002fe2000f8e18ff */
[----:B--2---:R-:W-:Y:S11]  /*11560*/  @P0 BRA `(.L_x_229) ;  /* 0x00000000000c0947 */ /* 0x004ff60003800000 */
[----:B------:R-:W-:Y:S04]  /*11570*/  SHF.L.U32 R4, R0, 0x1f, RZ ;  /* 0x0000001f00047819 */ /* 0x000fe800000006ff */
[----:B------:R-:W1:Y:S02]  /*11580*/  SYNCS.PHASECHK.TRANS64.TRYWAIT P0, [UR7], R4 ;  /* 0x00000004ff0075a7 */ /* 0x000e640008001107 */
[----:B-1----:R-:W-:Y:S05]  /*11590*/  @!P0 BRA `(.L_x_230) ;  /* 0x0000001800ac8947 */ /* 0x002fea0003800000 */
.L_x_229:
[----:B------:R-:W-:Y:S01]  /*115a0*/  UISETP.NE.AND UP1, UPT, UR17, 0x1, UPT ;  /* 0x000000011100788c */ /* 0x000fe2000bf25270 */
[----:B------:R-:W-:Y:S01]  /*115b0*/  PLOP3.LUT P0, PT, PT, PT, PT, 0x80, 0x8 ;  /* 0x000000000008781c */ /* 0x000fe20003f0f070 */
[----:B------:R-:W-:Y:S02]  /*115c0*/  UIADD3 UR19, UPT, UPT, UR16, 0x1, URZ ;  /* 0x0000000110137890 */ /* 0x000fe4000fffe0ff */
[----:B------:R-:W-:Y:S02]  /*115d0*/  ULEA UR30, UR16, UR14, 0x9 ;  /* 0x0000000e101e7291 */ /* 0x000fe4000f8e48ff */
[----:B------:R-:W-:Y:S01]  /*115e0*/  UISETP.NE.AND UP2, UPT, UR19, 0xf, UPT ;  /* 0x0000000f1300788c */ /* 0x000fe2000bf45270 */
[----:B------:R-:W-:Y:S01]  /*115f0*/  PLOP3.LUT P1, PT, PT, PT, UP1, 0x80, 0x8 ;  /* 0x000000000008781c */ /* 0x000fe20003f2f018 */
[----:B------:R-:W-:Y:S02]  /*11600*/  ULEA UR32, UR16, UR13, 0x8 ;  /* 0x0000000d10207291 */ /* 0x000fe4000f8e40ff */
[----:B------:R-:W-:Y:S02]  /*11610*/  USEL UR15, URZ, 0x1, UP2 ;  /* 0x00000001ff0f7887 */ /* 0x000fe40009000000 */
[----:B------:R-:W-:Y:S02]  /*11620*/  USEL UR19, UR19, URZ, UP2 ;  /* 0x000000ff13137287 */ /* 0x000fe40009000000 */
[----:B------:R-:W-:Y:S02]  /*11630*/  UIADD3 UR38, UPT, UPT, UR30, 0x2, URZ ;  /* 0x000000021e267890 */ /* 0x000fe4000fffe0ff */
[----:B------:R-:W-:Y:S01]  /*11640*/  @UP1 ULEA UR4, UR19, UR5, 0x3 ;  /* 0x0000000513041291 */ /* 0x000fe2000f8e18ff */
[----:B------:R-:W-:Y:S01]  /*11650*/  LOP3.LUT R0, R0, UR15, RZ, 0x3c, !PT ;  /* 0x0000000f00007c12 */ /* 0x000fe2000f8e3cff */
[----:B------:R-:W-:Y:S02]  /*11660*/  UIADD3 UR34, UPT, UPT, UR32, 0x2, URZ ;  /* 0x0000000220227890 */ /* 0x000fe4000fffe0ff */
[----:B------:R-:W-:Y:S01]  /*11670*/  UIADD3 UR7, UPT, UPT, UR7, 0x78, URZ ;  /* 0x0000007807077890 */ /* 0x000fe2000fffe0ff */
[----:B-1----:R-:W-:Y:S01]  /*11680*/  @P1 SHF.L.U32 R3, R0, 0x1f, RZ ;  /* 0x0000001f00031819 */ /* 0x002fe200000006ff */
[----:B------:R-:W-:Y:S01]  /*11690*/  UMOV UR31, 0x80004020 ;  /* 0x80004020001f7882 */ /* 0x000fe20000000000 */
[----:B------:R-:W-:Y:S01]  /*116a0*/  UMOV UR33, 0x80004020 ;  /* 0x8000402000217882 */ /* 0x000fe20000000000 */
[----:B------:R-:W-:Y:S01]  /*116b0*/  UMOV UR39, 0x80004020 ;  /* 0x8000402000277882 */ /* 0x000fe20000000000 */
[----:B------:R1:W2:Y:S01]  /*116c0*/  @P1 SYNCS.PHASECHK.TRANS64.TRYWAIT P0, [UR4], R3 ;  /* 0x00000003ff0015a7 */ /* 0x0002a20008001104 */
[----:B------:R-:W-:Y:S01]  /*116d0*/  UIADD3 UR18, UPT, UPT, UR18, 0x1, URZ ;  /* 0x0000000112127890 */ /* 0x000fe2000fffe0ff */
[----:B------:R1:W-:Y:S01]  /*116e0*/  UTCQMMA.2CTA gdesc[UR32], gdesc[UR30], tmem[UR11], tmem[UR28], idesc[UR29], UP3 ;  /* 0x00ff1c1e200075ea */ /* 0x0003e20009a0030b */
[----:B------:R-:W-:Y:S02]  /*116f0*/  UIADD3 UR17, UPT, UPT, UR17, -0x1, URZ ;  /* 0xffffffff11117890 */ /* 0x000fe4000fffe0ff */
[----:B------:R-:W-:Y:S02]  /*11700*/  UISETP.NE.AND UP1, UPT, UR18, UR9, UPT ;  /* 0x000000091200728c */ /* 0x000fe4000bf25270 */
[----:B------:R-:W-:Y:S01]  /*11710*/  UPLOP3.LUT UP3, UPT, UPT, UPT, UPT, 0x80, 0x8 ;  /* 0x000000000008789c */ /* 0x000fe20003f6f070 */
[----:B------:R-:W-:Y:S01]  /*11720*/  UMOV UR35, 0x80004020 ;  /* 0x8000402000237882 */ /* 0x000fe20000000000 */
[----:B------:R-:W-:Y:S01]  /*11730*/  UMOV UR16, UR19 ;  /* 0x0000001300107c82 */ /* 0x000fe20008000000 */
[----:B------:R1:W-:Y:S01]  /*11740*/  UTCQMMA.2CTA gdesc[UR34], gdesc[UR38], tmem[UR11], tmem[UR26], idesc[UR27], UPT ;  /* 0x00ff1a26220075ea */ /* 0x0003e2000ba0030b */
[----:B------:R1:W-:Y:S03]  /*11750*/  UTCBAR.2CTA.MULTICAST [UR7], URZ, UR8 ;  /* 0x000000ff070073e9 */ /* 0x0003e60008200808 */
[----:B------:R-:W-:Y:S05]  /*11760*/  BRA.U UP1, `(.L_x_231) ;  /* 0xfffffffd01787547 */ /* 0x000fea000b83ffff */
[----:B------:R-:W-:Y:S05]  /*11770*/  BRA.U UP0, `(.L_x_232) ;  /* 0x0000000100047547 */ /* 0x000fea000b800000 */
[----:B-1----:R-:W-:Y:S05]  /*11780*/  BPT.TRAP 0x1 ;  /* 0x000000040000795c */ /* 0x002fea0000300000 */
.L_x_232:
[----:B--2---:R-:W-:Y:S01]  /*11790*/  ELECT P0, URZ, PT ;  /* 0x0000000000ff782f */ /* 0x004fe20003800000 */
[----:B------:R-:W-:Y:S01]  /*117a0*/  UIADD3 UR10, UPT, UPT, UR10, 0x1c0, URZ ;  /* 0x000001c00a0a7890 */ /* 0x000fe2000fffe0ff */
[----:B------:R-:W-:-:S11]  /*117b0*/  UMOV UR18, UR9 ;  /* 0x0000000900127c82 */ /* 0x000fd60008000000 */
[----:B-1----:R-:W-:-:S04]  /*117c0*/  @P0 LOP3.LUT R3, R9, 0xffff, RZ, 0xc0, !PT ;  /* 0x0000ffff09030812 */ /* 0x002fc800078ec0ff */
[----:B------:R-:W-:-:S13]  /*117d0*/  @P0 R2UR UR4, R3 ;  /* 0x00000000030402ca */ /* 0x000fda00000e0000 */
[----:B------:R1:W-:Y:S01]  /*117e0*/  UTCBAR.2CTA.MULTICAST [UR10], URZ, UR4 ;  /* 0x000000ff0a0073e9 */ /* 0x0003e20008200804 */
[----:B------:R-:W-:Y:S01]  /*117f0*/  NOP ;  /* 0x0000000000007918 */ /* 0x000fe20000000000 */
.L_x_226:
[----:B------:R-:W-:-:S11]  /*11800*/  UISETP.GE.AND UP0, UPT, UR12, 0x1, UPT ;  /* 0x000000010c00788c */ /* 0x000fd6000bf06270 */
[----:B------:R-:W-:-:S04]  /*11810*/  @UP0 UIADD3 UR7, UPT, UPT, UR22, 0x1, URZ ;  /* 0x0000000116070890 */ /* 0x000fc8000fffe0ff */
[----:B------:R-:W-:-:S04]  /*11820*/  @UP0 UISETP.NE.AND UP1, UPT, UR7, 0x4, UPT ;  /* 0x000000040700088c */ /* 0x000fc8000bf25270 */
[----:B-1----:R-:W-:Y:S02]  /*11830*/  @UP0 USEL UR4, URZ, 0x1, UP1 ;  /* 0x00000001ff040887 */ /* 0x002fe40008800000 */
[----:B------:R-:W-:Y:S02]  /*11840*/  @UP0 USEL UR22, UR7, URZ, UP1 ;  /* 0x000000ff07160287 */ /* 0x000fe40008800000 */
[----:B------:R-:W-:Y:S02]  /*11850*/  @UP0 ULOP3.LUT UR23, UR23, UR4, URZ, 0x3c, !UPT ;  /* 0x0000000417170292 */ /* 0x000fe4000f8e3cff */
[----:B------:R-:W-:-:S09]  /*11860*/  UISETP.NE.AND UP0, UPT, UR37, 0x8, UPT ;  /* 0x000000082500788c */ /* 0x000fd2000bf05270 */
[----:B------:R-:W-:Y:S05]  /*11870*/  BRA.U UP0, `(.L_x_233) ;  /* 0x0000000100047547 */ /* 0x000fea000b800000 */
[----:B------:R-:W-:Y:S05]  /*11880*/  BPT.TRAP 0x1 ;  /* 0x000000040000795c */ /* 0x000fea0000300000 */
.L_x_233:
[----:B------:R-:W-:Y:S01]  /*11890*/  ULEA UR4, UR20, UR5, 0x3 ;  /* 0x0000000514047291 */ /* 0x000fe2000f8e18ff */
[----:B------:R-:W-:-:S08]  /*118a0*/  SHF.L.U32 R4, R2, 0x1f, RZ ;  /* 0x0000001f02047819 */ /* 0x000fd000000006ff */
[----:B------:R-:W1:Y:S02]  /*118b0*/  SYNCS.PHASECHK.TRANS64.TRYWAIT P0, [UR4+0x220], R4 ;  /* 0x00022004ff0075a7 */ /* 0x000e640008001104 */
[----:B-1----:R-:W-:Y:S05]  /*118c0*/  @!P0 BRA `(.L_x_234) ;  /* 0x0000001400f88947 */ /* 0x002fea0003800000 */
.L_x_318:
[----:B------:R-:W-:-:S09]  /*118d0*/  UIMAD UR7, UR20, 0x14, UR36 ;  /* 0x00000014140778a4 */ /* 0x000fd2000f8e0224 */
[----:B------:R-:W2:Y:S04]  /*118e0*/  LDS R17, [UR7+0x8] ;  /* 0x00000807ff117984 */ /* 0x000ea80008000800 */
[----:B-1----:R-:W1:Y:S01]  /*118f0*/  LDS R3, [UR7+0xc] ;  /* 0x00000c07ff037984 */ /* 0x002e620008000800 */
[----:B------:R-:W-:Y:S01]  /*11900*/  @!PT LDS RZ, [RZ] ;  /* 0x00000000fffff984 */ /* 0x000fe20000000800 */
[----:B------:R-:W-:Y:S01]  /*11910*/  @!PT LDS RZ, [RZ] ;  /* 0x00000000fffff984 */ /* 0x000fe20000000800 */
[----:B------:R-:W-:Y:S01]  /*11920*/  @!PT LDS RZ, [RZ] ;  /* 0x00000000fffff984 */ /* 0x000fe20000000800 */
[----:B------:R-:W-:Y:S01]  /*11930*/  @!PT LDS RZ, [RZ] ;  /* 0x00000000fffff984 */ /* 0x000fe20000000800 */
[----:B------:R3:W-:Y:S06]  /*11940*/  MEMBAR.ALL.CTA ;  /* 0x0000000000007992 */ /* 0x0007ec0000008000 */
[----:B---3--:R-:W3:Y:S01]  /*11950*/  FENCE.VIEW.ASYNC.S ;  /* 0x00000000000073c6 */ /* 0x008ee20000000000 */
[----:B------:R-:W-:Y:S05]  /*11960*/  BRA.U UP0, `(.L_x_235) ;  /* 0x0000000100047547 */ /* 0x000fea000b800000 */
[----:B------:R-:W-:Y:S05]  /*11970*/  BPT.TRAP 0x1 ;  /* 0x000000040000795c */ /* 0x000fea0000300000 */
.L_x_235:
[----:B------:R-:W-:Y:S01]  /*11980*/  UIADD3 UR4, UPT, UPT, UR4, 0x260, URZ ;  /* 0x0000026004047890 */ /* 0x000fe2000fffe0ff */
[----:B-1----:R-:W-:Y:S01]  /*11990*/  ISETP.NE.AND P0, PT, R3, RZ, PT ;  /* 0x000000ff0300720c */ /* 0x002fe20003f05270 */
[----:B------:R-:W-:Y:S02]  /*119a0*/  UIADD3 UR20, UPT, UPT, UR20, 0x1, URZ ;  /* 0x0000000114147890 */ /* 0x000fe4000fffe0ff */
[----:B------:R-:W-:Y:S02]  /*119b0*/  UPRMT UR4, UR6, 0x654, UR4 ;  /* 0x0000065406047896 */ /* 0x000fe40008000004 */
[----:B------:R-:W-:-:S04]  /*119c0*/  UISETP.NE.AND UP0, UPT, UR20, 0x8, UPT ;  /* 0x000000081400788c */ /* 0x000fc8000bf05270 */
[----:B------:R-:W-:-:S03]  /*119d0*/  USEL UR20, UR20, URZ, UP0 ;  /* 0x000000ff14147287 */ /* 0x000fc60008000000 */
[----:B---3--:R-:W-:Y:S01]  /*119e0*/  SYNCS.ARRIVE.TRANS64.RED.A1T0 RZ, [UR4], RZ ;  /* 0x000000ffffff79a7 */ /* 0x008fe20008100404 */
[----:B------:R-:W-:-:S06]  /*119f0*/  USEL UR4, URZ, 0x1, UP0 ;  /* 0x00000001ff047887 */ /* 0x000fcc0008000000 */
[----:B------:R-:W-:Y:S01]  /*11a00*/  LOP3.LUT R2, R2, UR4, RZ, 0x3c, !PT ;  /* 0x0000000402027c12 */ /* 0x000fe2000f8e3cff */
[----:B------:R-:W-:Y:S06]  /*11a10*/  @P0 BRA `(.L_x_236) ;  /* 0xfffffff800380947 */ /* 0x000fec000383ffff */
[----:B------:R-:W1:Y:S01]  /*11a20*/  S2UR UR4, SR_CgaCtaId ;  /* 0x00000000000479c3 */ /* 0x000e620000008800 */
[----:B------:R-:W-:Y:S01]  /*11a30*/  ELECT P0, URZ, PT ;  /* 0x0000000000ff782f */ /* 0x000fe20003800000 */
[----:B------:R-:W-:Y:S01]  /*11a40*/  HFMA2 R0, -RZ, RZ, 0, 5.9604644775390625e-08 ;  /* 0x00000001ff007431 */ /* 0x000fe200000001ff */
[----:B------:R-:W-:-:S05]  /*11a50*/  UMOV UR6, 0x40 ;  /* 0x0000004000067882 */ /* 0x000fca0000000000 */
[----:B------:R-:W-:Y:S01]  /*11a60*/  UVIRTCOUNT.DEALLOC.SMPOOL 0x80 ;  /* 0x000000800000784c */ /* 0x000fe20000000000 */
[----:B------:R-:W-:Y:S02]  /*11a70*/  UISETP.NE.AND UP2, UPT, UR44, URZ, UPT ;  /* 0x000000ff2c00728c */ /* 0x000fe4000bf45270 */
[----:B-1----:R-:W-:-:S09]  /*11a80*/  ULEA UR4, UR4, UR6, 0x18 ;  /* 0x0000000604047291 */ /* 0x002fd2000f8ec0ff */
[----:B------:R1:W-:Y:S01]  /*11a90*/  @P0 STS.U8 [UR4+0x1c], R0 ;  /* 0x00001c00ff000988 */ /* 0x0003e20008000004 */
[----:B------:R-:W-:Y:S05]  /*11aa0*/  BRA.U UP2, `(.L_x_237) ;  /* 0x0000000102d47547 */ /* 0x000fea000b800000 */
[----:B------:R-:W-:-:S04]  /*11ab0*/  UISETP.NE.AND UP0, UPT, UR37, URZ, UPT ;  /* 0x000000ff2500728c */ /* 0x000fc8000bf05270 */
[----:B------:R-:W-:-:S09]  /*11ac0*/  UISETP.NE.AND UP0, UPT, UR21, 0x4, !UP0 ;  /* 0x000000041500788c */ /* 0x000fd2000c705270 */
[----:B------:R-:W-:Y:S05]  /*11ad0*/  BRA.U UP0, `(.L_x_238) ;  /* 0x0000000100047547 */ /* 0x000fea000b800000 */
[----:B------:R-:W-:Y:S05]  /*11ae0*/  BPT.TRAP 0x1 ;  /* 0x000000040000795c */ /* 0x000fea0000300000 */
.L_x_238:
[----:B------:R-:W-:Y:S01]  /*11af0*/  ULEA UR6, UR22, UR5, 0x3 ;  /* 0x0000000516067291 */ /* 0x000fe2000f8e18ff */
[----:B------:R-:W-:Y:S01]  /*11b00*/  MOV R3, UR23 ;  /* 0x0000001700037c02 */ /* 0x000fe20008000f00 */
[----:B------:R-:W-:-:S03]  /*11b10*/  UIADD3 UR22, UPT, UPT, UR22, 0x1, URZ ;  /* 0x0000000116167890 */ /* 0x000fc6000fffe0ff */
[----:B------:R-:W-:-:S04]  /*11b20*/  SHF.L.U32 R3, R3, 0x1f, RZ ;  /* 0x0000001f03037819 */ /* 0x000fc800000006ff */
[----:B------:R-:W3:Y:S02]  /*11b30*/  SYNCS.PHASECHK.TRANS64.TRYWAIT P0, [UR6+0x1e0], R3 ;  /* 0x0001e003ff0075a7 */ /* 0x000ee40008001106 */
[----:B---3--:R-:W-:Y:S05]  /*11b40*/  @!P0 BRA `(.L_x_239) ;  /* 0x0000001400708947 */ /* 0x008fea0003800000 */
.L_x_320:
[----:B------:R-:W-:Y:S05]  /*11b50*/  BRA.U UP0, `(.L_x_240) ;  /* 0x0000000100047547 */ /* 0x000fea000b800000 */
[----:B------:R-:W-:Y:S05]  /*11b60*/  BPT.TRAP 0x1 ;  /* 0x000000040000795c */ /* 0x000fea0000300000 */
.L_x_240:
[----:B------:R-:W-:-:S04]  /*11b70*/  UISETP.NE.AND UP1, UPT, UR22, 0x4, UPT ;  /* 0x000000041600788c */ /* 0x000fc8000bf25270 */
[----:B------:R-:W-:Y:S02]  /*11b80*/  USEL UR8, URZ, 0x1, UP1 ;  /* 0x00000001ff087887 */ /* 0x000fe40008800000 */
[----:B------:R-:W-:Y:S02]  /*11b90*/  USEL UR6, UR22, URZ, UP1 ;  /* 0x000000ff16067287 */ /* 0x000fe40008800000 */
[----:B------:R-:W-:Y:S02]  /*11ba0*/  ULOP3.LUT UR8, UR23, UR8, URZ, 0x3c, !UPT ;  /* 0x0000000817087292 */ /* 0x000fe4000f8e3cff */
[----:B------:R-:W-:Y:S02]  /*11bb0*/  ULEA UR7, UR6, UR5, 0x3 ;  /* 0x0000000506077291 */ /* 0x000fe4000f8e18ff */
[----:B------:R-:W-:Y:S02]  /*11bc0*/  UIADD3 UR6, UPT, UPT, UR6, 0x1, URZ ;  /* 0x0000000106067890 */ /* 0x000fe4000fffe0ff */
[----:B-1----:R-:W-:-:S04]  /*11bd0*/  MOV R3, UR8 ;  /* 0x0000000800037c02 */ /* 0x002fc80008000f00 */
[----:B------:R-:W-:-:S04]  /*11be0*/  SHF.L.U32 R3, R3, 0x1f, RZ ;  /* 0x0000001f03037819 */ /* 0x000fc800000006ff */
[----:B------:R-:W1:Y:S02]  /*11bf0*/  SYNCS.PHASECHK.TRANS64.TRYWAIT P0, [UR7+0x1e0], R3 ;  /* 0x0001e003ff0075a7 */ /* 0x000e640008001107 */
[----:B-1----:R-:W-:Y:S05]  /*11c00*/  @!P0 BRA `(.L_x_241) ;  /* 0x0000001400588947 */ /* 0x002fea0003800000 */
.L_x_322:
[----:B------:R-:W-:Y:S05]  /*11c10*/  BRA.U UP0, `(.L_x_242) ;  /* 0x0000000100047547 */ /* 0x000fea000b800000 */
[----:B------:R-:W-:Y:S05]  /*11c20*/  BPT.TRAP 0x1 ;  /* 0x000000040000795c */ /* 0x000fea0000300000 */
.L_x_242:
        /* <DEDUP_REMOVED lines=10> */
.L_x_324:
[----:B------:R-:W-:Y:S05]  /*11cd0*/  BRA.U UP0, `(.L_x_244) ;  /* 0x0000000100047547 */ /* 0x000fea000b800000 */
[----:B------:R-:W-:Y:S05]  /*11ce0*/  BPT.TRAP 0x1 ;  /* 0x000000040000795c */ /* 0x000fea0000300000 */
.L_x_244:
[----:B------:R-:W-:-:S04]  /*11cf0*/  UISETP.NE.AND UP0, UPT, UR6, 0x4, UPT ;  /* 0x000000040600788c */ /* 0x000fc8000bf05270 */
[----:B------:R-:W-:Y:S02]  /*11d00*/  USEL UR7, URZ, 0x1, UP0 ;  /* 0x00000001ff077887 */ /* 0x000fe40008000000 */
[----:B------:R-:W-:Y:S02]  /*11d10*/  USEL UR6, UR6, URZ, UP0 ;  /* 0x000000ff06067287 */ /* 0x000fe40008000000 */
[----:B------:R-:W-:Y:S02]  /*11d20*/  ULOP3.LUT UR7, UR8, UR7, URZ, 0x3c, !UPT ;  /* 0x0000000708077292 */ /* 0x000fe4000f8e3cff */
[----:B------:R-:W-:-:S04]  /*11d30*/  ULEA UR6, UR6, UR5, 0x3 ;  /* 0x0000000506067291 */ /* 0x000fc8000f8e18ff */
[----:B------:R-:W-:Y:S02]  /*11d40*/  IMAD.U32 R2, RZ, RZ, UR7 ;  /* 0x00000007ff027e24 */ /* 0x000fe4000f8e00ff */
[----:B-1----:R-:W-:-:S03]  /*11d50*/  MOV R0, UR6 ;  /* 0x0000000600007c02 */ /* 0x002fc60008000f00 */
[----:B------:R-:W-:-:S04]  /*11d60*/  SHF.L.U32 R3, R2, 0x1f, RZ ;  /* 0x0000001f02037819 */ /* 0x000fc800000006ff */
[----:B------:R1:W3:Y:S03]  /*11d70*/  SYNCS.PHASECHK.TRANS64.TRYWAIT P0, [R0+URZ+0x1e0], R3 ;  /* 0x0001e003000075a7 */ /* 0x0002e600080011ff */
[----:B---3--:R-:W-:Y:S05]  /*11d80*/  @!P0 NANOSLEEP.SYNCS 0x989680 ;  /* 0x009896800000895d */ /* 0x008fea0003900000 */
[----:B------:R-:W3:Y:S02]  /*11d90*/  @!P0 SYNCS.PHASECHK.TRANS64 P0, [R0+URZ+0x1e0], R3 ;  /* 0x0001e003000085a7 */ /* 0x000ee400080010ff */
[----:B---3--:R-:W-:Y:S05]  /*11da0*/  @P0 BRA `(.L_x_245) ;  /* 0x0000000000200947 */ /* 0x008fea0003800000 */
.L_x_246:
[----:B---3--:R3:W4:Y:S02]  /*11db0*/  SYNCS.PHASECHK.TRANS64.TRYWAIT P0, [R0+URZ+0x1e0], R3 ;  /* 0x0001e003000075a7 */ /* 0x00872400080011ff */
[----:B----4-:R-:W-:Y:S05]  /*11dc0*/  @!P0 NANOSLEEP.SYNCS 0x989680 ;  /* 0x009896800000895d */ /* 0x010fea0003900000 */
[----:B------:R-:W4:Y:S02]  /*11dd0*/  @!P0 SYNCS.PHASECHK.TRANS64 P0, [R0+URZ+0x1e0], R3 ;  /* 0x0001e003000085a7 */ /* 0x000f2400080010ff */
[----:B----4-:R-:W-:Y:S05]  /*11de0*/  @!P0 BRA `(.L_x_246) ;  /* 0xfffffffc00f08947 */ /* 0x010fea000383ffff */
[----:B------:R-:W-:Y:S05]  /*11df0*/  BRA `(.L_x_245) ;  /* 0x00000000000c7947 */ /* 0x000fea0003800000 */
.L_x_237:
[----:B------:R-:W-:-:S04]  /*11e00*/  UIADD3 UR6, UPT, UPT, UR5, 0x210, URZ ;  /* 0x0000021005067890 */ /* 0x000fc8000fffe0ff */
[----:B------:R-:W-:-:S09]  /*11e10*/  UPRMT UR6, UR43, 0x654, UR6 ;  /* 0x000006542b067896 */ /* 0x000fd20008000006 */
[----:B------:R-:W-:Y:S03]  /*11e20*/  SYNCS.ARRIVE.TRANS64.RED.A1T0 RZ, [UR6], RZ ;  /* 0x000000ffffff79a7 */ /* 0x000fe60008100406 */
.L_x_245:
[----:B-1-3--:R-:W-:Y:S01]  /*11e30*/  SHF.L.U32 R3, RZ, 0x1f, RZ ;  /* 0x0000001fff037819 */ /* 0x00afe200000006ff */
[----:B------:R-:W-:Y:S01]  /*11e40*/  UIADD3 UR6, UPT, UPT, UR5, 0x210, URZ ;  /* 0x0000021005067890 */ /* 0x000fe2000fffe0ff */
[----:B------:R-:W-:Y:S02]  /*11e50*/  PLOP3.LUT P0, PT, PT, PT, UP2, 0x80, 0x8 ;  /* 0x000000000008781c */ /* 0x000fe40003f0f028 */
[----:B------:R-:W1:Y:S02]  /*11e60*/  SYNCS.PHASECHK.TRANS64.TRYWAIT P1, [UR5+0x210], R3 ;  /* 0x00021003ff0075a7 */ /* 0x000e640008021105 */
[----:B-1----:R-:W-:Y:S09]  /*11e70*/  @!P1 BRA `(.L_x_247) ;  /* 0x0000001000ec9947 */ /* 0x002ff20003800000 */
.L_x_326:
[----:B------:R-:W-:Y:S01]  /*11e80*/  @!UP2 UPRMT UR6, UR43, 0x654, UR6 ;  /* 0x000006542b06a896 */ /* 0x000fe20008000006 */
[----:B------:R-:W-:Y:S01]  /*11e90*/  UMOV UR8, 0xffff ;  /* 0x0000ffff00087882 */ /* 0x000fe20000000000 */
[----:B------:R-:W-:-:S07]  /*11ea0*/  UMOV UR5, 0x1 ;  /* 0x0000000100057882 */ /* 0x000fce0000000000 */
[----:B------:R-:W-:Y:S01]  /*11eb0*/  @!P0 SYNCS.ARRIVE.TRANS64.RED.A1T0 RZ, [UR6], RZ ;  /* 0x000000ffffff89a7 */ /* 0x000fe20008100406 */
[----:B------:R-:W-:Y:S01]  /*11ec0*/  NOP ;  /* 0x0000000000007918 */ /* 0x000fe20000000000 */
[----:B-1----:R-:W1:Y:S01]  /*11ed0*/  LDS R0, [UR4+0x14] ;  /* 0x00001404ff007984 */ /* 0x002e620008000800 */
[----:B------:R-:W-:-:S04]  /*11ee0*/  ULOP3.LUT UR6, UR24, 0xffff, URZ, 0xc0, !UPT ;  /* 0x0000ffff18067892 */ /* 0x000fc8000f8ec0ff */
[----:B------:R-:W-:-:S04]  /*11ef0*/  USHF.R.U32.HI UR6, URZ, 0x5, UR6 ;  /* 0x00000005ff067899 */ /* 0x000fc80008011606 */
[----:B------:R-:W-:Y:S02]  /*11f00*/  USHF.L.U32 UR8, UR8, UR6, URZ ;  /* 0x0000000608087299 */ /* 0x000fe400080006ff */
[----:B------:R-:W-:-:S04]  /*11f10*/  USHF.L.U32 UR5, UR5, UR6, URZ ;  /* 0x0000000605057299 */ /* 0x000fc800080006ff */
[----:B-1----:R-:W-:-:S04]  /*11f20*/  LOP3.LUT R0, R0, UR8, RZ, 0xc0, !PT ;  /* 0x0000000800007c12 */ /* 0x002fc8000f8ec0ff */
[----:B------:R-:W-:-:S13]  /*11f30*/  ISETP.NE.AND P0, PT, R0, UR8, PT ;  /* 0x0000000800007c0c */ /* 0x000fda000bf05270 */
[----:B------:R-:W-:Y:S05]  /*11f40*/  @P0 BRA `(.L_x_248) ;  /* 0x0000000000580947 */ /* 0x000fea0003800000 */
[----:B------:R-:W1:Y:S02]  /*11f50*/  LDS R0, [UR4+0x18] ;  /* 0x00001804ff007984 */ /* 0x000e640008000800 */
[----:B-1----:R-:W-:-:S04]  /*11f60*/  LOP3.LUT R0, R0, UR5, RZ, 0xc0, !PT ;  /* 0x0000000500007c12 */ /* 0x002fc8000f8ec0ff */
[----:B------:R-:W-:-:S13]  /*11f70*/  ISETP.NE.AND P0, PT, R0, UR5, PT ;  /* 0x0000000500007c0c */ /* 0x000fda000bf05270 */
[----:B------:R-:W-:Y:S05]  /*11f80*/  @P0 BRA `(.L_x_249) ;  /* 0x00000000003c0947 */ /* 0x000fea0003800000 */
[----:B------:R-:W1:Y:S01]  /*11f90*/  S2R R2, SR_LANEID ;  /* 0x0000000000027919 */ /* 0x000e620000000000 */
[----:B------:R-:W-:Y:S01]  /*11fa0*/  ULOP3.LUT UR8, URZ, UR8, URZ, 0x33, !UPT ;  /* 0x00000008ff087292 */ /* 0x000fe2000f8e33ff */
[----:B------:R-:W-:Y:S01]  /*11fb0*/  LOP3.LUT R4, RZ, UR5, RZ, 0x33, !PT ;  /* 0x00000005ff047c12 */ /* 0x000fe2000f8e33ff */
[----:B------:R-:W-:Y:S02]  /*11fc0*/  VOTEU.ANY UR7, UPT, PT ;  /* 0x0000000000077886 */ /* 0x000fe400038e0100 */
[----:B------:R-:W-:Y:S01]  /*11fd0*/  UFLO.U32 UR7, UR7 ;  /* 0x00000007000772bd */ /* 0x000fe200080e0000 */
[----:B------:R-:W3:Y:S01]  /*11fe0*/  REDUX UR5, R4 ;  /* 0x00000000040573c4 */ /* 0x000ee20000000000 */
[----:B------:R-:W-:-:S06]  /*11ff0*/  IMAD.U32 R0, RZ, RZ, UR8 ;  /* 0x00000008ff007e24 */ /* 0x000fcc000f8e00ff */
[----:B------:R4:W-:Y:S01]  /*12000*/  UTCATOMSWS.AND URZ, UR8 ;  /* 0x0000000800ff79e3 */ /* 0x0009e20008000000 */
[----:B------:R-:W5:Y:S01]  /*12010*/  REDUX UR6, R0 ;  /* 0x00000000000673c4 */ /* 0x000f620000000000 */
[----:B-1----:R-:W-:Y:S01]  /*12020*/  ISETP.EQ.U32.AND P0, PT, R2, UR7, PT ;  /* 0x0000000702007c0c */ /* 0x002fe2000bf02070 */
[----:B---3--:R-:W-:Y:S01]  /*12030*/  IMAD.U32 R2, RZ, RZ, UR5 ;  /* 0x00000005ff027e24 */ /* 0x008fe2000f8e00ff */
[----:B-----5:R-:W-:-:S11]  /*12040*/  MOV R3, UR6 ;  /* 0x0000000600037c02 */ /* 0x020fd60008000f00 */
[----:B------:R4:W-:Y:S04]  /*12050*/  @P0 ATOMS.AND RZ, [UR4+0x14], R3 ;  /* 0x00001403ffff098c */ /* 0x0009e8000a800004 */
[----:B------:R4:W-:Y:S01]  /*12060*/  @P0 ATOMS.AND RZ, [UR4+0x18], R2 ;  /* 0x00001802ffff098c */ /* 0x0009e2000a800004 */
[----:B------:R-:W-:Y:S05]  /*12070*/  BRA `(.L_x_250) ;  /* 0x0000000000147947 */ /* 0x000fea0003800000 */
.L_x_249:
[----:B------:R-:W-:Y:S02]  /*12080*/  MOV R2, 0x120a0 ;  /* 0x000120a000027802 */ /* 0x000fe40000000f00 */
[----:B--2---:R-:W-:Y:S05]  /*12090*/  CALL.REL.NOINC `($__internal_0_$__cuda_sm10x_tcgen05_guardrail_trap_col_being_dealloced_not_returned_by_alloc) ;  /* 0x00000010007c7944 */ /* 0x004fea0003c00000 */
[----:B------:R-:W-:Y:S05]  /*120a0*/  BRA `(.L_x_250) ;  /* 0x0000000000087947 */ /* 0x000fea0003800000 */
.L_x_248:
[----:B------:R-:W-:Y:S02]  /*120b0*/  MOV R2, 0x120d0 ;  /* 0x000120d000027802 */ /* 0x000fe40000000f00 */
[----:B--2---:R-:W-:Y:S05]  /*120c0*/  CALL.REL.NOINC `($__internal_2_$__cuda_sm10x_tcgen05_guardrail_trap_unallocated_columns_being_dealloced) ;  /* 0x0000001000887944 */ /* 0x004fea0003c00000 */
.L_x_250:
[----:B------:R-:W-:Y:S01]  /*120d0*/  NOP ;  /* 0x0000000000007918 */ /* 0x000fe20000000000 */
[----:B----4-:R-:W-:Y:S05]  /*120e0*/  EXIT ;  /* 0x000000000000794d */ /* 0x010fea0003800000 */
.L_x_35:
[----:B------:R-:W-:-:S07]  /*120f0*/  MOV R0, UR9 ;  /* 0x0000000900007c02 */ /* 0x000fce0008000f00 */
.L_x_251:
[----:B--2---:R2:W3:Y:S02]  /*12100*/  SYNCS.PHASECHK.TRANS64.TRYWAIT P0, [R0+URZ+0x78], R3 ;  /* 0x00007803000075a7 */ /* 0x0044e400080011ff */
[----:B---3--:R-:W-:Y:S05]  /*12110*/  @!P0 NANOSLEEP.SYNCS 0x989680 ;  /* 0x009896800000895d */ /* 0x008fea0003900000 */
[----:B------:R-:W3:Y:S02]  /*12120*/  @!P0 SYNCS.PHASECHK.TRANS64 P0, [R0+URZ+0x78], R3 ;  /* 0x00007803000085a7 */ /* 0x000ee400080010ff */
[----:B---3--:R-:W-:Y:S05]  /*12130*/  @!P0 BRA `(.L_x_251) ;  /* 0xfffffffc00f08947 */ /* 0x008fea000383ffff */
[----:B------:R-:W-:Y:S05]  /*12140*/  BRA `(.L_x_34) ;  /* 0xffffff2400187947 */ /* 0x000fea000383ffff */
.L_x_42:
[----:B--2---:R-:W-:-:S07]  /*12150*/  MOV R0, UR9 ;  /* 0x0000000900007c02 */ /* 0x004fce0008000f00 */
.L_x_252:
[----:B--2---:R2:W3:Y:S02]  /*12160*/  SYNCS.PHASECHK.TRANS64.TRYWAIT P0, [R0+URZ+0x78], R3 ;  /* 0x00007803000075a7 */ /* 0x0044e400080011ff */
[----:B---3--:R-:W-:Y:S05]  /*12170*/  @!P0 NANOSLEEP.SYNCS 0x989680 ;  /* 0x009896800000895d */ /* 0x008fea0003900000 */
[----:B------:R-:W3:Y:S02]  /*12180*/  @!P0 SYNCS.PHASECHK.TRANS64 P0, [R0+URZ+0x78], R3 ;  /* 0x00007803000085a7 */ /* 0x000ee400080010ff */
[----:B---3--:R-:W-:Y:S05]  /*12190*/  @!P0 BRA `(.L_x_252) ;  /* 0xfffffffc00f08947 */ /* 0x008fea000383ffff */
[----:B------:R-:W-:Y:S05]  /*121a0*/  BRA `(.L_x_41) ;  /* 0xffffff2400b87947 */ /* 0x000fea000383ffff */
.L_x_48:
[----:B--2---:R-:W-:-:S07]  /*121b0*/  MOV R0, UR4 ;  /* 0x0000000400007c02 */ /* 0x004fce0008000f00 */
.L_x_253:
[----:B-1----:R1:W2:Y:S02]  /*121c0*/  SYNCS.PHASECHK.TRANS64.TRYWAIT P0, [R0+URZ+0x220], R3 ;  /* 0x00022003000075a7 */ /* 0x0022a400080011ff */
[----:B--2---:R-:W-:Y:S05]  /*121d0*/  @!P0 NANOSLEEP.SYNCS 0x989680 ;  /* 0x009896800000895d */ /* 0x004fea0003900000 */
[----:B------:R-:W2:Y:S02]  /*121e0*/  @!P0 SYNCS.PHASECHK.TRANS64 P0, [R0+URZ+0x220], R3 ;  /* 0x00022003000085a7 */ /* 0x000ea400080010ff */
[----:B--2---:R-:W-:Y:S05]  /*121f0*/  @!P0 BRA `(.L_x_253) ;  /* 0xfffffffc00f08947 */ /* 0x004fea000383ffff */
[----:B------:R-:W-:Y:S05]  /*12200*/  BRA `(.L_x_254) ;  /* 0xffffff2800447947 */ /* 0x000fea000383ffff */
.L_x_51:
[----:B------:R-:W-:-:S07]  /*12210*/  MOV R0, UR4 ;  /* 0x0000000400007c02 */ /* 0x000fce0008000f00 */
.L_x_255:
[----:B-1----:R1:W2:Y:S02]  /*12220*/  SYNCS.PHASECHK.TRANS64.TRYWAIT P0, [R0+URZ], R3 ;  /* 0x00000003000075a7 */ /* 0x0022a400080011ff */
[----:B--2---:R-:W-:Y:S05]  /*12230*/  @!P0 NANOSLEEP.SYNCS 0x989680 ;  /* 0x009896800000895d */ /* 0x004fea0003900000 */
[----:B------:R-:W2:Y:S02]  /*12240*/  @!P0 SYNCS.PHASECHK.TRANS64 P0, [R0+URZ], R3 ;  /* 0x00000003000085a7 */ /* 0x000ea400080010ff */
[----:B--2---:R-:W-:Y:S05]  /*12250*/  @!P0 BRA `(.L_x_255) ;  /* 0xfffffffc00f08947 */ /* 0x004fea000383ffff */
[----:B------:R-:W-:Y:S05]  /*12260*/  BRA `(.L_x_256) ;  /* 0xffffff2800ac7947 */ /* 0x000fea000383ffff */
.L_x_52:
[----:B------:R-:W-:-:S07]  /*12270*/  MOV R0, UR4 ;  /* 0x0000000400007c02 */ /* 0x000fce0008000f00 */
.L_x_257:
[----:B-1----:R1:W2:Y:S02]  /*12280*/  SYNCS.PHASECHK.TRANS64.TRYWAIT P0, [R0+URZ], R3 ;  /* 0x00000003000075a7 */ /* 0x0022a400080011ff */
[----:B--2---:R-:W-:Y:S05]  /*12290*/  @!P0 NANOSLEEP.SYNCS 0x989680 ;  /* 0x009896800000895d */ /* 0x004fea0003900000 */
[----:B------:R-:W2:Y:S02]  /*122a0*/  @!P0 SYNCS.PHASECHK.TRANS64 P0, [R0+URZ], R3 ;  /* 0x00000003000085a7 */ /* 0x000ea400080010ff */
[----:B--2---:R-:W-:Y:S05]  /*122b0*/  @!P0 BRA `(.L_x_257) ;  /* 0xfffffffc00f08947 */ /* 0x004fea000383ffff */
[----:B------:R-:W-:Y:S05]  /*122c0*/  BRA `(.L_x_258) ;  /* 0xffffff2800b87947 */ /* 0x000fea000383ffff */
.L_x_53:
[----:B------:R-:W-:-:S07]  /*122d0*/  MOV R0, UR4 ;  /* 0x0000000400007c02 */ /* 0x000fce0008000f00 */
.L_x_259:
[----:B-1----:R1:W2:Y:S02]  /*122e0*/  SYNCS.PHASECHK.TRANS64.TRYWAIT P0, [R0+URZ], R3 ;  /* 0x00000003000075a7 */ /* 0x0022a400080011ff */
[----:B--2---:R-:W-:Y:S05]  /*122f0*/  @!P0 NANOSLEEP.SYNCS 0x989680 ;  /* 0x009896800000895d */ /* 0x004fea0003900000 */
[----:B------:R-:W2:Y:S02]  /*12300*/  @!P0 SYNCS.PHASECHK.TRANS64 P0, [R0+URZ], R3 ;  /* 0x00000003000085a7 */ /* 0x000ea400080010ff */
[----:B--2---:R-:W-:Y:S05]  /*12310*/  @!P0 BRA `(.L_x_259) ;  /* 0xfffffffc00f08947 */ /* 0x004fea000383ffff */
[----:B------:R-:W-:Y:S05]  /*12320*/  BRA `(.L_x_260) ;  /* 0xffffff2800c47947 */ /* 0x000fea000383ffff */
.L_x_54:
[----:B------:R-:W-:-:S07]  /*12330*/  MOV R0, UR4 ;  /* 0x0000000400007c02 */ /* 0x000fce0008000f00 */
.L_x_261:
[----:B-1----:R1:W2:Y:S02]  /*12340*/  SYNCS.PHASECHK.TRANS64.TRYWAIT P0, [R0+URZ], R3 ;  /* 0x00000003000075a7 */ /* 0x0022a400080011ff */
[----:B--2---:R-:W-:Y:S05]  /*12350*/  @!P0 NANOSLEEP.SYNCS 0x989680 ;  /* 0x009896800000895d */ /* 0x004fea0003900000 */
[----:B------:R-:W2:Y:S02]  /*12360*/  @!P0 SYNCS.PHASECHK.TRANS64 P0, [R0+URZ], R3 ;  /* 0x00000003000085a7 */ /* 0x000ea400080010ff */
[----:B--2---:R-:W-:Y:S05]  /*12370*/  @!P0 BRA `(.L_x_261) ;  /* 0xfffffffc00f08947 */ /* 0x004fea000383ffff */
[----:B------:R-:W-:Y:S05]  /*12380*/  BRA `(.L_x_262) ;  /* 0xffffff2800d07947 */ /* 0x000fea000383ffff */
.L_x_55:
[----:B------:R-:W-:-:S07]  /*12390*/  MOV R0, UR4 ;  /* 0x0000000400007c02 */ /* 0x000fce0008000f00 */
.L_x_263:
[----:B-1----:R1:W2:Y:S02]  /*123a0*/  SYNCS.PHASECHK.TRANS64.TRYWAIT P0, [R0+URZ], R3 ;  /* 0x00000003000075a7 */ /* 0x0022a400080011ff */
[----:B--2---:R-:W-:Y:S05]  /*123b0*/  @!P0 NANOSLEEP.SYNCS 0x989680 ;  /* 0x009896800000895d */ /* 0x004fea0003900000 */
[----:B------:R-:W2:Y:S02]  /*123c0*/  @!P0 SYNCS.PHASECHK.TRANS64 P0, [R0+URZ], R3 ;  /* 0x00000003000085a7 */ /* 0x000ea400080010ff */
[----:B--2---:R-:W-:Y:S05]  /*123d0*/  @!P0 BRA `(.L_x_263) ;  /* 0xfffffffc00f08947 */ /* 0x004fea000383ffff */
[----:B------:R-:W-:Y:S05]  /*123e0*/  BRA `(.L_x_264) ;  /* 0xffffff2800dc7947 */ /* 0x000fea000383ffff */
.L_x_56:
[----:B------:R-:W-:-:S07]  /*123f0*/  MOV R0, UR4 ;  /* 0x0000000400007c02 */ /* 0x000fce0008000f00 */
.L_x_265:
[----:B-1----:R1:W2:Y:S02]  /*12400*/  SYNCS.PHASECHK.TRANS64.TRYWAIT P0, [R0+URZ], R3 ;  /* 0x00000003000075a7 */ /* 0x0022a400080011ff */
[----:B--2---:R-:W-:Y:S05]  /*12410*/  @!P0 NANOSLEEP.SYNCS 0x989680 ;  /* 0x009896800000895d */ /* 0x004fea0003900000 */
[----:B------:R-:W2:Y:S02]  /*12420*/  @!P0 SYNCS.PHASECHK.TRANS64 P0, [R0+URZ], R3 ;  /* 0x00000003000085a7 */ /* 0x000ea400080010ff */
[----:B--2---:R-:W-:Y:S05]  /*12430*/  @!P0 BRA `(.L_x_265) ;  /* 0xfffffffc00f08947 */ /* 0x004fea000383ffff */
[----:B------:R-:W-:Y:S05]  /*12440*/  BRA `(.L_x_266) ;  /* 0xffffff2800e87947 */ /* 0x000fea000383ffff */
.L_x_57:
[----:B------:R-:W-:-:S07]  /*12450*/  MOV R0, UR4 ;  /* 0x0000000400007c02 */ /* 0x000fce0008000f00 */
.L_x_267:
[----:B-1----:R1:W2:Y:S02]  /*12460*/  SYNCS.PHASECHK.TRANS64.TRYWAIT P0, [R0+URZ], R3 ;  /* 0x00000003000075a7 */ /* 0x0022a400080011ff */
[----:B--2---:R-:W-:Y:S05]  /*12470*/  @!P0 NANOSLEEP.SYNCS 0x989680 ;  /* 0x009896800000895d */ /* 0x004fea0003900000 */
[----:B------:R-:W2:Y:S02]  /*12480*/  @!P0 SYNCS.PHASECHK.TRANS64 P0, [R0+URZ], R3 ;  /* 0x00000003000085a7 */ /* 0x000ea400080010ff */
[----:B--2---:R-:W-:Y:S05]  /*12490*/  @!P0 BRA `(.L_x_267) ;  /* 0xfffffffc00f08947 */ /* 0x004fea000383ffff */
[----:B------:R-:W-:Y:S05]  /*124a0*/  BRA `(.L_x_268) ;  /* 0xffffff2800f47947 */ /* 0x000fea000383ffff */
.L_x_58:
[----:B------:R-:W-:-:S07]  /*124b0*/  MOV R0, UR4 ;  /* 0x0000000400007c02 */ /* 0x000fce0008000f00 */
.L_x_269:
[----:B-1----:R1:W2:Y:S02]  /*124c0*/  SYNCS.PHASECHK.TRANS64.TRYWAIT P0, [R0+URZ], R3 ;  /* 0x00000003000075a7 */ /* 0x0022a400080011ff */
[----:B--2---:R-:W-:Y:S05]  /*124d0*/  @!P0 NANOSLEEP.SYNCS 0x989680 ;  /* 0x009896800000895d */ /* 0x004fea0003900000 */
[----:B------:R-:W2:Y:S02]  /*124e0*/  @!P0 SYNCS.PHASECHK.TRANS64 P0, [R0+URZ], R3 ;  /* 0x00000003000085a7 */ /* 0x000ea400080010ff */
[----:B--2---:R-:W-:Y:S05]  /*124f0*/  @!P0 BRA `(.L_x_269) ;  /* 0xfffffffc00f08947 */ /* 0x004fea000383ffff */
[----:B------:R-:W-:Y:S05]  /*12500*/  BRA `(.L_x_270) ;  /* 0xffffff2c00007947 */ /* 0x000fea000383ffff */
.L_x_59:
[----:B------:R-:W-:-:S07]  /*12510*/  MOV R0, UR4 ;  /* 0x0000000400007c02 */ /* 0x000fce0008000f00 */
.L_x_271:
[----:B-1----:R1:W2:Y:S02]  /*12520*/  SYNCS.PHASECHK.TRANS64.TRYWAIT P0, [R0+URZ], R3 ;  /* 0x00000003000075a7 */ /* 0x0022a400080011ff */
[----:B--2---:R-:W-:Y:S05]  /*12530*/  @!P0 NANOSLEEP.SYNCS 0x989680 ;  /* 0x009896800000895d */ /* 0x004fea0003900000 */
[----:B------:R-:W2:Y:S02]  /*12540*/  @!P0 SYNCS.PHASECHK.TRANS64 P0, [R0+URZ], R3 ;  /* 0x00000003000085a7 */ /* 0x000ea400080010ff */
[----:B--2---:R-:W-:Y:S05]  /*12550*/  @!P0 BRA `(.L_x_271) ;  /* 0xfffffffc00f08947 */ /* 0x004fea000383ffff */
[----:B------:R-:W-:Y:S05]  /*12560*/  BRA `(.L_x_272) ;  /* 0xffffff2c000c7947 */ /* 0x000fea000383ffff */
.L_x_60:
[----:B------:R-:W-:-:S07]  /*12570*/  MOV R0, UR4 ;  /* 0x0000000400007c02 */ /* 0x000fce0008000f00 */
.L_x_273:
[----:B-1----:R1:W2:Y:S02]  /*12580*/  SYNCS.PHASECHK.TRANS64.TRYWAIT P0, [R0+URZ], R3 ;  /* 0x00000003000075a7 */ /* 0x0022a400080011ff */
[----:B--2---:R-:W-:Y:S05]  /*12590*/  @!P0 NANOSLEEP.SYNCS 0x989680 ;  /* 0x009896800000895d */ /* 0x004fea0003900000 */
[----:B------:R-:W2:Y:S02]  /*125a0*/  @!P0 SYNCS.PHASECHK.TRANS64 P0, [R0+URZ], R3 ;  /* 0x00000003000085a7 */ /* 0x000ea400080010ff */
[----:B--2---:R-:W-:Y:S05]  /*125b0*/  @!P0 BRA `(.L_x_273) ;  /* 0xfffffffc00f08947 */ /* 0x004fea000383ffff */
[----:B------:R-:W-:Y:S05]  /*125c0*/  BRA `(.L_x_274) ;  /* 0xffffff2c00187947 */ /* 0x000fea000383ffff */
.L_x_61:
[----:B------:R-:W-:-:S07]  /*125d0*/  MOV R0, UR4 ;  /* 0x0000000400007c02 */ /* 0x000fce0008000f00 */
.L_x_275:
[----:B-1----:R1:W2:Y:S02]  /*125e0*/  SYNCS.PHASECHK.TRANS64.TRYWAIT P0, [R0+URZ], R3 ;  /* 0x00000003000075a7 */ /* 0x0022a400080011ff */
[----:B--2---:R-:W-:Y:S05]  /*125f0*/  @!P0 NANOSLEEP.SYNCS 0x989680 ;  /* 0x009896800000895d */ /* 0x004fea0003900000 */
[----:B------:R-:W2:Y:S02]  /*12600*/  @!P0 SYNCS.PHASECHK.TRANS64 P0, [R0+URZ], R3 ;  /* 0x00000003000085a7 */ /* 0x000ea400080010ff */
[----:B--2---:R-:W-:Y:S05]  /*12610*/  @!P0 BRA `(.L_x_275) ;  /* 0xfffffffc00f08947 */ /* 0x004fea000383ffff */
[----:B------:R-:W-:Y:S05]  /*12620*/  BRA `(.L_x_276) ;  /* 0xffffff2c00247947 */ /* 0x000fea000383ffff */
.L_x_62:
[----:B------:R-:W-:-:S07]  /*12630*/  MOV R0, UR4 ;  /* 0x0000000400007c02 */ /* 0x000fce0008000f00 */
.L_x_277:
[----:B-1----:R1:W2:Y:S02]  /*12640*/  SYNCS.PHASECHK.TRANS64.TRYWAIT P0, [R0+URZ], R3 ;  /* 0x00000003000075a7 */ /* 0x0022a400080011ff */
[----:B--2---:R-:W-:Y:S05]  /*12650*/  @!P0 NANOSLEEP.SYNCS 0x989680 ;  /* 0x009896800000895d */ /* 0x004fea0003900000 */
[----:B------:R-:W2:Y:S02]  /*12660*/  @!P0 SYNCS.PHASECHK.TRANS64 P0, [R0+URZ], R3 ;  /* 0x00000003000085a7 */ /* 0x000ea400080010ff */
[----:B--2---:R-:W-:Y:S05]  /*12670*/  @!P0 BRA `(.L_x_277) ;  /* 0xfffffffc00f08947 */ /* 0x004fea000383ffff */
[----:B------:R-:W-:Y:S05]  /*12680*/  BRA `(.L_x_278) ;  /* 0xffffff2c00307947 */ /* 0x000fea000383ffff */
.L_x_63:
[----:B------:R-:W-:-:S07]  /*12690*/  MOV R0, UR4 ;  /* 0x0000000400007c02 */ /* 0x000fce0008000f00 */
.L_x_279:
[----:B-1----:R1:W2:Y:S02]  /*126a0*/  SYNCS.PHASECHK.TRANS64.TRYWAIT P0, [R0+URZ], R3 ;  /* 0x00000003000075a7 */ /* 0x0022a400080011ff */
[----:B--2---:R-:W-:Y:S05]  /*126b0*/  @!P0 NANOSLEEP.SYNCS 0x989680 ;  /* 0x009896800000895d */ /* 0x004fea0003900000 */
[----:B------:R-:W2:Y:S02]  /*126c0*/  @!P0 SYNCS.PHASECHK.TRANS64 P0, [R0+URZ], R3 ;  /* 0x00000003000085a7 */ /* 0x000ea400080010ff */
[----:B--2---:R-:W-:Y:S05]  /*126d0*/  @!P0 BRA `(.L_x_279) ;  /* 0xfffffffc00f08947 */ /* 0x004fea000383ffff */
[----:B------:R-:W-:Y:S05]  /*126e0*/  BRA `(.L_x_280) ;  /* 0xffffff2c003c7947 */ /* 0x000fea000383ffff */
.L_x_64:
[----:B------:R-:W-:-:S07]  /*126f0*/  MOV R0, UR4 ;  /* 0x0000000400007c02 */ /* 0x000fce0008000f00 */
.L_x_281:
[----:B-1----:R1:W2:Y:S02]  /*12700*/  SYNCS.PHASECHK.TRANS64.TRYWAIT P0, [R0+URZ], R3 ;  /* 0x00000003000075a7 */ /* 0x0022a400080011ff */
[----:B--2---:R-:W-:Y:S05]  /*12710*/  @!P0 NANOSLEEP.SYNCS 0x989680 ;  /* 0x009896800000895d */ /* 0x004fea0003900000 */
[----:B------:R-:W2:Y:S02]  /*12720*/  @!P0 SYNCS.PHASECHK.TRANS64 P0, [R0+URZ], R3 ;  /* 0x00000003000085a7 */ /* 0x000ea400080010ff */
[----:B--2---:R-:W-:Y:S05]  /*12730*/  @!P0 BRA `(.L_x_281) ;  /* 0xfffffffc00f08947 */ /* 0x004fea000383ffff */
[----:B------:R-:W-:Y:S05]  /*12740*/  BRA `(.L_x_282) ;  /* 0xffffff2c00487947 */ /* 0x000fea000383ffff */
.L_x_79:
[----:B------:R-:W-:-:S07]  /*12750*/  MOV R17, UR4 ;  /* 0x0000000400117c02 */ /* 0x000fce0008000f00 */
.L_x_283:
[----:B--2---:R2:W3:Y:S02]  /*12760*/  SYNCS.PHASECHK.TRANS64.TRYWAIT P0, [R17+URZ+0x180], R16 ;  /* 0x00018010110075a7 */ /* 0x0044e400080011ff */
[----:B---3--:R-:W-:Y:S05]  /*12770*/  @!P0 NANOSLEEP.SYNCS 0x989680 ;  /* 0x009896800000895d */ /* 0x008fea0003900000 */
[----:B------:R-:W3:Y:S02]  /*12780*/  @!P0 SYNCS.PHASECHK.TRANS64 P0, [R17+URZ+0x180], R16 ;  /* 0x00018010110085a7 */ /* 0x000ee400080010ff */
[----:B---3--:R-:W-:Y:S05]  /*12790*/  @!P0 BRA `(.L_x_283) ;  /* 0xfffffffc00f08947 */ /* 0x008fea000383ffff */
[----:B------:R-:W-:Y:S05]  /*127a0*/  BRA `(.L_x_284) ;  /* 0xffffff48003c7947 */ /* 0x000fea000383ffff */
.L_x_95:
[----:B------:R-:W-:-:S07]  /*127b0*/  MOV R11, UR4 ;  /* 0x00000004000b7c02 */ /* 0x000fce0008000f00 */
.L_x_285:
[----:B--2---:R2:W3:Y:S02]  /*127c0*/  SYNCS.PHASECHK.TRANS64.TRYWAIT P0, [R11+URZ+0x180], R2 ;  /* 0x000180020b0075a7 */ /* 0x0044e400080011ff */
[----:B---3--:R-:W-:Y:S05]  /*127d0*/  @!P0 NANOSLEEP.SYNCS 0x989680 ;  /* 0x009896800000895d */ /* 0x008fea0003900000 */
[----:B------:R-:W3:Y:S02]  /*127e0*/  @!P0 SYNCS.PHASECHK.TRANS64 P0, [R11+URZ+0x180], R2 ;  /* 0x000180020b0085a7 */ /* 0x000ee400080010ff */
[----:B---3--:R-:W-:Y:S05]  /*127f0*/  @!P0 BRA `(.L_x_285) ;  /* 0xfffffffc00f08947 */ /* 0x008fea000383ffff */
[----:B------:R-:W-:Y:S05]  /*12800*/  BRA `(.L_x_286) ;  /* 0xffffff64002c7947 */ /* 0x000fea000383ffff */
.L_x_104:
[----:B--2---:R2:W4:Y:S02]  /*12810*/  SYNCS.PHASECHK.TRANS64.TRYWAIT P0, [R15+URZ+0x138], R6 ;  /* 0x000138060f0075a7 */ /* 0x00452400080011ff */
[----:B----4-:R-:W-:Y:S05]  /*12820*/  @!P0 NANOSLEEP.SYNCS 0x989680 ;  /* 0x009896800000895d */ /* 0x010fea0003900000 */
[----:B------:R-:W4:Y:S02]  /*12830*/  @!P0 SYNCS.PHASECHK.TRANS64 P0, [R15+URZ+0x138], R6 ;  /* 0x000138060f0085a7 */ /* 0x000f2400080010ff */
[----:B----4-:R-:W-:Y:S05]  /*12840*/  @!P0 BRA `(.L_x_104) ;  /* 0xfffffffc00f08947 */ /* 0x010fea000383ffff */
[----:B------:R-:W-:Y:S05]  /*12850*/  BRA `(.L_x_101) ;  /* 0xffffff6c00407947 */ /* 0x000fea000383ffff */
.L_x_108:
[----:B------:R-:W-:Y:S07]  /*12860*/  MOV R0, UR24 ;  /* 0x0000001800007c02 */ /* 0x000fee0008000f00 */
.L_x_287:
[----:B------:R1:W1:Y:S02]  /*12870*/  SYNCS.PHASECHK.TRANS64.TRYWAIT P0, [R0+URZ+0x110], R5 ;  /* 0x00011005000075a7 */ /* 0x00026400080011ff */
[----:B-1----:R-:W-:Y:S05]  /*12880*/  @!P0 NANOSLEEP.SYNCS 0x989680 ;  /* 0x009896800000895d */ /* 0x002fea0003900000 */
[----:B------:R-:W1:Y:S02]  /*12890*/  @!P0 SYNCS.PHASECHK.TRANS64 P0, [R0+URZ+0x110], R5 ;  /* 0x00011005000085a7 */ /* 0x000e6400080010ff */
[----:B-1----:R-:W-:Y:S05]  /*128a0*/  @!P0 BRA `(.L_x_287) ;  /* 0xfffffffc00f08947 */ /* 0x002fea000383ffff */
[----:B------:R-:W-:Y:S05]  /*128b0*/  BRA `(.L_x_288) ;  /* 0xffffff6c00c47947 */ /* 0x000fea000383ffff */
.L_x_114:
[----:B------:R-:W-:Y:S07]  /*128c0*/  MOV R0, UR24 ;  /* 0x0000001800007c02 */ /* 0x000fee0008000f00 */
.L_x_289:
[----:B-1----:R1:W4:Y:S02]  /*128d0*/  SYNCS.PHASECHK.TRANS64.TRYWAIT P0, [R0+URZ+0x118], R5 ;  /* 0x00011805000075a7 */ /* 0x00232400080011ff */
[----:B----4-:R-:W-:Y:S05]  /*128e0*/  @!P0 NANOSLEEP.SYNCS 0x989680 ;  /* 0x009896800000895d */ /* 0x010fea0003900000 */
[----:B------:R-:W4:Y:S02]  /*128f0*/  @!P0 SYNCS.PHASECHK.TRANS64 P0, [R0+URZ+0x118], R5 ;  /* 0x00011805000085a7 */ /* 0x000f2400080010ff */
[----:B----4-:R-:W-:Y:S05]  /*12900*/  @!P0 BRA `(.L_x_289) ;  /* 0xfffffffc00f08947 */ /* 0x010fea000383ffff */
[----:B------:R-:W-:Y:S05]  /*12910*/  BRA `(.L_x_290) ;  /* 0xffffff70001c7947 */ /* 0x000fea000383ffff */
.L_x_120:
[----:B-1--4-:R-:W-:Y:S07]  /*12920*/  MOV R0, UR24 ;  /* 0x0000001800007c02 */ /* 0x012fee0008000f00 */
.L_x_291:
[----:B-1----:R1:W4:Y:S02]  /*12930*/  SYNCS.PHASECHK.TRANS64.TRYWAIT P0, [R0+URZ+0x120], R5 ;  /* 0x00012005000075a7 */ /* 0x00232400080011ff */
[----:B----4-:R-:W-:Y:S05]  /*12940*/  @!P0 NANOSLEEP.SYNCS 0x989680 ;  /* 0x009896800000895d */ /* 0x010fea0003900000 */
[----:B------:R-:W4:Y:S02]  /*12950*/  @!P0 SYNCS.PHASECHK.TRANS64 P0, [R0+URZ+0x120], R5 ;  /* 0x00012005000085a7 */ /* 0x000f2400080010ff */
[----:B----4-:R-:W-:Y:S05]  /*12960*/  @!P0 BRA `(.L_x_291) ;  /* 0xfffffffc00f08947 */ /* 0x010fea000383ffff */
[----:B------:R-:W-:Y:S05]  /*12970*/  BRA `(.L_x_292) ;  /* 0xffffff7000747947 */ /* 0x000fea000383ffff */
.L_x_126:
[----:B-1--4-:R-:W-:Y:S07]  /*12980*/  MOV R0, UR24 ;  /* 0x0000001800007c02 */ /* 0x012fee0008000f00 */
.L_x_293:
[----:B-1----:R1:W4:Y:S02]  /*12990*/  SYNCS.PHASECHK.TRANS64.TRYWAIT P0, [R0+URZ+0x128], R5 ;  /* 0x00012805000075a7 */ /* 0x00232400080011ff */
[----:B----4-:R-:W-:Y:S05]  /*129a0*/  @!P0 NANOSLEEP.SYNCS 0x989680 ;  /* 0x009896800000895d */ /* 0x010fea0003900000 */
[----:B------:R-:W4:Y:S02]  /*129b0*/  @!P0 SYNCS.PHASECHK.TRANS64 P0, [R0+URZ+0x128], R5 ;  /* 0x00012805000085a7 */ /* 0x000f2400080010ff */
[----:B----4-:R-:W-:Y:S05]  /*129c0*/  @!P0 BRA `(.L_x_293) ;  /* 0xfffffffc00f08947 */ /* 0x010fea000383ffff */
[----:B------:R-:W-:Y:S05]  /*129d0*/  BRA `(.L_x_294) ;  /* 0xffffff7000cc7947 */ /* 0x000fea000383ffff */
.L_x_132:
[----:B----4-:R-:W-:Y:S07]  /*129e0*/  MOV R0, UR8 ;  /* 0x0000000800007c02 */ /* 0x010fee0008000f00 */
.L_x_295:
[----:B-1----:R1:W4:Y:S02]  /*129f0*/  SYNCS.PHASECHK.TRANS64.TRYWAIT P0, [R0+URZ+0x220], R5 ;  /* 0x00022005000075a7 */ /* 0x00232400080011ff */
[----:B----4-:R-:W-:Y:S05]  /*12a00*/  @!P0 NANOSLEEP.SYNCS 0x989680 ;  /* 0x009896800000895d */ /* 0x010fea0003900000 */
[----:B------:R-:W4:Y:S02]  /*12a10*/  @!P0 SYNCS.PHASECHK.TRANS64 P0, [R0+URZ+0x220], R5 ;  /* 0x00022005000085a7 */ /* 0x000f2400080010ff */
[----:B----4-:R-:W-:Y:S05]  /*12a20*/  @!P0 BRA `(.L_x_295) ;  /* 0xfffffffc00f08947 */ /* 0x010fea000383ffff */
[----:B------:R-:W-:Y:S05]  /*12a30*/  BRA `(.L_x_296) ;  /* 0xffffff7400347947 */ /* 0x000fea000383ffff */
.L_x_136:
[----:B------:R-:W-:-:S07]  /*12a40*/  MOV R0, UR24 ;  /* 0x0000001800007c02 */ /* 0x000fce0008000f00 */
.L_x_297:
[----:B-1----:R1:W2:Y:S02]  /*12a50*/  SYNCS.PHASECHK.TRANS64.TRYWAIT P0, [R0+URZ+0x110], R3 ;  /* 0x00011003000075a7 */ /* 0x0022a400080011ff */
[----:B--2---:R-:W-:Y:S05]  /*12a60*/  @!P0 NANOSLEEP.SYNCS 0x989680 ;  /* 0x009896800000895d */ /* 0x004fea0003900000 */
[----:B------:R-:W2:Y:S02]  /*12a70*/  @!P0 SYNCS.PHASECHK.TRANS64 P0, [R0+URZ+0x110], R3 ;  /* 0x00011003000085a7 */ /* 0x000ea400080010ff */
[----:B--2---:R-:W-:Y:S05]  /*12a80*/  @!P0 BRA `(.L_x_297) ;  /* 0xfffffffc00f08947 */ /* 0x004fea000383ffff */
[----:B------:R-:W-:Y:S05]  /*12a90*/  BRA `(.L_x_298) ;  /* 0xffffff7400a07947 */ /* 0x000fea000383ffff */
.L_x_138:
[----:B-1----:R-:W-:-:S07]  /*12aa0*/  MOV R0, UR24 ;  /* 0x0000001800007c02 */ /* 0x002fce0008000f00 */
.L_x_299:
[----:B-1----:R1:W2:Y:S02]  /*12ab0*/  SYNCS.PHASECHK.TRANS64.TRYWAIT P0, [R0+URZ+0x118], R3 ;  /* 0x00011803000075a7 */ /* 0x0022a400080011ff */
[----:B--2---:R-:W-:Y:S05]  /*12ac0*/  @!P0 NANOSLEEP.SYNCS 0x989680 ;  /* 0x009896800000895d */ /* 0x004fea0003900000 */
[----:B------:R-:W2:Y:S02]  /*12ad0*/  @!P0 SYNCS.PHASECHK.TRANS64 P0, [R0+URZ+0x118], R3 ;  /* 0x00011803000085a7 */ /* 0x000ea400080010ff */
[----:B--2---:R-:W-:Y:S05]  /*12ae0*/  @!P0 BRA `(.L_x_299) ;  /* 0xfffffffc00f08947 */ /* 0x004fea000383ffff */
[----:B------:R-:W-:Y:S05]  /*12af0*/  BRA `(.L_x_300) ;  /* 0xffffff7400987947 */ /* 0x000fea000383ffff */
.L_x_140:
[----:B-1----:R-:W-:-:S07]  /*12b00*/  MOV R0, UR24 ;  /* 0x0000001800007c02 */ /* 0x002fce0008000f00 */
.L_x_301:
[----:B-1----:R1:W2:Y:S02]  /*12b10*/  SYNCS.PHASECHK.TRANS64.TRYWAIT P0, [R0+URZ+0x120], R3 ;  /* 0x00012003000075a7 */ /* 0x0022a400080011ff */
[----:B--2---:R-:W-:Y:S05]  /*12b20*/  @!P0 NANOSLEEP.SYNCS 0x989680 ;  /* 0x009896800000895d */ /* 0x004fea0003900000 */
[----:B------:R-:W2:Y:S02]  /*12b30*/  @!P0 SYNCS.PHASECHK.TRANS64 P0, [R0+URZ+0x120], R3 ;  /* 0x00012003000085a7 */ /* 0x000ea400080010ff */
[----:B--2---:R-:W-:Y:S05]  /*12b40*/  @!P0 BRA `(.L_x_301) ;  /* 0xfffffffc00f08947 */ /* 0x004fea000383ffff */
[----:B------:R-:W-:Y:S05]  /*12b50*/  BRA `(.L_x_302) ;  /* 0xffffff7400907947 */ /* 0x000fea000383ffff */
.L_x_149:
[----:B------:R-:W-:Y:S07]  /*12b60*/  MOV R0, UR6 ;  /* 0x0000000600007c02 */ /* 0x000fee0008000f00 */
.L_x_303:
[----:B---3--:R3:W1:Y:S02]  /*12b70*/  SYNCS.PHASECHK.TRANS64.TRYWAIT P0, [R0+URZ+0x220], R3 ;  /* 0x00022003000075a7 */ /* 0x00866400080011ff */
[----:B-1----:R-:W-:Y:S05]  /*12b80*/  @!P0 NANOSLEEP.SYNCS 0x989680 ;  /* 0x009896800000895d */ /* 0x002fea0003900000 */
[----:B------:R-:W1:Y:S02]  /*12b90*/  @!P0 SYNCS.PHASECHK.TRANS64 P0, [R0+URZ+0x220], R3 ;  /* 0x00022003000085a7 */ /* 0x000e6400080010ff */
[----:B-1----:R-:W-:Y:S05]  /*12ba0*/  @!P0 BRA `(.L_x_303) ;  /* 0xfffffffc00f08947 */ /* 0x002fea000383ffff */
[----:B------:R-:W-:Y:S05]  /*12bb0*/  BRA `(.L_x_304) ;  /* 0xffffff80003c7947 */ /* 0x000fea000383ffff */
.L_x_158:
[----:B------:R-:W-:Y:S07]  /*12bc0*/  MOV R15, 0xffffffff ;  /* 0xffffffff000f7802 */ /* 0x000fee0000000f00 */
[----:B---345:R-:W-:Y:S05]  /*12bd0*/  WARPSYNC.COLLECTIVE R15, `(.L_x_305) ;  /* 0x000000000f0c7348 */ /* 0x038fea0003c00000 */
[----:B------:R-:W-:Y:S02]  /*12be0*/  ELECT P6, UR79, PT ;  /* 0x00000000004f782f */ /* 0x000fe400038c0000 */
[----:B----4-:R-:W-:Y:S01]  /*12bf0*/  MOV R14, UR79 ;  /* 0x0000004f000e7c02 */ /* 0x010fe20008000f00 */
[----:B---3-5:R-:W-:Y:S10]  /*12c00*/  ENDCOLLECTIVE ;  /* 0x000000000000791b */ /* 0x028ff40003800000 */
.L_x_305:
[----:B------:R-:W-:Y:S05]  /*12c10*/  BRA `(.L_x_306) ;  /* 0xffffff84004c7947 */ /* 0x000fea000383ffff */
.L_x_163:
[----:B--2---:R-:W-:Y:S04]  /*12c20*/  MOV R3, UR43 ;  /* 0x0000002b00037c02 */ /* 0x004fe80008000f00 */
[----:B------:R2:W1:Y:S03]  /*12c30*/  SYNCS.PHASECHK.TRANS64.TRYWAIT P0, [R3+URZ+0xf0], R2 ;  /* 0x0000f002030075a7 */ /* 0x00046600080011ff */
[----:B-1----:R-:W-:Y:S05]  /*12c40*/  @!P0 NANOSLEEP.SYNCS 0x989680 ;  /* 0x009896800000895d */ /* 0x002fea0003900000 */
[----:B------:R-:W1:Y:S02]  /*12c50*/  @!P0 SYNCS.PHASECHK.TRANS64 P0, [R3+URZ+0xf0], R2 ;  /* 0x0000f002030085a7 */ /* 0x000e6400080010ff */
[----:B-1----:R-:W-:Y:S05]  /*12c60*/  @!P0 BRA `(.L_x_163) ;  /* 0xfffffffc00ec8947 */ /* 0x002fea000383ffff */
[----:B------:R-:W-:Y:S05]  /*12c70*/  BRA `(.L_x_162) ;  /* 0xffffff8400ec7947 */ /* 0x000fea000383ffff */
.L_x_167:
[----:B------:R1:W1:Y:S02]  /*12c80*/  SYNCS.PHASECHK.TRANS64.TRYWAIT P1, [R97+URZ+0x1c0], R0 ;  /* 0x0001c000610075a7 */ /* 0x00026400080211ff */
[----:B-1----:R-:W-:Y:S05]  /*12c90*/  @!P1 NANOSLEEP.SYNCS 0x989680 ;  /* 0x009896800000995d */ /* 0x002fea0003900000 */
[----:B------:R-:W1:Y:S02]  /*12ca0*/  @!P1 SYNCS.PHASECHK.TRANS64 P1, [R97+URZ+0x1c0], R0 ;  /* 0x0001c000610095a7 */ /* 0x000e6400080210ff */
[----:B-1----:R-:W-:Y:S05]  /*12cb0*/  @!P1 BRA `(.L_x_167) ;  /* 0xfffffffc00f09947 */ /* 0x002fea000383ffff */
[----:B------:R-:W-:Y:S05]  /*12cc0*/  BRA `(.L_x_166) ;  /* 0xffffff8800847947 */ /* 0x000fea000383ffff */
.L_x_174:
[----:B--2---:R-:W-:Y:S04]  /*12cd0*/  MOV R3, UR43 ;  /* 0x0000002b00037c02 */ /* 0x004fe80008000f00 */
[----:B------:R2:W3:Y:S03]  /*12ce0*/  SYNCS.PHASECHK.TRANS64.TRYWAIT P1, [R3+URZ+0xf8], R0 ;  /* 0x0000f800030075a7 */ /* 0x0004e600080211ff */
[----:B---3--:R-:W-:Y:S05]  /*12cf0*/  @!P1 NANOSLEEP.SYNCS 0x989680 ;  /* 0x009896800000995d */ /* 0x008fea0003900000 */
[----:B------:R-:W3:Y:S02]  /*12d00*/  @!P1 SYNCS.PHASECHK.TRANS64 P1, [R3+URZ+0xf8], R0 ;  /* 0x0000f800030095a7 */ /* 0x000ee400080210ff */
[----:B---3--:R-:W-:Y:S05]  /*12d10*/  @!P1 BRA `(.L_x_174) ;  /* 0xfffffffc00ec9947 */ /* 0x008fea000383ffff */
[----:B------:R-:W-:Y:S05]  /*12d20*/  BRA `(.L_x_173) ;  /* 0xffffff94009c7947 */ /* 0x000fea000383ffff */
.L_x_182:
[----:B--2---:R-:W-:Y:S04]  /*12d30*/  MOV R0, UR43 ;  /* 0x0000002b00007c02 */ /* 0x004fe80008000f00 */
[----:B------:R2:W1:Y:S03]  /*12d40*/  SYNCS.PHASECHK.TRANS64.TRYWAIT P1, [R0+URZ+0x100], R3 ;  /* 0x00010003000075a7 */ /* 0x00046600080211ff */
[----:B-1----:R-:W-:Y:S05]  /*12d50*/  @!P1 NANOSLEEP.SYNCS 0x989680 ;  /* 0x009896800000995d */ /* 0x002fea0003900000 */
[----:B------:R-:W1:Y:S02]  /*12d60*/  @!P1 SYNCS.PHASECHK.TRANS64 P1, [R0+URZ+0x100], R3 ;  /* 0x00010003000095a7 */ /* 0x000e6400080210ff */
[----:B-1----:R-:W-:Y:S05]  /*12d70*/  @!P1 BRA `(.L_x_182) ;  /* 0xfffffffc00ec9947 */ /* 0x002fea000383ffff */
[----:B------:R-:W-:Y:S05]  /*12d80*/  BRA `(.L_x_181) ;  /* 0xffffffa400047947 */ /* 0x000fea000383ffff */
.L_x_190:
[----:B--2---:R-:W-:Y:S04]  /*12d90*/  MOV R0, UR43 ;  /* 0x0000002b00007c02 */ /* 0x004fe80008000f00 */
[----:B------:R2:W1:Y:S03]  /*12da0*/  SYNCS.PHASECHK.TRANS64.TRYWAIT P1, [R0+URZ+0x108], R3 ;  /* 0x00010803000075a7 */ /* 0x00046600080211ff */
[----:B-1----:R-:W-:Y:S05]  /*12db0*/  @!P1 NANOSLEEP.SYNCS 0x989680 ;  /* 0x009896800000995d */ /* 0x002fea0003900000 */
[----:B------:R-:W1:Y:S02]  /*12dc0*/  @!P1 SYNCS.PHASECHK.TRANS64 P1, [R0+URZ+0x108], R3 ;  /* 0x00010803000095a7 */ /* 0x000e6400080210ff */
[----:B-1----:R-:W-:Y:S05]  /*12dd0*/  @!P1 BRA `(.L_x_190) ;  /* 0xfffffffc00ec9947 */ /* 0x002fea000383ffff */
[----:B------:R-:W-:Y:S05]  /*12de0*/  BRA `(.L_x_189) ;  /* 0xffffffb0007c7947 */ /* 0x000fea000383ffff */
.L_x_202:
[----:B------:R-:W-:Y:S07]  /*12df0*/  MOV R4, UR24 ;  /* 0x0000001800047c02 */ /* 0x000fee0008000f00 */
.L_x_307:
[----:B--2---:R2:W4:Y:S02]  /*12e00*/  SYNCS.PHASECHK.TRANS64.TRYWAIT P0, [R4+URZ+0x140], R5 ;  /* 0x00014005040075a7 */ /* 0x00452400080011ff */
[----:B----4-:R-:W-:Y:S05]  /*12e10*/  @!P0 NANOSLEEP.SYNCS 0x989680 ;  /* 0x009896800000895d */ /* 0x010fea0003900000 */
[----:B------:R-:W4:Y:S02]  /*12e20*/  @!P0 SYNCS.PHASECHK.TRANS64 P0, [R4+URZ+0x140], R5 ;  /* 0x00014005040085a7 */ /* 0x000f2400080010ff */
[----:B----4-:R-:W-:Y:S05]  /*12e30*/  @!P0 BRA `(.L_x_307) ;  /* 0xfffffffc00f08947 */ /* 0x010fea000383ffff */
[----:B------:R-:W-:Y:S05]  /*12e40*/  BRA `(.L_x_308) ;  /* 0xffffffc800987947 */ /* 0x000fea000383ffff */
.L_x_205:
[----:B------:R-:W-:Y:S07]  /*12e50*/  MOV R4, UR24 ;  /* 0x0000001800047c02 */ /* 0x000fee0008000f00 */
.L_x_309:
[----:B-1----:R1:W2:Y:S02]  /*12e60*/  SYNCS.PHASECHK.TRANS64.TRYWAIT P1, [R4+URZ+0x260], R5 ;  /* 0x00026005040075a7 */ /* 0x0022a400080211ff */
[----:B--2---:R-:W-:Y:S05]  /*12e70*/  @!P1 NANOSLEEP.SYNCS 0x989680 ;  /* 0x009896800000995d */ /* 0x004fea0003900000 */
[----:B------:R-:W2:Y:S02]  /*12e80*/  @!P1 SYNCS.PHASECHK.TRANS64 P1, [R4+URZ+0x260], R5 ;  /* 0x00026005040095a7 */ /* 0x000ea400080210ff */
[----:B--2---:R-:W-:Y:S05]  /*12e90*/  @!P1 BRA `(.L_x_309) ;  /* 0xfffffffc00f09947 */ /* 0x004fea000383ffff */
[----:B------:R-:W-:Y:S05]  /*12ea0*/  BRA `(.L_x_310) ;  /* 0xffffffc800f47947 */ /* 0x000fea000383ffff */
.L_x_221:
[----:B--2---:R-:W-:-:S04]  /*12eb0*/  MOV R0, UR6 ;  /* 0x0000000600007c02 */ /* 0x004fc80008000f00 */
[----:B------:R2:W3:Y:S03]  /*12ec0*/  SYNCS.PHASECHK.TRANS64.TRYWAIT P0, [R0+URZ+0x8], R5 ;  /* 0x00000805000075a7 */ /* 0x0004e600080011ff */
[----:B---3--:R-:W-:Y:S05]  /*12ed0*/  @!P0 NANOSLEEP.SYNCS 0x989680 ;  /* 0x009896800000895d */ /* 0x008fea0003900000 */
[----:B------:R-:W3:Y:S02]  /*12ee0*/  @!P0 SYNCS.PHASECHK.TRANS64 P0, [R0+URZ+0x8], R5 ;  /* 0x00000805000085a7 */ /* 0x000ee400080010ff */
[----:B---3--:R-:W-:Y:S05]  /*12ef0*/  @!P0 BRA `(.L_x_221) ;  /* 0xfffffffc00ec8947 */ /* 0x008fea000383ffff */
[----:B------:R-:W-:Y:S05]  /*12f00*/  BRA `(.L_x_220) ;  /* 0xffffffdc00ec7947 */ /* 0x000fea000383ffff */
.L_x_223:
[----:B------:R-:W-:Y:S01]  /*12f10*/  BSSY B0, `(.L_x_311) ;  /* 0x0000006000007945 */ /* 0x000fe20003800000 */
[----:B------:R-:W-:-:S07]  /*12f20*/  MOV R15, 0xffffffff ;  /* 0xffffffff000f7802 */ /* 0x000fce0000000f00 */
[----:B-12-45:R-:W-:Y:S05]  /*12f30*/  WARPSYNC.COLLECTIVE R15, `(.L_x_312) ;  /* 0x000000000f0c7348 */ /* 0x036fea0003c00000 */
[----:B------:R-:W-:Y:S02]  /*12f40*/  ELECT P6, UR79, PT ;  /* 0x00000000004f782f */ /* 0x000fe400038c0000 */
[----:B----4-:R-:W-:Y:S01]  /*12f50*/  MOV R14, UR79 ;  /* 0x0000004f000e7c02 */ /* 0x010fe20008000f00 */
[----:B-12--5:R-:W-:Y:S10]  /*12f60*/  ENDCOLLECTIVE ;  /* 0x000000000000791b */ /* 0x026ff40003800000 */
.L_x_312:
[----:B------:R-:W-:Y:S05]  /*12f70*/  BSYNC B0 ;  /* 0x0000000000007941 */ /* 0x000fea0003800000 */
.L_x_311:
[----:B------:R-:W-:Y:S05]  /*12f80*/  BRA `(.L_x_313) ;  /* 0xffffffe0001c7947 */ /* 0x000fea000383ffff */
.L_x_225:
[----:B--2---:R-:W-:-:S04]  /*12f90*/  MOV R0, UR6 ;  /* 0x0000000600007c02 */ /* 0x004fc80008000f00 */
[----:B------:R2:W3:Y:S03]  /*12fa0*/  SYNCS.PHASECHK.TRANS64.TRYWAIT P0, [R0+URZ+0x8], R3 ;  /* 0x00000803000075a7 */ /* 0x0004e600080011ff */
[----:B---3--:R-:W-:Y:S05]  /*12fb0*/  @!P0 NANOSLEEP.SYNCS 0x989680 ;  /* 0x009896800000895d */ /* 0x008fea0003900000 */
[----:B------:R-:W3:Y:S02]  /*12fc0*/  @!P0 SYNCS.PHASECHK.TRANS64 P0, [R0+URZ+0x8], R3 ;  /* 0x00000803000085a7 */ /* 0x000ee400080010ff */
[----:B---3--:R-:W-:Y:S05]  /*12fd0*/  @!P0 BRA `(.L_x_225) ;  /* 0xfffffffc00ec8947 */ /* 0x008fea000383ffff */
[----:B------:R-:W-:Y:S05]  /*12fe0*/  BRA `(.L_x_224) ;  /* 0xffffffe000207947 */ /* 0x000fea000383ffff */
.L_x_228:
[----:B-1----:R-:W-:-:S07]  /*12ff0*/  MOV R3, UR10 ;  /* 0x0000000a00037c02 */ /* 0x002fce0008000f00 */
.L_x_314:
[----:B-1----:R1:W3:Y:S02]  /*13000*/  SYNCS.PHASECHK.TRANS64.TRYWAIT P0, [R3+URZ+0x1e0], R4 ;  /* 0x0001e004030075a7 */ /* 0x0022e400080011ff */
[----:B---3--:R-:W-:Y:S05]  /*13010*/  @!P0 NANOSLEEP.SYNCS 0x989680 ;  /* 0x009896800000895d */ /* 0x008fea0003900000 */
[----:B------:R-:W3:Y:S02]  /*13020*/  @!P0 SYNCS.PHASECHK.TRANS64 P0, [R3+URZ+0x1e0], R4 ;  /* 0x0001e004030085a7 */ /* 0x000ee400080010ff */
[----:B---3--:R-:W-:Y:S05]  /*13030*/  @!P0 BRA `(.L_x_314) ;  /* 0xfffffffc00f08947 */ /* 0x008fea000383ffff */
[----:B------:R-:W-:Y:S05]  /*13040*/  BRA `(.L_x_315) ;  /* 0xffffffe4000c7947 */ /* 0x000fea000383ffff */
.L_x_230:
[----:B------:R-:W-:Y:S07]  /*13050*/  MOV R3, UR7 ;  /* 0x0000000700037c02 */ /* 0x000fee0008000f00 */
.L_x_316:
[----:B-1----:R1:W2:Y:S02]  /*13060*/  SYNCS.PHASECHK.TRANS64.TRYWAIT P0, [R3+URZ], R4 ;  /* 0x00000004030075a7 */ /* 0x0022a400080011ff */
[----:B--2---:R-:W-:Y:S05]  /*13070*/  @!P0 NANOSLEEP.SYNCS 0x989680 ;  /* 0x009896800000895d */ /* 0x004fea0003900000 */
[----:B------:R-:W2:Y:S02]  /*13080*/  @!P0 SYNCS.PHASECHK.TRANS64 P0, [R3+URZ], R4 ;  /* 0x00000004030085a7 */ /* 0x000ea400080010ff */
[----:B--2---:R-:W-:Y:S05]  /*13090*/  @!P0 BRA `(.L_x_316) ;  /* 0xfffffffc00f08947 */ /* 0x004fea000383ffff */
[----:B------:R-:W-:Y:S05]  /*130a0*/  BRA `(.L_x_229) ;  /* 0xffffffe4003c7947 */ /* 0x000fea000383ffff */
.L_x_234:
[----:B------:R-:W-:-:S07]  /*130b0*/  MOV R3, UR4 ;  /* 0x0000000400037c02 */ /* 0x000fce0008000f00 */
.L_x_317:
[----:B-1----:R1:W2:Y:S02]  /*130c0*/  SYNCS.PHASECHK.TRANS64.TRYWAIT P0, [R3+URZ+0x220], R4 ;  /* 0x00022004030075a7 */ /* 0x0022a400080011ff */
[----:B--2---:R-:W-:Y:S05]  /*130d0*/  @!P0 NANOSLEEP.SYNCS 0x989680 ;  /* 0x009896800000895d */ /* 0x004fea0003900000 */
[----:B------:R-:W2:Y:S02]  /*130e0*/  @!P0 SYNCS.PHASECHK.TRANS64 P0, [R3+URZ+0x220], R4 ;  /* 0x00022004030085a7 */ /* 0x000ea400080010ff */
[----:B--2---:R-:W-:Y:S05]  /*130f0*/  @!P0 BRA `(.L_x_317) ;  /* 0xfffffffc00f08947 */ /* 0x004fea000383ffff */
[----:B------:R-:W-:Y:S05]  /*13100*/  BRA `(.L_x_318) ;  /* 0xffffffe400f07947 */ /* 0x000fea000383ffff */
.L_x_239:
[----:B-1----:R-:W-:-:S07]  /*13110*/  MOV R0, UR6 ;  /* 0x0000000600007c02 */ /* 0x002fce0008000f00 */
.L_x_319:
[----:B-1----:R1:W3:Y:S02]  /*13120*/  SYNCS.PHASECHK.TRANS64.TRYWAIT P0, [R0+URZ+0x1e0], R3 ;  /* 0x0001e003000075a7 */ /* 0x0022e400080011ff */
[----:B---3--:R-:W-:Y:S05]  /*13130*/  @!P0 NANOSLEEP.SYNCS 0x989680 ;  /* 0x009896800000895d */ /* 0x008fea0003900000 */
[----:B------:R-:W3:Y:S02]  /*13140*/  @!P0 SYNCS.PHASECHK.TRANS64 P0, [R0+URZ+0x1e0], R3 ;  /* 0x0001e003000085a7 */ /* 0x000ee400080010ff */
[----:B---3--:R-:W-:Y:S05]  /*13150*/  @!P0 BRA `(.L_x_319) ;  /* 0xfffffffc00f08947 */ /* 0x008fea000383ffff */
[----:B------:R-:W-:Y:S05]  /*13160*/  BRA `(.L_x_320) ;  /* 0xffffffe800787947 */ /* 0x000fea000383ffff */
.L_x_241:
[----:B------:R-:W-:-:S07]  /*13170*/  MOV R0, UR7 ;  /* 0x0000000700007c02 */ /* 0x000fce0008000f00 */
.L_x_321:
[----:B-1----:R1:W3:Y:S02]  /*13180*/  SYNCS.PHASECHK.TRANS64.TRYWAIT P0, [R0+URZ+0x1e0], R3 ;  /* 0x0001e003000075a7 */ /* 0x0022e400080011ff */
[----:B---3--:R-:W-:Y:S05]  /*13190*/  @!P0 NANOSLEEP.SYNCS 0x989680 ;  /* 0x009896800000895d */ /* 0x008fea0003900000 */
[----:B------:R-:W3:Y:S02]  /*131a0*/  @!P0 SYNCS.PHASECHK.TRANS64 P0, [R0+URZ+0x1e0], R3 ;  /* 0x0001e003000085a7 */ /* 0x000ee400080010ff */
[----:B---3--:R-:W-:Y:S05]  /*131b0*/  @!P0 BRA `(.L_x_321) ;  /* 0xfffffffc00f08947 */ /* 0x008fea000383ffff */
[----:B------:R-:W-:Y:S05]  /*131c0*/  BRA `(.L_x_322) ;  /* 0xffffffe800907947 */ /* 0x000fea000383ffff */
.L_x_243:
[----:B------:R-:W-:-:S07]  /*131d0*/  MOV R0, UR7 ;  /* 0x0000000700007c02 */ /* 0x000fce0008000f00 */
.L_x_323:
[----:B-1----:R1:W3:Y:S02]  /*131e0*/  SYNCS.PHASECHK.TRANS64.TRYWAIT P0, [R0+URZ+0x1e0], R3 ;  /* 0x0001e003000075a7 */ /* 0x0022e400080011ff */
[----:B---3--:R-:W-:Y:S05]  /*131f0*/  @!P0 NANOSLEEP.SYNCS 0x989680 ;  /* 0x009896800000895d */ /* 0x008fea0003900000 */
[----:B------:R-:W3:Y:S02]  /*13200*/  @!P0 SYNCS.PHASECHK.TRANS64 P0, [R0+URZ+0x1e0], R3 ;  /* 0x0001e003000085a7 */ /* 0x000ee400080010ff */
[----:B---3--:R-:W-:Y:S05]  /*13210*/  @!P0 BRA `(.L_x_323) ;  /* 0xfffffffc00f08947 */ /* 0x008fea000383ffff */
[----:B------:R-:W-:Y:S05]  /*13220*/  BRA `(.L_x_324) ;  /* 0xffffffe800a87947 */ /* 0x000fea000383ffff */
.L_x_247:
[----:B------:R-:W-:-:S07]  /*13230*/  MOV R0, UR5 ;  /* 0x0000000500007c02 */ /* 0x000fce0008000f00 */
.L_x_325:
[----:B-1----:R1:W3:Y:S02]  /*13240*/  SYNCS.PHASECHK.TRANS64.TRYWAIT P1, [R0+URZ+0x210], R3 ;  /* 0x00021003000075a7 */ /* 0x0022e400080211ff */
[----:B---3--:R-:W-:Y:S05]  /*13250*/  @!P1 NANOSLEEP.SYNCS 0x989680 ;  /* 0x009896800000995d */ /* 0x008fea0003900000 */
[----:B------:R-:W3:Y:S02]  /*13260*/  @!P1 SYNCS.PHASECHK.TRANS64 P1, [R0+URZ+0x210], R3 ;  /* 0x00021003000095a7 */ /* 0x000ee400080210ff */
[----:B---3--:R-:W-:Y:S05]  /*13270*/  @!P1 BRA `(.L_x_325) ;  /* 0xfffffffc00f09947 */ /* 0x008fea000383ffff */
[----:B------:R-:W-:Y:S05]  /*13280*/  BRA `(.L_x_326) ;  /* 0xffffffe800fc7947 */ /* 0x000fea000383ffff */
        .weak           $__internal_0_$__cuda_sm10x_tcgen05_guardrail_trap_col_being_dealloced_not_returned_by_alloc
        .type           $__internal_0_$__cuda_sm10x_tcgen05_guardrail_trap_col_being_dealloced_not_returned_by_alloc,@function
        .size           $__internal_0_$__cuda_sm10x_tcgen05_guardrail_trap_col_being_dealloced_not_returned_by_alloc,($__internal_1_$__cuda_sm10x_tcgen05_guardrail_trap_phase_invalid_during_alloc - $__internal_0_$__cuda_sm10x_tcgen05_guardrail_trap_col_being_dealloced_not_returned_by_alloc)
$__internal_0_$__cuda_sm10x_tcgen05_guardrail_trap_col_being_dealloced_not_returned_by_alloc:
[----:B------:R-:W-:Y:S05]  /*13290*/  BPT.TRAP 0x1 ;  /* 0x000000040000795c */ /* 0x000fea0000300000 */
[----:B------:R-:W-:-:S04]  /*132a0*/  HFMA2 R3, -RZ, RZ, 0, 0 ;  /* 0x00000000ff037431 */ /* 0x000fc800000001ff */
[----:B------:R-:W-:Y:S05]  /*132b0*/  RET.REL.NODEC R2 `(_ZN7cutlass13device_kernelINS_4gemm6kernel13GemmUniversalINS1_17GroupProblemShapeIN4cute5tupleIJiiiEEEEENS1_10collective13CollectiveMmaINS1_40MainloopSm100ArrayTmaUmmaWarpSpecializedILi15ELi8ELi4ENS6_IJNS5_1CILi2EEENSC_ILi1EEESE_EEEEENS6_IJNSC_ILi128EEENSC_ILi256EEENSC_ILi64EEEEEENS_12float_e4m3_tEPNS6_IJlSE_NSC_ILi0EEEEEESL_SO_NS5_8TiledMMAINS5_8MMA_AtomIJNS5_10MMA_TraitsINS5_25SM100_MMA_F8F6F4_2x1SM_SSEJSL_SL_fSH_SI_NS5_17integral_constantINS5_4UMMA5MajorELSV_0EEESW_NST_INSU_7ScaleInELSX_0EEESY_EEEEEENS5_6LayoutINS6_IJSE_SE_SE_EEENS6_IJSM_SM_SM_EEEEENS6_IJNS5_10UnderscoreES15_S15_EEEEENS5_18SM100_TMA_2SM_LOADENS5_14ComposedLayoutINS5_7SwizzleILi2ELi4ELi3EEENS5_18smem_ptr_flag_bitsILi8EEENS11_INS6_IJNSC_ILi8EEESJ_EEENS6_IJSJ_SE_EEEEEEEvNS5_8identityES18_S1I_vS1J_EENS_8epilogue10collective18CollectiveEpilogueINS1L_31Sm100PtrArrayTmaWarpSpecializedILi4ELi2ELi32ELb1ELb0EEEJNS6_IJSJ_SI_SJ_EEENS6_IJNS11_ISJ_SE_EENS11_INS6_IJNSC_ILi32EEESD_EEENS6_IJSE_SH_EEEEEEEENS_6half_tEPNS6_IJSE_lSM_EEES1X_S1Z_NS1L_6fusion15FusionCallbacksIS1P_NS20_17LinearCombinationIS1X_fS1X_fLNS_15FloatRoundStyleE2EEES1Q_S1W_JEEENS5_5SM1004TMEM4LOAD26SM100_TMEM_LOAD_16dp256b4xENS5_13SM90_TMA_LOADENS19_INS1A_ILi3ELi4ELi3EEENS1C_ILi16EEENS11_INS6_IJSJ_S1E_EEENS6_IJSE_SJ_EEEEEEENS5_17SM75_U16x8_LDSM_TENS5_14SM90_TMA_STOREES2G_NS5_17SM90_U16x8_STSM_TENS5_39AutoVectorizingCopyWithAssumedAlignmentILi128EEEEEEvvEEEEvNT_6ParamsE) ;  /* 0xfffffecc02507950 */ /* 0x000fea0003c3ffff */
        .weak           $__internal_1_$__cuda_sm10x_tcgen05_guardrail_trap_phase_invalid_during_alloc
        .type           $__internal_1_$__cuda_sm10x_tcgen05_guardrail_trap_phase_invalid_during_alloc,@function
        .size           $__internal_1_$__cuda_sm10x_tcgen05_guardrail_trap_phase_invalid_during_alloc,($__internal_2_$__cuda_sm10x_tcgen05_guardrail_trap_unallocated_columns_being_dealloced - $__internal_1_$__cuda_sm10x_tcgen05_guardrail_trap_phase_invalid_during_alloc)
$__internal_1_$__cuda_sm10x_tcgen05_guardrail_trap_phase_invalid_during_alloc:
[----:B------:R-:W-:Y:S05]  /*132c0*/  BPT.TRAP 0x1 ;  /* 0x000000040000795c */ /* 0x000fea0000300000 */
[----:B------:R-:W-:-:S04]  /*132d0*/  MOV R3, 0x0 ;  /* 0x0000000000037802 */ /* 0x000fc80000000f00 */
[----:B------:R-:W-:Y:S05]  /*132e0*/  RET.REL.NODEC R2 `(_ZN7cutlass13device_kernelINS_4gemm6kernel13GemmUniversalINS1_17GroupProblemShapeIN4cute5tupleIJiiiEEEEENS1_10collective13CollectiveMmaINS1_40MainloopSm100ArrayTmaUmmaWarpSpecializedILi15ELi8ELi4ENS6_IJNS5_1CILi2EEENSC_ILi1EEESE_EEEEENS6_IJNSC_ILi128EEENSC_ILi256EEENSC_ILi64EEEEEENS_12float_e4m3_tEPNS6_IJlSE_NSC_ILi0EEEEEESL_SO_NS5_8TiledMMAINS5_8MMA_AtomIJNS5_10MMA_TraitsINS5_25SM100_MMA_F8F6F4_2x1SM_SSEJSL_SL_fSH_SI_NS5_17integral_constantINS5_4UMMA5MajorELSV_0EEESW_NST_INSU_7ScaleInELSX_0EEESY_EEEEEENS5_6LayoutINS6_IJSE_SE_SE_EEENS6_IJSM_SM_SM_EEEEENS6_IJNS5_10UnderscoreES15_S15_EEEEENS5_18SM100_TMA_2SM_LOADENS5_14ComposedLayoutINS5_7SwizzleILi2ELi4ELi3EEENS5_18smem_ptr_flag_bitsILi8EEENS11_INS6_IJNSC_ILi8EEESJ_EEENS6_IJSJ_SE_EEEEEEEvNS5_8identityES18_S1I_vS1J_EENS_8epilogue10collective18CollectiveEpilogueINS1L_31Sm100PtrArrayTmaWarpSpecializedILi4ELi2ELi32ELb1ELb0EEEJNS6_IJSJ_SI_SJ_EEENS6_IJNS11_ISJ_SE_EENS11_INS6_IJNSC_ILi32EEESD_EEENS6_IJSE_SH_EEEEEEEENS_6half_tEPNS6_IJSE_lSM_EEES1X_S1Z_NS1L_6fusion15FusionCallbacksIS1P_NS20_17LinearCombinationIS1X_fS1X_fLNS_15FloatRoundStyleE2EEES1Q_S1W_JEEENS5_5SM1004TMEM4LOAD26SM100_TMEM_LOAD_16dp256b4xENS5_13SM90_TMA_LOADENS19_INS1A_ILi3ELi4ELi3EEENS1C_ILi16EEENS11_INS6_IJSJ_S1E_EEENS6_IJSE_SJ_EEEEEEENS5_17SM75_U16x8_LDSM_TENS5_14SM90_TMA_STOREES2G_NS5_17SM90_U16x8_STSM_TENS5_39AutoVectorizingCopyWithAssumedAlignmentILi128EEEEEEvvEEEEvNT_6ParamsE) ;  /* 0xfffffecc02447950 */ /* 0x000fea0003c3ffff */
        .weak           $__internal_2_$__cuda_sm10x_tcgen05_guardrail_trap_unallocated_columns_being_dealloced
        .type           $__internal_2_$__cuda_sm10x_tcgen05_guardrail_trap_unallocated_columns_being_dealloced,@function
        .size           $__internal_2_$__cuda_sm10x_tcgen05_guardrail_trap_unallocated_columns_being_dealloced,($__internal_3_$__cuda_sm20_div_u64 - $__internal_2_$__cuda_sm10x_tcgen05_guardrail_trap_unallocated_columns_being_dealloced)
$__internal_2_$__cuda_sm10x_tcgen05_guardrail_trap_unallocated_columns_being_dealloced:
[----:B------:R-:W-:Y:S05]  /*132f0*/  BPT.TRAP 0x1 ;  /* 0x000000040000795c */ /* 0x000fea0000300000 */
[----:B------:R-:W-:-:S04]  /*13300*/  HFMA2 R3, -RZ, RZ, 0, 0 ;  /* 0x00000000ff037431 */ /* 0x000fc800000001ff */
[----:B------:R-:W-:Y:S05]  /*13310*/  RET.REL.NODEC R2 `(_ZN7cutlass13device_kernelINS_4gemm6kernel13GemmUniversalINS1_17GroupProblemShapeIN4cute5tupleIJiiiEEEEENS1_10collective13CollectiveMmaINS1_40MainloopSm100ArrayTmaUmmaWarpSpecializedILi15ELi8ELi4ENS6_IJNS5_1CILi2EEENSC_ILi1EEESE_EEEEENS6_IJNSC_ILi128EEENSC_ILi256EEENSC_ILi64EEEEEENS_12float_e4m3_tEPNS6_IJlSE_NSC_ILi0EEEEEESL_SO_NS5_8TiledMMAINS5_8MMA_AtomIJNS5_10MMA_TraitsINS5_25SM100_MMA_F8F6F4_2x1SM_SSEJSL_SL_fSH_SI_NS5_17integral_constantINS5_4UMMA5MajorELSV_0EEESW_NST_INSU_7ScaleInELSX_0EEESY_EEEEEENS5_6LayoutINS6_IJSE_SE_SE_EEENS6_IJSM_SM_SM_EEEEENS6_IJNS5_10UnderscoreES15_S15_EEEEENS5_18SM100_TMA_2SM_LOADENS5_14ComposedLayoutINS5_7SwizzleILi2ELi4ELi3EEENS5_18smem_ptr_flag_bitsILi8EEENS11_INS6_IJNSC_ILi8EEESJ_EEENS6_IJSJ_SE_EEEEEEEvNS5_8identityES18_S1I_vS1J_EENS_8epilogue10collective18CollectiveEpilogueINS1L_31Sm100PtrArrayTmaWarpSpecializedILi4ELi2ELi32ELb1ELb0EEEJNS6_IJSJ_SI_SJ_EEENS6_IJNS11_ISJ_SE_EENS11_INS6_IJNSC_ILi32EEESD_EEENS6_IJSE_SH_EEEEEEEENS_6half_tEPNS6_IJSE_lSM_EEES1X_S1Z_NS1L_6fusion15FusionCallbacksIS1P_NS20_17LinearCombinationIS1X_fS1X_fLNS_15FloatRoundStyleE2EEES1Q_S1W_JEEENS5_5SM1004TMEM4LOAD26SM100_TMEM_LOAD_16dp256b4xENS5_13SM90_TMA_LOADENS19_INS1A_ILi3ELi4ELi3EEENS1C_ILi16EEENS11_INS6_IJSJ_S1E_EEENS6_IJSE_SJ_EEEEEEENS5_17SM75_U16x8_LDSM_TENS5_14SM90_TMA_STOREES2G_NS5_17SM90_U16x8_STSM_TENS5_39AutoVectorizingCopyWithAssumedAlignmentILi128EEEEEEvvEEEEvNT_6ParamsE) ;  /* 0xfffffecc02387950 */ /* 0x000fea0003c3ffff */
        .weak           $__internal_3_$__cuda_sm20_div_u64
        .type           $__internal_3_$__cuda_sm20_div_u64,@function
        .size           $__internal_3_$__cuda_sm20_div_u64,(.L_x_77 - $__internal_3_$__cuda_sm20_div_u64)
$__internal_3_$__cuda_sm20_div_u64:
[----:B------:R-:W1:Y:S08]  /*13320*/  I2F.U64.RP R16, UR4 ;  /* 0x0000000400107d12 */ /* 0x000e700008309000 */
[----:B-1----:R-:W1:Y:S02]  /*13330*/  MUFU.RCP R3, R16 ;  /* 0x0000001000037308 */ /* 0x002e640000001000 */
[----:B-1----:R-:W-:-:S06]  /*13340*/  VIADD R3, R3, 0x1ffffffe ;  /* 0x1ffffffe03037836 */ /* 0x002fcc0000000000 */
[----:B------:R-:W1:Y:S02]  /*13350*/  F2I.U64.TRUNC R18, R3 ;  /* 0x0000000300127311 */ /* 0x000e64000020d800 */
[----:B-1----:R-:W-:Y:S01]  /*13360*/  R2UR UR12, R18 ;  /* 0x00000000120c72ca */ /* 0x002fe200000e0000 */
[----:B------:R-:W-:Y:S01]  /*13370*/  IMAD.MOV.U32 R3, RZ, RZ, 0x0 ;  /* 0x00000000ff037424 */ /* 0x000fe200078e00ff */
[----:B------:R-:W-:-:S11]  /*13380*/  R2UR UR13, R19 ;  /* 0x00000000130d72ca */ /* 0x000fd600000e0000 */
[----:B------:R-:W-:-:S04]  /*13390*/  UIMAD.WIDE.U32 UR14, UR12, UR4, URZ ;  /* 0x000000040c0e72a5 */ /* 0x000fc8000f8e00ff */
[----:B------:R-:W-:Y:S02]  /*133a0*/  UIADD3 UR11, UP0, UPT, URZ, -UR14, URZ ;  /* 0x8000000eff0b7290 */ /* 0x000fe4000ff1e0ff */
[----:B------:R-:W-:Y:S02]  /*133b0*/  UIMAD UR10, UR12, UR5, UR15 ;  /* 0x000000050c0a72a4 */ /* 0x000fe4000f8e020f */
[----:B------:R-:W-:Y:S02]  /*133c0*/  UIMAD.WIDE.U32 UR14, UR12, UR11, URZ ;  /* 0x0000000b0c0e72a5 */ /* 0x000fe4000f8e00ff */
[----:B------:R-:W-:-:S04]  /*133d0*/  UIMAD UR10, UR13, UR4, UR10 ;  /* 0x000000040d0a72a4 */ /* 0x000fc8000f8e020a */
[----:B------:R-:W-:Y:S01]  /*133e0*/  UIADD3.X UR10, UPT, UPT, URZ, ~UR10, URZ, UP0, !UPT ;  /* 0x8000000aff0a7290 */ /* 0x000fe200087fe4ff */
[----:B------:R-:W-:Y:S01]  /*133f0*/  UMOV UR14, UR15 ;  /* 0x0000000f000e7c82 */ /* 0x000fe20008000000 */
[----:B------:R-:W-:Y:S02]  /*13400*/  UMOV UR15, UR12 ;  /* 0x0000000c000f7c82 */ /* 0x000fe40008000000 */
[----:B------:R-:W-:Y:S02]  /*13410*/  UIMAD.WIDE.U32 UR18, UR13, UR10, URZ ;  /* 0x0000000a0d1272a5 */ /* 0x000fe4000f8e00ff */
[----:B------:R-:W-:Y:S02]  /*13420*/  UIMAD.WIDE.U32 UR14, UP2, UR12, UR10, UR14 ;  /* 0x0000000a0c0e72a5 */ /* 0x000fe4000f84000e */
[----:B------:R-:W-:Y:S02]  /*13430*/  UIMAD UR10, UR13, UR10, URZ ;  /* 0x0000000a0d0a72a4 */ /* 0x000fe4000f8e02ff */
[----:B------:R-:W-:-:S03]  /*13440*/  UIMAD.WIDE.U32 UR14, UP1, UR13, UR11, UR14 ;  /* 0x0000000b0d0e72a5 */ /* 0x000fc6000f82000e */
[----:B------:R-:W-:Y:S01]  /*13450*/  UMOV UR11, UR19 ;  /* 0x00000013000b7c82 */ /* 0x000fe20008000000 */
[----:B------:R-:W-:Y:S02]  /*13460*/  UIADD3 UR15, UP0, UPT, UR10, UR15, URZ ;  /* 0x0000000f0a0f7290 */ /* 0x000fe4000ff1e0ff */
[----:B------:R-:W-:Y:S02]  /*13470*/  UIADD3.X UR11, UPT, UPT, UR11, UR13, URZ, UP2, !UPT ;  /* 0x0000000d0b0b7290 */ /* 0x000fe400097fe4ff */
[----:B------:R-:W-:Y:S02]  /*13480*/  UIMAD.WIDE.U32 UR18, UR15, UR4, URZ ;  /* 0x000000040f1272a5 */ /* 0x000fe4000f8e00ff */
[----:B------:R-:W-:Y:S02]  /*13490*/  UIADD3.X UR12, UPT, UPT, URZ, URZ, UR11, UP0, UP1 ;  /* 0x000000ffff0c7290 */ /* 0x000fe400087e240b */
[----:B------:R-:W-:Y:S02]  /*134a0*/  UIADD3 UR10, UP0, UPT, URZ, -UR18, URZ ;  /* 0x80000012ff0a7290 */ /* 0x000fe4000ff1e0ff */
[----:B------:R-:W-:-:S02]  /*134b0*/  UIMAD UR11, UR15, UR5, UR19 ;  /* 0x000000050f0b72a4 */ /* 0x000fc4000f8e0213 */
[----:B------:R-:W-:Y:S02]  /*134c0*/  UIMAD.WIDE.U32 UR18, UR15, UR10, URZ ;  /* 0x0000000a0f1272a5 */ /* 0x000fe4000f8e00ff */
[----:B------:R-:W-:-:S04]  /*134d0*/  UIMAD UR11, UR12, UR4, UR11 ;  /* 0x000000040c0b72a4 */ /* 0x000fc8000f8e020b */
[----:B------:R-:W-:Y:S01]  /*134e0*/  UIADD3.X UR11, UPT, UPT, URZ, ~UR11, URZ, UP0, !UPT ;  /* 0x8000000bff0b7290 */ /* 0x000fe200087fe4ff */
[----:B------:R-:W-:-:S03]  /*134f0*/  UMOV UR14, UR19 ;  /* 0x00000013000e7c82 */ /* 0x000fc60008000000 */
[----:B------:R-:W-:Y:S02]  /*13500*/  UIMAD.WIDE.U32 UR18, UP2, UR15, UR11, UR14 ;  /* 0x0000000b0f1272a5 */ /* 0x000fe4000f84000e */
[----:B------:R-:W-:Y:S02]  /*13510*/  UIMAD.WIDE.U32 UR14, UR12, UR11, URZ ;  /* 0x0000000b0c0e72a5 */ /* 0x000fe4000f8e00ff */
[----:B------:R-:W-:Y:S02]  /*13520*/  UIMAD.WIDE.U32 UR18, UP1, UR12, UR10, UR18 ;  /* 0x0000000a0c1272a5 */ /* 0x000fe4000f820012 */
[----:B------:R-:W-:-:S05]  /*13530*/  UIMAD UR10, UR12, UR11, URZ ;  /* 0x0000000b0c0a72a4 */ /* 0x000fca000f8e02ff */
[----:B------:R-:W-:Y:S02]  /*13540*/  UMOV UR11, UR19 ;  /* 0x00000013000b7c82 */ /* 0x000fe40008000000 */
[----:B------:R-:W-:-:S03]  /*13550*/  UIADD3 UR10, UP0, UPT, UR10, UR11, URZ ;  /* 0x0000000b0a0a7290 */ /* 0x000fc6000ff1e0ff */
[----:B------:R-:W-:Y:S01]  /*13560*/  UMOV UR11, UR15 ;  /* 0x0000000f000b7c82 */ /* 0x000fe20008000000 */
[----:B------:R-:W-:Y:S02]  /*13570*/  UIMAD.WIDE.U32 UR18, UR10, UR6, URZ ;  /* 0x000000060a1272a5 */ /* 0x000fe4000f8e00ff */
[----:B------:R-:W-:-:S04]  /*13580*/  UIADD3.X UR11, UPT, UPT, UR11, UR12, URZ, UP2, !UPT ;  /* 0x0000000c0b0b7290 */ /* 0x000fc800097fe4ff */
[----:B------:R-:W-:Y:S01]  /*13590*/  UIADD3.X UR14, UPT, UPT, URZ, URZ, UR11, UP0, UP1 ;  /* 0x000000ffff0e7290 */ /* 0x000fe200087e240b */
[----:B------:R-:W-:Y:S01]  /*135a0*/  UMOV UR18, UR19 ;  /* 0x0000001300127c82 */ /* 0x000fe20008000000 */
[----:B------:R-:W-:Y:S02]  /*135b0*/  UMOV UR19, URZ ;  /* 0x000000ff00137c82 */ /* 0x000fe40008000000 */
[----:B------:R-:W-:Y:S02]  /*135c0*/  UIMAD.WIDE.U32 UR12, UR14, UR9, URZ ;  /* 0x000000090e0c72a5 */ /* 0x000fe4000f8e00ff */
[----:B------:R-:W-:-:S04]  /*135d0*/  UIMAD.WIDE.U32 UR10, UR10, UR9, UR18 ;  /* 0x000000090a0a72a5 */ /* 0x000fc8000f8e0012 */
[----:B------:R-:W-:Y:S02]  /*135e0*/  UIMAD.WIDE.U32 UR10, UP1, UR14, UR6, UR10 ;  /* 0x000000060e0a72a5 */ /* 0x000fe4000f82000a */
[----:B------:R-:W-:-:S04]  /*135f0*/  UIMAD UR14, UR14, UR9, URZ ;  /* 0x000000090e0e72a4 */ /* 0x000fc8000f8e02ff */
[----:B------:R-:W-:-:S03]  /*13600*/  UIADD3 UR14, UP0, UPT, UR14, UR11, URZ ;  /* 0x0000000b0e0e7290 */ /* 0x000fc6000ff1e0ff */
[----:B------:R-:W-:Y:S01]  /*13610*/  UMOV UR11, UR13 ;  /* 0x0000000d000b7c82 */ /* 0x000fe20008000000 */
[----:B------:R-:W-:Y:S02]  /*13620*/  UIMAD.WIDE.U32 UR18, UR14, UR4, URZ ;  /* 0x000000040e1272a5 */ /* 0x000fe4000f8e00ff */
[----:B------:R-:W-:Y:S02]  /*13630*/  UIADD3.X UR11, UPT, UPT, UR11, URZ, URZ, UP1, !UPT ;  /* 0x000000ff0b0b7290 */ /* 0x000fe40008ffe4ff */
[----:B------:R-:W-:Y:S02]  /*13640*/  UIADD3 UR13, UPT, UPT, UR14, 0x1, URZ ;  /* 0x000000010e0d7890 */ /* 0x000fe4000fffe0ff */
[----:B------:R-:W-:Y:S02]  /*13650*/  UIADD3.X UR12, UPT, UPT, URZ, UR11, URZ, UP0, !UPT ;  /* 0x0000000bff0c7290 */ /* 0x000fe400087fe4ff */
[----:B------:R-:W-:Y:S02]  /*13660*/  UIMAD UR11, UR14, UR5, UR19 ;  /* 0x000000050e0b72a4 */ /* 0x000fe4000f8e0213 */
[----:B------:R-:W-:-:S02]  /*13670*/  UIADD3 UR10, UP0, UPT, -UR18, UR6, URZ ;  /* 0x00000006120a7290 */ /* 0x000fc4000ff1e1ff */
[----:B------:R-:W-:Y:S02]  /*13680*/  UIMAD UR11, UR12, UR4, UR11 ;  /* 0x000000040c0b72a4 */ /* 0x000fe4000f8e020b */
[----:B------:R-:W-:Y:S02]  /*13690*/  UISETP.GE.U32.AND UP1, UPT, UR10, UR4, UPT ;  /* 0x000000040a00728c */ /* 0x000fe4000bf26070 */
[----:B------:R-:W-:Y:S02]  /*136a0*/  UIADD3.X UR9, UPT, UPT, ~UR11, UR9, URZ, UP0, !UPT ;  /* 0x000000090b097290 */ /* 0x000fe400087fe5ff */
[----:B------:R-:W-:Y:S02]  /*136b0*/  UIADD3 UR12, UP0, UPT, -UR4, UR10, URZ ;  /* 0x0000000a040c7290 */ /* 0x000fe4000ff1e1ff */
[----:B------:R-:W-:Y:S02]  /*136c0*/  UISETP.GE.U32.AND.EX UP1, UPT, UR9, UR5, UPT, UP1 ;  /* 0x000000050900728c */ /* 0x000fe4000bf26110 */
[----:B------:R-:W-:-:S02]  /*136d0*/  UIADD3.X UR11, UPT, UPT, ~UR5, UR9, URZ, UP0, !UPT ;  /* 0x00000009050b7290 */ /* 0x000fc400087fe5ff */
[----:B------:R-:W-:Y:S02]  /*136e0*/  USEL UR12, UR12, UR10, UP1 ;  /* 0x0000000a0c0c7287 */ /* 0x000fe40008800000 */
[----:B------:R-:W-:Y:S02]  /*136f0*/  USEL UR11, UR11, UR9, UP1 ;  /* 0x000000090b0b7287 */ /* 0x000fe40008800000 */
[----:B------:R-:W-:Y:S02]  /*13700*/  USEL UR13, UR13, UR14, UP1 ;  /* 0x0000000e0d0d7287 */ /* 0x000fe40008800000 */
[----:B------:R-:W-:Y:S02]  /*13710*/  UISETP.GE.U32.AND UP1, UPT, UR12, UR4, UPT ;  /* 0x000000040c00728c */ /* 0x000fe4000bf26070 */
[----:B------:R-:W-:Y:S02]  /*13720*/  UISETP.NE.U32.AND UP0, UPT, UR4, URZ, UPT ;  /* 0x000000ff0400728c */ /* 0x000fe4000bf05070 */
[----:B------:R-:W-:-:S02]  /*13730*/  UIADD3 UR9, UPT, UPT, UR13, 0x1, URZ ;  /* 0x000000010d097890 */ /* 0x000fc4000fffe0ff */
[----:B------:R-:W-:Y:S02]  /*13740*/  UISETP.GE.U32.AND.EX UP1, UPT, UR11, UR5, UPT, UP1 ;  /* 0x000000050b00728c */ /* 0x000fe4000bf26110 */
[----:B------:R-:W-:Y:S02]  /*13750*/  UISETP.NE.AND.EX UP0, UPT, UR5, URZ, UPT, UP0 ;  /* 0x000000ff0500728c */ /* 0x000fe4000bf05300 */
[----:B------:R-:W-:-:S04]  /*13760*/  USEL UR9, UR9, UR13, UP1 ;  /* 0x0000000d09097287 */ /* 0x000fc80008800000 */
[----:B------:R-:W-:Y:S01]  /*13770*/  USEL UR12, UR9, 0xffffffff, UP0 ;  /* 0xffffffff090c7887 */ /* 0x000fe20008000000 */
[----:B------:R-:W-:Y:S11]  /*13780*/  RET.REL.NODEC R2 `(_ZN7cutlass13device_kernelINS_4gemm6kernel13GemmUniversalINS1_17GroupProblemShapeIN4cute5tupleIJiiiEEEEENS1_10collective13CollectiveMmaINS1_40MainloopSm100ArrayTmaUmmaWarpSpecializedILi15ELi8ELi4ENS6_IJNS5_1CILi2EEENSC_ILi1EEESE_EEEEENS6_IJNSC_ILi128EEENSC_ILi256EEENSC_ILi64EEEEEENS_12float_e4m3_tEPNS6_IJlSE_NSC_ILi0EEEEEESL_SO_NS5_8TiledMMAINS5_8MMA_AtomIJNS5_10MMA_TraitsINS5_25SM100_MMA_F8F6F4_2x1SM_SSEJSL_SL_fSH_SI_NS5_17integral_constantINS5_4UMMA5MajorELSV_0EEESW_NST_INSU_7ScaleInELSX_0EEESY_EEEEEENS5_6LayoutINS6_IJSE_SE_SE_EEENS6_IJSM_SM_SM_EEEEENS6_IJNS5_10UnderscoreES15_S15_EEEEENS5_18SM100_TMA_2SM_LOADENS5_14ComposedLayoutINS5_7SwizzleILi2ELi4ELi3EEENS5_18smem_ptr_flag_bitsILi8EEENS11_INS6_IJNSC_ILi8EEESJ_EEENS6_IJSJ_SE_EEEEEEEvNS5_8identityES18_S1I_vS1J_EENS_8epilogue10collective18CollectiveEpilogueINS1L_31Sm100PtrArrayTmaWarpSpecializedILi4ELi2ELi32ELb1ELb0EEEJNS6_IJSJ_SI_SJ_EEENS6_IJNS11_ISJ_SE_EENS11_INS6_IJNSC_ILi32EEESD_EEENS6_IJSE_SH_EEEEEEEENS_6half_tEPNS6_IJSE_lSM_EEES1X_S1Z_NS1L_6fusion15FusionCallbacksIS1P_NS20_17LinearCombinationIS1X_fS1X_fLNS_15FloatRoundStyleE2EEES1Q_S1W_JEEENS5_5SM1004TMEM4LOAD26SM100_TMEM_LOAD_16dp256b4xENS5_13SM90_TMA_LOADENS19_INS1A_ILi3ELi4ELi3EEENS1C_ILi16EEENS11_INS6_IJSJ_S1E_EEENS6_IJSE_SJ_EEEEEEENS5_17SM75_U16x8_LDSM_TENS5_14SM90_TMA_STOREES2G_NS5_17SM90_U16x8_STSM_TENS5_39AutoVectorizingCopyWithAssumedAlignmentILi128EEEEEEvvEEEEvNT_6ParamsE) ;  /* 0xfffffec8021c7950 */ /* 0x000ff60003c3ffff */
.L_x_77:
[----:B------:R-:W-:Y:S01]  /*13790*/  MOV R28, R16 ;  /* 0x00000010001c7202 */ /* 0x000fe20000000f00 */
[----:B------:R-:W-:-:S05]  /*137a0*/  IMAD.MOV.U32 R29, RZ, RZ, R3 ;  /* 0x000000ffff1d7224 */ /* 0x000fca00078e0003 */
[----:B------:R-:W1:Y:S08]  /*137b0*/  I2F.U64.RP R28, R28 ;  /* 0x0000001c001c7312 */ /* 0x000e700000309000 */
[----:B-1----:R-:W1:Y:S02]  /*137c0*/  MUFU.RCP R22, R28 ;  /* 0x0000001c00167308 */ /* 0x002e640000001000 */
[----:B-1----:R-:W-:-:S06]  /*137d0*/  IADD3 R22, PT, PT, R22, 0x1ffffffe, RZ ;  /* 0x1ffffffe16167810 */ /* 0x002fcc0007ffe0ff */
[----:B------:R-:W1:Y:S02]  /*137e0*/  F2I.U64.TRUNC R22, R22 ;  /* 0x0000001600167311 */ /* 0x000e64000020d800 */
[----:B-1----:R-:W-:-:S04]  /*137f0*/  IMAD.WIDE.U32 R24, R22, R16, RZ ;  /* 0x0000001016187225 */ /* 0x002fc800078e00ff */
[----:B------:R-:W-:Y:S01]  /*13800*/  IMAD R27, R22, R3, R25 ;  /* 0x00000003161b7224 */ /* 0x000fe200078e0219 */
[----:B------:R-:W-:-:S03]  /*13810*/  IADD3 R25, P0, PT, RZ, -R24, RZ ;  /* 0x80000018ff197210 */ /* 0x000fc60007f1e0ff */
[----:B------:R-:W-:Y:S01]  /*13820*/  IMAD R20, R23, R16, R27 ;  /* 0x0000001017147224 */ /* 0x000fe200078e021b */
[----:B------:R-:W-:Y:S01]  /*13830*/  MOV R27, R22 ;  /* 0x00000016001b7202 */ /* 0x000fe20000000f00 */
[----:B------:R-:W-:-:S04]  /*13840*/  IMAD.HI.U32 R26, R22, R25, RZ ;  /* 0x00000019161a7227 */ /* 0x000fc800078e00ff */
[----:B------:R-:W-:-:S04]  /*13850*/  IMAD.X R20, RZ, RZ, ~R20, P0 ;  /* 0x000000ffff147224 */ /* 0x000fc800000e0e14 */
[----:B------:R-:W-:-:S04]  /*13860*/  IMAD.WIDE.U32 R26, P2, R22, R20, R26 ;  /* 0x00000014161a7225 */ /* 0x000fc8000784001a */
[C---:B------:R-:W-:Y:S02]  /*13870*/  IMAD R24, R23.reuse, R20, RZ ;  /* 0x0000001417187224 */ /* 0x040fe400078e02ff */
[----:B------:R-:W-:-:S04]  /*13880*/  IMAD.HI.U32 R25, P1, R23, R25, R26 ;  /* 0x0000001917197227 */ /* 0x000fc8000782001a */
[----:B------:R-:W-:Y:S01]  /*13890*/  IMAD.HI.U32 R20, R23, R20, RZ ;  /* 0x0000001417147227 */ /* 0x000fe200078e00ff */
[----:B------:R-:W-:-:S03]  /*138a0*/  IADD3 R25, P0, PT, R24, R25, RZ ;  /* 0x0000001918197210 */ /* 0x000fc60007f1e0ff */
[----:B------:R-:W-:Y:S02]  /*138b0*/  IMAD.X R23, R20, 0x1, R23, P2 ;  /* 0x0000000114177824 */ /* 0x000fe400010e0617 */
[----:B------:R-:W-:-:S03]  /*138c0*/  IMAD.WIDE.U32 R26, R25, R16, RZ ;  /* 0x00000010191a7225 */ /* 0x000fc600078e00ff */
[----:B------:R-:W-:Y:S01]  /*138d0*/  IADD3.X R23, PT, PT, RZ, RZ, R23, P0, P1 ;  /* 0x000000ffff177210 */ /* 0x000fe200007e2417 */
[----:B------:R-:W-:Y:S01]  /*138e0*/  IMAD R20, R25, R3, R27 ;  /* 0x0000000319147224 */ /* 0x000fe200078e021b */
[----:B------:R-:W-:-:S03]  /*138f0*/  IADD3 R22, P0, PT, RZ, -R26, RZ ;  /* 0x8000001aff167210 */ /* 0x000fc60007f1e0ff */
[----:B------:R-:W-:Y:S02]  /*13900*/  IMAD R20, R23, R16, R20 ;  /* 0x0000001017147224 */ /* 0x000fe400078e0214 */
[----:B------:R-:W-:-:S03]  /*13910*/  IMAD.HI.U32 R24, R25, R22, RZ ;  /* 0x0000001619187227 */ /* 0x000fc600078e00ff */
[----:B------:R-:W-:-:S05]  /*13920*/  IADD3.X R20, PT, PT, RZ, ~R20, RZ, P0, !PT ;  /* 0x80000014ff147210 */ /* 0x000fca00007fe4ff */
[----:B------:R-:W-:-:S04]  /*13930*/  IMAD.WIDE.U32 R26, P2, R25, R20, R24 ;  /* 0x00000014191a7225 */ /* 0x000fc80007840018 */
[C---:B------:R-:W-:Y:S02]  /*13940*/  IMAD R24, R23.reuse, R20, RZ ;  /* 0x0000001417187224 */ /* 0x040fe400078e02ff */
[----:B------:R-:W-:-:S04]  /*13950*/  IMAD.HI.U32 R25, P1, R23, R22, R26 ;  /* 0x0000001617197227 */ /* 0x000fc8000782001a */
[----:B------:R-:W-:Y:S01]  /*13960*/  IMAD.HI.U32 R20, R23, R20, RZ ;  /* 0x0000001417147227 */ /* 0x000fe200078e00ff */
[----:B------:R-:W-:-:S03]  /*13970*/  IADD3 R24, P0, PT, R24, R25, RZ ;  /* 0x0000001918187210 */ /* 0x000fc60007f1e0ff */
[----:B------:R-:W-:Y:S02]  /*13980*/  IMAD.X R20, R20, 0x1, R23, P2 ;  /* 0x0000000114147824 */ /* 0x000fe400010e0617 */
[----:B------:R-:W-:Y:S02]  /*13990*/  HFMA2 R23, -RZ, RZ, 0, 0 ;  /* 0x00000000ff177431 */ /* 0x000fe400000001ff */
[----:B------:R-:W-:Y:S01]  /*139a0*/  IMAD.HI.U32 R22, R24, R19, RZ ;  /* 0x0000001318167227 */ /* 0x000fe200078e00ff */
[----:B------:R-:W-:-:S05]  /*139b0*/  IADD3.X R25, PT, PT, RZ, RZ, R20, P0, P1 ;  /* 0x000000ffff197210 */ /* 0x000fca00007e2414 */
[-C--:B------:R-:W-:Y:S02]  /*139c0*/  IMAD R20, R25, R18.reuse, RZ ;  /* 0x0000001219147224 */ /* 0x080fe400078e02ff */
[----:B------:R-:W-:-:S04]  /*139d0*/  IMAD.WIDE.U32 R22, R24, R18, R22 ;  /* 0x0000001218167225 */ /* 0x000fc800078e0016 */
[----:B------:R-:W-:-:S04]  /*139e0*/  IMAD.HI.U32 R23, P1, R25, R19, R22 ;  /* 0x0000001319177227 */ /* 0x000fc80007820016 */
[----:B------:R-:W-:Y:S01]  /*139f0*/  IMAD.HI.U32 R22, R25, R18, RZ ;  /* 0x0000001219167227 */ /* 0x000fe200078e00ff */
[----:B------:R-:W-:-:S04]  /*13a00*/  IADD3 R20, P0, PT, R20, R23, RZ ;  /* 0x0000001714147210 */ /* 0x000fc80007f1e0ff */
[----:B------:R-:W-:Y:S01]  /*13a10*/  IADD3.X R22, PT, PT, R22, RZ, RZ, P1, !PT ;  /* 0x000000ff16167210 */ /* 0x000fe20000ffe4ff */
[----:B------:R-:W-:-:S04]  /*13a20*/  IMAD.WIDE.U32 R24, R20, R16, RZ ;  /* 0x0000001014187225 */ /* 0x000fc800078e00ff */
[----:B------:R-:W-:Y:S01]  /*13a30*/  IMAD.X R22, RZ, RZ, R22, P0 ;  /* 0x000000ffff167224 */ /* 0x000fe200000e0616 */
[----:B------:R-:W-:Y:S01]  /*13a40*/  IADD3 R19, P0, PT, -R24, R19, RZ ;  /* 0x0000001318137210 */ /* 0x000fe20007f1e1ff */
[C---:B------:R-:W-:Y:S02]  /*13a50*/  IMAD R23, R20.reuse, R3, R25 ;  /* 0x0000000314177224 */ /* 0x040fe400078e0219 */
[----:B------:R-:W-:Y:S01]  /*13a60*/  VIADD R25, R20, 0x1 ;  /* 0x0000000114197836 */ /* 0x000fe20000000000 */
[-C--:B------:R-:W-:Y:S01]  /*13a70*/  ISETP.GE.U32.AND P2, PT, R19, R16.reuse, PT ;  /* 0x000000101300720c */ /* 0x080fe20003f46070 */
[----:B------:R-:W-:Y:S01]  /*13a80*/  IMAD R23, R22, R16, R23 ;  /* 0x0000001016177224 */ /* 0x000fe200078e0217 */
[----:B------:R-:W-:-:S04]  /*13a90*/  IADD3 R22, P1, PT, -R16, R19, RZ ;  /* 0x0000001310167210 */ /* 0x000fc80007f3e1ff */
[----:B------:R-:W-:-:S04]  /*13aa0*/  IADD3.X R18, PT, PT, ~R23, R18, RZ, P0, !PT ;  /* 0x0000001217127210 */ /* 0x000fc800007fe5ff */
[----:B------:R-:W-:Y:S02]  /*13ab0*/  ISETP.GE.U32.AND.EX P0, PT, R18, R3, PT, P2 ;  /* 0x000000031200720c */ /* 0x000fe40003f06120 */
[-C--:B------:R-:W-:Y:S02]  /*13ac0*/  IADD3.X R23, PT, PT, ~R3, R18.reuse, RZ, P1, !PT ;  /* 0x0000001203177210 */ /* 0x080fe40000ffe5ff */
[----:B------:R-:W-:Y:S02]  /*13ad0*/  SEL R19, R22, R19, P0 ;  /* 0x0000001316137207 */ /* 0x000fe40000000000 */
[----:B------:R-:W-:Y:S02]  /*13ae0*/  SEL R18, R23, R18, P0 ;  /* 0x0000001217127207 */ /* 0x000fe40000000000 */
[----:B------:R-:W-:Y:S02]  /*13af0*/  SEL R25, R25, R20, P0 ;  /* 0x0000001419197207 */ /* 0x000fe40000000000 */
[----:B------:R-:W-:-:S02]  /*13b00*/  ISETP.GE.U32.AND P1, PT, R19, R16, PT ;  /* 0x000000101300720c */ /* 0x000fc40003f26070 */
[----:B------:R-:W-:Y:S02]  /*13b10*/  ISETP.NE.U32.AND P0, PT, R16, RZ, PT ;  /* 0x000000ff1000720c */ /* 0x000fe40003f05070 */
[----:B------:R-:W-:Y:S02]  /*13b20*/  IADD3 R20, PT, PT, R25, 0x1, RZ ;  /* 0x0000000119147810 */ /* 0x000fe40007ffe0ff */
[----:B------:R-:W-:Y:S02]  /*13b30*/  ISETP.GE.U32.AND.EX P1, PT, R18, R3, PT, P1 ;  /* 0x000000031200720c */ /* 0x000fe40003f26110 */
[----:B------:R-:W-:Y:S02]  /*13b40*/  ISETP.NE.AND.EX P0, PT, R3, RZ, PT, P0 ;  /* 0x000000ff0300720c */ /* 0x000fe40003f05300 */
[----:B------:R-:W-:Y:S02]  /*13b50*/  MOV R3, 0x0 ;  /* 0x0000000000037802 */ /* 0x000fe40000000f00 */
[----:B------:R-:W-:-:S04]  /*13b60*/  SEL R20, R20, R25, P1 ;  /* 0x0000001914147207 */ /* 0x000fc80000800000 */
[----:B------:R-:W-:Y:S01]  /*13b70*/  SEL R20, R20, 0xffffffff, P0 ;  /* 0xffffffff14147807 */ /* 0x000fe20000000000 */
[----:B------:R-:W-:Y:S06]  /*13b80*/  RET.REL.NODEC R2 `(_ZN7cutlass13device_kernelINS_4gemm6kernel13GemmUniversalINS1_17GroupProblemShapeIN4cute5tupleIJiiiEEEEENS1_10collective13CollectiveMmaINS1_40MainloopSm100ArrayTmaUmmaWarpSpecializedILi15ELi8ELi4ENS6_IJNS5_1CILi2EEENSC_ILi1EEESE_EEEEENS6_IJNSC_ILi128EEENSC_ILi256EEENSC_ILi64EEEEEENS_12float_e4m3_tEPNS6_IJlSE_NSC_ILi0EEEEEESL_SO_NS5_8TiledMMAINS5_8MMA_AtomIJNS5_10MMA_TraitsINS5_25SM100_MMA_F8F6F4_2x1SM_SSEJSL_SL_fSH_SI_NS5_17integral_constantINS5_4UMMA5MajorELSV_0EEESW_NST_INSU_7ScaleInELSX_0EEESY_EEEEEENS5_6LayoutINS6_IJSE_SE_SE_EEENS6_IJSM_SM_SM_EEEEENS6_IJNS5_10UnderscoreES15_S15_EEEEENS5_18SM100_TMA_2SM_LOADENS5_14ComposedLayoutINS5_7SwizzleILi2ELi4ELi3EEENS5_18smem_ptr_flag_bitsILi8EEENS11_INS6_IJNSC_ILi8EEESJ_EEENS6_IJSJ_SE_EEEEEEEvNS5_8identityES18_S1I_vS1J_EENS_8epilogue10collective18CollectiveEpilogueINS1L_31Sm100PtrArrayTmaWarpSpecializedILi4ELi2ELi32ELb1ELb0EEEJNS6_IJSJ_SI_SJ_EEENS6_IJNS11_ISJ_SE_EENS11_INS6_IJNSC_ILi32EEESD_EEENS6_IJSE_SH_EEEEEEEENS_6half_tEPNS6_IJSE_lSM_EEES1X_S1Z_NS1L_6fusion15FusionCallbacksIS1P_NS20_17LinearCombinationIS1X_fS1X_fLNS_15FloatRoundStyleE2EEES1Q_S1W_JEEENS5_5SM1004TMEM4LOAD26SM100_TMEM_LOAD_16dp256b4xENS5_13SM90_TMA_LOADENS19_INS1A_ILi3ELi4ELi3EEENS1C_ILi16EEENS11_INS6_IJSJ_S1E_EEENS6_IJSE_SJ_EEEEEEENS5_17SM75_U16x8_LDSM_TENS5_14SM90_TMA_STOREES2G_NS5_17SM90_U16x8_STSM_TENS5_39AutoVectorizingCopyWithAssumedAlignmentILi128EEEEEEvvEEEEvNT_6ParamsE) ;  /* 0xfffffec4021c7950 */ /* 0x000fec0003c3ffff */
.L_x_327:
[----:B------:R-:W-:-:S00]  /*13b90*/  BRA `(.L_x_327) ;  /* 0xfffffffc00fc7947 */ /* 0x000fc0000383ffff */
[----:B------:R-:W-:-:S00]  /*13ba0*/  NOP ;  /* 0x0000000000007918 */ /* 0x000fc00000000000 */
        /* <DEDUP_REMOVED lines=13> */
.L_x_339:


//--------------------- .nv.global.init           --------------------------
	.section	.nv.global.init,"aw",@progbits
.nv.global.init:
	.type		$str$26,@object
	.size		$str$26,($str$27 - $str$26)
$str$26:
        /*0000*/ 	.byte	0x28, 0x61, 0x64, 0x64, 0x72, 0x65, 0x73, 0x73, 0x20, 0x26, 0x20, 0x6d, 0x61, 0x73, 0x6b, 0x29
        /*0010*/ 	.byte	0x20, 0x3d, 0x3d, 0x20, 0x30, 0x00
	.type		$str$27,@object
	.size		$str$27,($str$25 - $str$27)
$str$27:
        /*0016*/ 	.byte	0x2f, 0x74, 0x6d, 0x70, 0x2f, 0x63, 0x75, 0x74, 0x6c, 0x61, 0x73, 0x73, 0x5f, 0x73, 0x77, 0x65
        /*0026*/ 	.byte	0x65, 0x70, 0x5f, 0x73, 0x72, 0x63, 0x2f, 0x69, 0x6e, 0x63, 0x6c, 0x75, 0x64, 0x65, 0x2f, 0x63
        /*0036*/ 	.byte	0x75, 0x74, 0x65, 0x2f, 0x70, 0x6f, 0x69, 0x6e, 0x74, 0x65, 0x72, 0x5f, 0x66, 0x6c, 0x61, 0x67
        /*0046*/ 	.byte	0x67, 0x65, 0x64, 0x2e, 0x68, 0x70, 0x70, 0x00
	.type		$str$25,@object
	.size		$str$25,($str$24 - $str$25)
$str$25:
        /*004e*/ 	.byte	0x2f, 0x74, 0x6d, 0x70, 0x2f, 0x63, 0x75, 0x74, 0x6c, 0x61, 0x73, 0x73, 0x5f, 0x73, 0x77, 0x65
        /*005e*/ 	.byte	0x65, 0x70, 0x5f, 0x73, 0x72, 0x63, 0x2f, 0x69, 0x6e, 0x63, 0x6c, 0x75, 0x64, 0x65, 0x2f, 0x63
        /*006e*/ 	.byte	0x75, 0x74, 0x65, 0x2f, 0x61, 0x74, 0x6f, 0x6d, 0x2f, 0x63, 0x6f, 0x70, 0x79, 0x5f, 0x74, 0x72
        /*007e*/ 	.byte	0x61, 0x69, 0x74, 0x73, 0x5f, 0x73, 0x6d, 0x31, 0x30, 0x30, 0x2e, 0x68, 0x70, 0x70, 0x00
	.type		$str$24,@object
	.size		$str$24,(__unnamed_1 - $str$24)
$str$24:
        /*008d*/ 	.byte	0x28, 0x28, 0x75, 0x69, 0x6e, 0x74, 0x33, 0x32, 0x5f, 0x74, 0x28, 0x74, 0x68, 0x72, 0x65, 0x61
        /*009d*/ 	.byte	0x64, 0x49, 0x64, 0x78, 0x2e, 0x78, 0x29, 0x20, 0x2f, 0x20, 0x33, 0x32, 0x29, 0x20, 0x25, 0x20
        /*00ad*/ 	.byte	0x34, 0x29, 0x20, 0x3d, 0x3d, 0x20, 0x28, 0x28, 0x28, 0x74, 0x6d, 0x65, 0x6d, 0x5f, 0x61, 0x64
        /*00bd*/ 	.byte	0x64, 0x72, 0x20, 0x3e, 0x3e, 0x20, 0x31, 0x36, 0x29, 0x20, 0x2f, 0x20, 0x33, 0x32, 0x29, 0x20
        /*00cd*/ 	.byte	0x25, 0x20, 0x34, 0x29, 0x00
	.type		__unnamed_1,@object
	.size		__unnamed_1,(__unnamed_2 - __unnamed_1)
__unnamed_1:
        /*00d2*/ 	.byte	0x61, 0x75, 0x74, 0x6f, 0x20, 0x63, 0x75, 0x74, 0x65, 0x3a, 0x3a, 0x61, 0x73, 0x5f, 0x70, 0x6f
        /* <DEDUP_REMOVED lines=24> */
        /*0262*/ 	.byte	0x3e, 0x3e, 0x3e, 0x5d, 0x00
	.type		__unnamed_2,@object
	.size		__unnamed_2,(.L_2 - __unnamed_2)
__unnamed_2:
        /* <DEDUP_REMOVED lines=42> */
        /*0507*/ 	.byte	0x3e, 0x5d, 0x00
.L_2:


//--------------------- .nv.shared._ZN7cutlass13device_kernelINS_4gemm6kernel13GemmUniversalINS1_17GroupProblemShapeIN4cute5tupleIJiiiEEEEENS1_10collective13CollectiveMmaINS1_40MainloopSm100ArrayTmaUmmaWarpSpecializedILi15ELi8ELi4ENS6_IJNS5_1CILi2EEENSC_ILi1EEESE_EEEEENS6_IJNSC_ILi128EEENSC_ILi256EEENSC_ILi64EEEEEENS_12float_e4m3_tEPNS6_IJlSE_NSC_ILi0EEEEEESL_SO_NS5_8TiledMMAINS5_8MMA_AtomIJNS5_10MMA_TraitsINS5_25SM100_MMA_F8F6F4_2x1SM_SSEJSL_SL_fSH_SI_NS5_17integral_constantINS5_4UMMA5MajorELSV_0EEESW_NST_INSU_7ScaleInELSX_0EEESY_EEEEEENS5_6LayoutINS6_IJSE_SE_SE_EEENS6_IJSM_SM_SM_EEEEENS6_IJNS5_10UnderscoreES15_S15_EEEEENS5_18SM100_TMA_2SM_LOADENS5_14ComposedLayoutINS5_7SwizzleILi2ELi4ELi3EEENS5_18smem_ptr_flag_bitsILi8EEENS11_INS6_IJNSC_ILi8EEESJ_EEENS6_IJSJ_SE_EEEEEEEvNS5_8identityES18_S1I_vS1J_EENS_8epilogue10collective18CollectiveEpilogueINS1L_31Sm100PtrArrayTmaWarpSpecializedILi4ELi2ELi32ELb1ELb0EEEJNS6_IJSJ_SI_SJ_EEENS6_IJNS11_ISJ_SE_EENS11_INS6_IJNSC_ILi32EEESD_EEENS6_IJSE_SH_EEEEEEEENS_6half_tEPNS6_IJSE_lSM_EEES1X_S1Z_NS1L_6fusion15FusionCallbacksIS1P_NS20_17LinearCombinationIS1X_fS1X_fLNS_15FloatRoundStyleE2EEES1Q_S1W_JEEENS5_5SM1004TMEM4LOAD26SM100_TMEM_LOAD_16dp256b4xENS5_13SM90_TMA_LOADENS19_INS1A_ILi3ELi4ELi3EEENS1C_ILi16EEENS11_INS6_IJSJ_S1E_EEENS6_IJSE_SJ_EEEEEEENS5_17SM75_U16x8_LDSM_TENS5_14SM90_TMA_STOREES2G_NS5_17SM90_U16x8_STSM_TENS5_39AutoVectorizingCopyWithAssumedAlignmentILi128EEEEEEvvEEEEvNT_6ParamsE --------------------------
	.section	.nv.shared._ZN7cutlass13device_kernelINS_4gemm6kernel13GemmUniversalINS1_17GroupProblemShapeIN4cute5tupleIJiiiEEEEENS1_10collective13CollectiveMmaINS1_40MainloopSm100ArrayTmaUmmaWarpSpecializedILi15ELi8ELi4ENS6_IJNS5_1CILi2EEENSC_ILi1EEESE_EEEEENS6_IJNSC_ILi128EEENSC_ILi256EEENSC_ILi64EEEEEENS_12float_e4m3_tEPNS6_IJlSE_NSC_ILi0EEEEEESL_SO_NS5_8TiledMMAINS5_8MMA_AtomIJNS5_10MMA_TraitsINS5_25SM100_MMA_F8F6F4_2x1SM_SSEJSL_SL_fSH_SI_NS5_17integral_constantINS5_4UMMA5MajorELSV_0EEESW_NST_INSU_7ScaleInELSX_0EEESY_EEEEEENS5_6LayoutINS6_IJSE_SE_SE_EEENS6_IJSM_SM_SM_EEEEENS6_IJNS5_10UnderscoreES15_S15_EEEEENS5_18SM100_TMA_2SM_LOADENS5_14ComposedLayoutINS5_7SwizzleILi2ELi4ELi3EEENS5_18smem_ptr_flag_bitsILi8EEENS11_INS6_IJNSC_ILi8EEESJ_EEENS6_IJSJ_SE_EEEEEEEvNS5_8identityES18_S1I_vS1J_EENS_8epilogue10collective18CollectiveEpilogueINS1L_31Sm100PtrArrayTmaWarpSpecializedILi4ELi2ELi32ELb1ELb0EEEJNS6_IJSJ_SI_SJ_EEENS6_IJNS11_ISJ_SE_EENS11_INS6_IJNSC_ILi32EEESD_EEENS6_IJSE_SH_EEEEEEEENS_6half_tEPNS6_IJSE_lSM_EEES1X_S1Z_NS1L_6fusion15FusionCallbacksIS1P_NS20_17LinearCombinationIS1X_fS1X_fLNS_15FloatRoundStyleE2EEES1Q_S1W_JEEENS5_5SM1004TMEM4LOAD26SM100_TMEM_LOAD_16dp256b4xENS5_13SM90_TMA_LOADENS19_INS1A_ILi3ELi4ELi3EEENS1C_ILi16EEENS11_INS6_IJSJ_S1E_EEENS6_IJSE_SJ_EEEEEEENS5_17SM75_U16x8_LDSM_TENS5_14SM90_TMA_STOREES2G_NS5_17SM90_U16x8_STSM_TENS5_39AutoVectorizingCopyWithAssumedAlignmentILi128EEEEEEvvEEEEvNT_6ParamsE,"aw",@nobits
	.sectionflags	@""
	.align	16
	.zero		1024


//--------------------- .nv.shared.reserved.0     --------------------------
	.section	.nv.shared.reserved.0,"aw",@nobits
	.weak		__nv_reservedSMEM_offset_0_alias
	.size		__nv_reservedSMEM_offset_0_alias, 0, 64
	.other		__nv_reservedSMEM_offset_0_alias,@"STO_CUDA_RESERVED_SHARED STV_DEFAULT"
__nv_reservedSMEM_offset_0_alias:
	.zero		0
.nv.shared.reserved.0:
	.zero		64
	.weak		__nv_reservedSMEM_tcgen05_partition
	.type		__nv_reservedSMEM_tcgen05_partition,@object
	.size		__nv_reservedSMEM_tcgen05_partition,(.L_0 - __nv_reservedSMEM_tcgen05_partition)
__nv_reservedSMEM_tcgen05_partition:
	.zero		32
.L_0:


//--------------------- .nv.global                --------------------------
	.section	.nv.global,"aw",@nobits
.nv.global:
	.type		_ZN39_INTERNAL_dc804a56_4_k_cu_d1109ad2_26504cute1_E,@object
	.size		_ZN39_INTERNAL_dc804a56_4_k_cu_d1109ad2_26504cute1_E,(_ZN39_INTERNAL_dc804a56_4_k_cu_d1109ad2_26504cuda3std3__45__cpo6cbeginE - _ZN39_INTERNAL_dc804a56_4_k_cu_d1109ad2_26504cute1_E)
_ZN39_INTERNAL_dc804a56_4_k_cu_d1109ad2_26504cute1_E:
	.zero		1
	.type		_ZN39_INTERNAL_dc804a56_4_k_cu_d1109ad2_26504cuda3std3__45__cpo6cbeginE,@object
	.size		_ZN39_INTERNAL_dc804a56_4_k_cu_d1109ad2_26504cuda3std3__45__cpo6cbeginE,(_ZN39_INTERNAL_dc804a56_4_k_cu_d1109ad2_26504cuda3std3__48in_placeE - _ZN39_INTERNAL_dc804a56_4_k_cu_d1109ad2_26504cuda3std3__45__cpo6cbeginE)
_ZN39_INTERNAL_dc804a56_4_k_cu_d1109ad2_26504cuda3std3__45__cpo6cbeginE:
	.zero		1
	.type		_ZN39_INTERNAL_dc804a56_4_k_cu_d1109ad2_26504cuda3std3__48in_placeE,@object
	.size		_ZN39_INTERNAL_dc804a56_4_k_cu_d1109ad2_26504cuda3std3__48in_placeE,(_ZN39_INTERNAL_dc804a56_4_k_cu_d1109ad2_26504cuda3std6ranges3__45__cpo9iter_moveE - _ZN39_INTERNAL_dc804a56_4_k_cu_d1109ad2_26504cuda3std3__48in_placeE)
_ZN39_INTERNAL_dc804a56_4_k_cu_d1109ad2_26504cuda3std3__48in_placeE:
	.zero		1
	.type		_ZN39_INTERNAL_dc804a56_4_k_cu_d1109ad2_26504cuda3std6ranges3__45__cpo9iter_moveE,@object
	.size		_ZN39_INTERNAL_dc804a56_4_k_cu_d1109ad2_26504cuda3std6ranges3__45__cpo9iter_moveE,(_ZN39_INTERNAL_dc804a56_4_k_cu_d1109ad2_26504cuda3std3__45__cpo5beginE - _ZN39_INTERNAL_dc804a56_4_k_cu_d1109ad2_26504cuda3std6ranges3__45__cpo9iter_moveE)
_ZN39_INTERNAL_dc804a56_4_k_cu_d1109ad2_26504cuda3std6ranges3__45__cpo9iter_moveE:
	.zero		1
	.type		_ZN39_INTERNAL_dc804a56_4_k_cu_d1109ad2_26504cuda3std3__45__cpo5beginE,@object
	.size		_ZN39_INTERNAL_dc804a56_4_k_cu_d1109ad2_26504cuda3std3__45__cpo5beginE,(_ZN39_INTERNAL_dc804a56_4_k_cu_d1109ad2_26504cuda3std3__441_GLOBAL__N__dc804a56_4_k_cu_d1109ad2_26506ignoreE - _ZN39_INTERNAL_dc804a56_4_k_cu_d1109ad2_26504cuda3std3__45__cpo5beginE)
_ZN39_INTERNAL_dc804a56_4_k_cu_d1109ad2_26504cuda3std3__45__cpo5beginE:
	.zero		1
	.type		_ZN39_INTERNAL_dc804a56_4_k_cu_d1109ad2_26504cuda3std3__441_GLOBAL__N__dc804a56_4_k_cu_d1109ad2_26506ignoreE,@object
	.size		_ZN39_INTERNAL_dc804a56_4_k_cu_d1109ad2_26504cuda3std3__441_GLOBAL__N__dc804a56_4_k_cu_d1109ad2_26506ignoreE,(_ZN39_INTERNAL_dc804a56_4_k_cu_d1109ad2_26504cute7productE - _ZN39_INTERNAL_dc804a56_4_k_cu_d1109ad2_26504cuda3std3__441_GLOBAL__N__dc804a56_4_k_cu_d1109ad2_26506ignoreE)
_ZN39_INTERNAL_dc804a56_4_k_cu_d1109ad2_26504cuda3std3__441_GLOBAL__N__dc804a56_4_k_cu_d1109ad2_26506ignoreE:
	.zero		1
	.type		_ZN39_INTERNAL_dc804a56_4_k_cu_d1109ad2_26504cute7productE,@object
	.size		_ZN39_INTERNAL_dc804a56_4_k_cu_d1109ad2_26504cute7productE,(_ZN39_INTERNAL_dc804a56_4_k_cu_d1109ad2_26504cuda3std3__45__cpo3endE - _ZN39_INTERNAL_dc804a56_4_k_cu_d1109ad2_26504cute7productE)
_ZN39_INTERNAL_dc804a56_4_k_cu_d1109ad2_26504cute7productE:
	.zero		1
	.type		_ZN39_INTERNAL_dc804a56_4_k_cu_d1109ad2_26504cuda3std3__45__cpo3endE,@object
	.size		_ZN39_INTERNAL_dc804a56_4_k_cu_d1109ad2_26504cuda3std3__45__cpo3endE,(_ZN39_INTERNAL_dc804a56_4_k_cu_d1109ad2_26504cuda3std3__419piecewise_constructE - _ZN39_INTERNAL_dc804a56_4_k_cu_d1109ad2_26504cuda3std3__45__cpo3endE)
_ZN39_INTERNAL_dc804a56_4_k_cu_d1109ad2_26504cuda3std3__45__cpo3endE:
	.zero		1
	.type		_ZN39_INTERNAL_dc804a56_4_k_cu_d1109ad2_26504cuda3std3__419piecewise_constructE,@object
	.size		_ZN39_INTERNAL_dc804a56_4_k_cu_d1109ad2_26504cuda3std3__419piecewise_constructE,(_ZN39_INTERNAL_dc804a56_4_k_cu_d1109ad2_26504cuda3std3__45__cpo4cendE - _ZN39_INTERNAL_dc804a56_4_k_cu_d1109ad2_26504cuda3std3__419piecewise_constructE)
_ZN39_INTERNAL_dc804a56_4_k_cu_d1109ad2_26504cuda3std3__419piecewise_constructE:
	.zero		1
	.type		_ZN39_INTERNAL_dc804a56_4_k_cu_d1109ad2_26504cuda3std3__45__cpo4cendE,@object
	.size		_ZN39_INTERNAL_dc804a56_4_k_cu_d1109ad2_26504cuda3std3__45__cpo4cendE,(_ZN39_INTERNAL_dc804a56_4_k_cu_d1109ad2_26504cuda3std6ranges3__45__cpo4swapE - _ZN39_INTERNAL_dc804a56_4_k_cu_d1109ad2_26504cuda3std3__45__cpo4cendE)
_ZN39_INTERNAL_dc804a56_4_k_cu_d1109ad2_26504cuda3std3__45__cpo4cendE:
	.zero		1
	.type		_ZN39_INTERNAL_dc804a56_4_k_cu_d1109ad2_26504cuda3std6ranges3__45__cpo4swapE,@object
	.size		_ZN39_INTERNAL_dc804a56_4_k_cu_d1109ad2_26504cuda3std6ranges3__45__cpo4swapE,(.L_10 - _ZN39_INTERNAL_dc804a56_4_k_cu_d1109ad2_26504cuda3std6ranges3__45__cpo4swapE)
_ZN39_INTERNAL_dc804a56_4_k_cu_d1109ad2_26504cuda3std6ranges3__45__cpo4swapE:
	.zero		1
.L_10:


//--------------------- .nv.constant0._ZN7cutlass13device_kernelINS_4gemm6kernel13GemmUniversalINS1_17GroupProblemShapeIN4cute5tupleIJiiiEEEEENS1_10collective13CollectiveMmaINS1_40MainloopSm100ArrayTmaUmmaWarpSpecializedILi15ELi8ELi4ENS6_IJNS5_1CILi2EEENSC_ILi1EEESE_EEEEENS6_IJNSC_ILi128EEENSC_ILi256EEENSC_ILi64EEEEEENS_12float_e4m3_tEPNS6_IJlSE_NSC_ILi0EEEEEESL_SO_NS5_8TiledMMAINS5_8MMA_AtomIJNS5_10MMA_TraitsINS5_25SM100_MMA_F8F6F4_2x1SM_SSEJSL_SL_fSH_SI_NS5_17integral_constantINS5_4UMMA5MajorELSV_0EEESW_NST_INSU_7ScaleInELSX_0EEESY_EEEEEENS5_6LayoutINS6_IJSE_SE_SE_EEENS6_IJSM_SM_SM_EEEEENS6_IJNS5_10UnderscoreES15_S15_EEEEENS5_18SM100_TMA_2SM_LOADENS5_14ComposedLayoutINS5_7SwizzleILi2ELi4ELi3EEENS5_18smem_ptr_flag_bitsILi8EEENS11_INS6_IJNSC_ILi8EEESJ_EEENS6_IJSJ_SE_EEEEEEEvNS5_8identityES18_S1I_vS1J_EENS_8epilogue10collective18CollectiveEpilogueINS1L_31Sm100PtrArrayTmaWarpSpecializedILi4ELi2ELi32ELb1ELb0EEEJNS6_IJSJ_SI_SJ_EEENS6_IJNS11_ISJ_SE_EENS11_INS6_IJNSC_ILi32EEESD_EEENS6_IJSE_SH_EEEEEEEENS_6half_tEPNS6_IJSE_lSM_EEES1X_S1Z_NS1L_6fusion15FusionCallbacksIS1P_NS20_17LinearCombinationIS1X_fS1X_fLNS_15FloatRoundStyleE2EEES1Q_S1W_JEEENS5_5SM1004TMEM4LOAD26SM100_TMEM_LOAD_16dp256b4xENS5_13SM90_TMA_LOADENS19_INS1A_ILi3ELi4ELi3EEENS1C_ILi16EEENS11_INS6_IJSJ_S1E_EEENS6_IJSE_SJ_EEEEEEENS5_17SM75_U16x8_LDSM_TENS5_14SM90_TMA_STOREES2G_NS5_17SM90_U16x8_STSM_TENS5_39AutoVectorizingCopyWithAssumedAlignmentILi128EEEEEEvvEEEEvNT_6ParamsE --------------------------
	.section	.nv.constant0._ZN7cutlass13device_kernelINS_4gemm6kernel13GemmUniversalINS1_17GroupProblemShapeIN4cute5tupleIJiiiEEEEENS1_10collective13CollectiveMmaINS1_40MainloopSm100ArrayTmaUmmaWarpSpecializedILi15ELi8ELi4ENS6_IJNS5_1CILi2EEENSC_ILi1EEESE_EEEEENS6_IJNSC_ILi128EEENSC_ILi256EEENSC_ILi64EEEEEENS_12float_e4m3_tEPNS6_IJlSE_NSC_ILi0EEEEEESL_SO_NS5_8TiledMMAINS5_8MMA_AtomIJNS5_10MMA_TraitsINS5_25SM100_MMA_F8F6F4_2x1SM_SSEJSL_SL_fSH_SI_NS5_17integral_constantINS5_4UMMA5MajorELSV_0EEESW_NST_INSU_7ScaleInELSX_0EEESY_EEEEEENS5_6LayoutINS6_IJSE_SE_SE_EEENS6_IJSM_SM_SM_EEEEENS6_IJNS5_10UnderscoreES15_S15_EEEEENS5_18SM100_TMA_2SM_LOADENS5_14ComposedLayoutINS5_7SwizzleILi2ELi4ELi3EEENS5_18smem_ptr_flag_bitsILi8EEENS11_INS6_IJNSC_ILi8EEESJ_EEENS6_IJSJ_SE_EEEEEEEvNS5_8identityES18_S1I_vS1J_EENS_8epilogue10collective18CollectiveEpilogueINS1L_31Sm100PtrArrayTmaWarpSpecializedILi4ELi2ELi32ELb1ELb0EEEJNS6_IJSJ_SI_SJ_EEENS6_IJNS11_ISJ_SE_EENS11_INS6_IJNSC_ILi32EEESD_EEENS6_IJSE_SH_EEEEEEEENS_6half_tEPNS6_IJSE_lSM_EEES1X_S1Z_NS1L_6fusion15FusionCallbacksIS1P_NS20_17LinearCombinationIS1X_fS1X_fLNS_15FloatRoundStyleE2EEES1Q_S1W_JEEENS5_5SM1004TMEM4LOAD26SM100_TMEM_LOAD_16dp256b4xENS5_13SM90_TMA_LOADENS19_INS1A_ILi3ELi4ELi3EEENS1C_ILi16EEENS11_INS6_IJSJ_S1E_EEENS6_IJSE_SJ_EEEEEEENS5_17SM75_U16x8_LDSM_TENS5_14SM90_TMA_STOREES2G_NS5_17SM90_U16x8_STSM_TENS5_39AutoVectorizingCopyWithAssumedAlignmentILi128EEEEEEvvEEEEvNT_6ParamsE,"a",@progbits
	.sectionflags	@""
	.align	4
.nv.constant0._ZN7cutlass13device_kernelINS_4gemm6kernel13GemmUniversalINS1_17GroupProblemShapeIN4cute5tupleIJiiiEEEEENS1_10collective13CollectiveMmaINS1_40MainloopSm100ArrayTmaUmmaWarpSpecializedILi15ELi8ELi4ENS6_IJNS5_1CILi2EEENSC_ILi1EEESE_EEEEENS6_IJNSC_ILi128EEENSC_ILi256EEENSC_ILi64EEEEEENS_12float_e4m3_tEPNS6_IJlSE_NSC_ILi0EEEEEESL_SO_NS5_8TiledMMAINS5_8MMA_AtomIJNS5_10MMA_TraitsINS5_25SM100_MMA_F8F6F4_2x1SM_SSEJSL_SL_fSH_SI_NS5_17integral_constantINS5_4UMMA5MajorELSV_0EEESW_NST_INSU_7ScaleInELSX_0EEESY_EEEEEENS5_6LayoutINS6_IJSE_SE_SE_EEENS6_IJSM_SM_SM_EEEEENS6_IJNS5_10UnderscoreES15_S15_EEEEENS5_18SM100_TMA_2SM_LOADENS5_14ComposedLayoutINS5_7SwizzleILi2ELi4ELi3EEENS5_18smem_ptr_flag_bitsILi8EEENS11_INS6_IJNSC_ILi8EEESJ_EEENS6_IJSJ_SE_EEEEEEEvNS5_8identityES18_S1I_vS1J_EENS_8epilogue10collective18CollectiveEpilogueINS1L_31Sm100PtrArrayTmaWarpSpecializedILi4ELi2ELi32ELb1ELb0EEEJNS6_IJSJ_SI_SJ_EEENS6_IJNS11_ISJ_SE_EENS11_INS6_IJNSC_ILi32EEESD_EEENS6_IJSE_SH_EEEEEEEENS_6half_tEPNS6_IJSE_lSM_EEES1X_S1Z_NS1L_6fusion15FusionCallbacksIS1P_NS20_17LinearCombinationIS1X_fS1X_fLNS_15FloatRoundStyleE2EEES1Q_S1W_JEEENS5_5SM1004TMEM4LOAD26SM100_TMEM_LOAD_16dp256b4xENS5_13SM90_TMA_LOADENS19_INS1A_ILi3ELi4ELi3EEENS1C_ILi16EEENS11_INS6_IJSJ_S1E_EEENS6_IJSE_SJ_EEEEEEENS5_17SM75_U16x8_LDSM_TENS5_14SM90_TMA_STOREES2G_NS5_17SM90_U16x8_STSM_TENS5_39AutoVectorizingCopyWithAssumedAlignmentILi128EEEEEEvvEEEEvNT_6ParamsE:
	.zero		3200


//--------------------- SYMBOLS --------------------------

	.type		.nv.reservedSmem.offset0,@object
	.size		.nv.reservedSmem.offset0,0x4
	.type		.nv.reservedSmem.cap,@object
	.size		.nv.reservedSmem.cap,0x4
	.type		__assertfail,@function
